	.target	sm_90a

	.elftype	@"ET_EXEC"


//--------------------- .note.nv.tkinfo           --------------------------
	.section	.note.nv.tkinfo,"",@"SHT_NOTE"
	.sectionflags	@"SHF_NOTE_NV_TKINFO"
	.tkinfo
        /*0018*/ 	.word	0x00000002
        /*0030*/ 	.string	""
        /*0030*/ 	.string	"ptxas"
        /*0030*/ 	.string	"Cuda compilation tools, release 13.0, V13.0.88"
        /*0030*/ 	.string	"Build cuda_13.0.r13.0/compiler.36424714_0"
        /*0030*/ 	.string	"-arch sm_90a -m 64 "



//--------------------- .note.nv.cuinfo           --------------------------
	.section	.note.nv.cuinfo,"",@"SHT_NOTE"
	.sectionflags	@"SHF_NOTE_NV_CUINFO"
        /*0018*/ 	.short	0x0002
        /*001a*/ 	.short	0x005a
        /*001c*/ 	.short	0x0082
	.zero		2


//--------------------- .nv.info                  --------------------------
	.section	.nv.info,"",@"SHT_CUDA_INFO"
	.align	4


	//----- nvinfo : EIATTR_REGCOUNT
	.align		4
        /*0000*/ 	.byte	0x04, 0x2f
        /*0002*/ 	.short	(.L_12 - .L_11)
	.align		4
.L_11:
        /*0004*/ 	.word	index@(_ZN7cutlass13device_kernelINS_4gemm6kernel13GemmUniversalIN4cute5tupleIJiiiiEEENS1_10collective13CollectiveMmaINS1_43MainloopSm90TmaGmmaWarpSpecializedSparseFP8ILi6ENS5_IJNS4_1CILi2EEENSA_ILi1EEESC_EEENS1_32KernelTmaWarpSpecializedPingpongEEENS5_IJNSA_ILi64EEENSA_ILi256EEENSA_ILi128EEEEEENS_12float_e4m3_tENS5_IJNS4_6LayoutINS5_IJiNS5_IJSB_iEEEiEEENS5_IJlNS5_IJSC_SB_EEElEEEEENSL_INS5_IJNS5_IJSG_iEEENS5_IJSI_iEEEiEEENS5_IJNS5_IJSI_NSA_ILi8192EEEEEENS5_IJSC_lEEElEEEEEEEESK_NS5_IJlSC_lEEENS4_8TiledMMAINS4_8MMA_AtomIJNS4_4SM904GMMA6SPARSE32GMMA_64x256x64_F32E4M3E4M3_SS_TNILNS14_7ScaleInE1ELS17_1ELNS14_9SparseSelE0EEEEEENSL_INS5_IJSC_SC_SC_EEENS5_IJNSA_ILi0EEES1C_S1C_EEEEENS5_IJNS4_10UnderscoreES1F_S1F_EEEEENS4_13SM90_TMA_LOADENS4_14ComposedLayoutINS4_7SwizzleILi2ELi4ELi3EEENS4_25smem_sparse_ptr_flag_bitsILi2ELi8EEENSL_INS5_IJNS5_IJSC_NSA_ILi8EEEEEENS5_IJSB_SG_EEEEEENS5_IJNS5_IJS1C_SI_EEESO_EEEEEEEvNS4_8identityENS4_23SM90_TMA_LOAD_MULTICASTENS1J_INS1K_ILi3ELi4ELi3EEENS4_18smem_ptr_flag_bitsILi8EEENSL_INS5_IJS1O_SI_EEENS5_IJSI_SC_EEEEEEEvS1W_EENS_8epilogue10collective6detail29Sm90TmaWarpSpecializedAdapterINS27_15DefaultEpilogueIfNS5_IJSC_llEEES2B_NS26_6thread17LinearCombinationIfLi1EffLNS2C_9ScaleType4KindE0ELNS_15FloatRoundStyleE2EfEENS1_15EpilogueDefaultEEEEEvvEEEEvNT_6ParamsE)
        /*0008*/ 	.word	0x000000a8


	//----- nvinfo : EIATTR_FRAME_SIZE
	.align		4
.L_12:
        /*000c*/ 	.byte	0x04, 0x11
        /*000e*/ 	.short	(.L_14 - .L_13)
	.align		4
.L_13:
        /*0010*/ 	.word	index@(_ZN7cutlass13device_kernelINS_4gemm6kernel13GemmUniversalIN4cute5tupleIJiiiiEEENS1_10collective13CollectiveMmaINS1_43MainloopSm90TmaGmmaWarpSpecializedSparseFP8ILi6ENS5_IJNS4_1CILi2EEENSA_ILi1EEESC_EEENS1_32KernelTmaWarpSpecializedPingpongEEENS5_IJNSA_ILi64EEENSA_ILi256EEENSA_ILi128EEEEEENS_12float_e4m3_tENS5_IJNS4_6LayoutINS5_IJiNS5_IJSB_iEEEiEEENS5_IJlNS5_IJSC_SB_EEElEEEEENSL_INS5_IJNS5_IJSG_iEEENS5_IJSI_iEEEiEEENS5_IJNS5_IJSI_NSA_ILi8192EEEEEENS5_IJSC_lEEElEEEEEEEESK_NS5_IJlSC_lEEENS4_8TiledMMAINS4_8MMA_AtomIJNS4_4SM904GMMA6SPARSE32GMMA_64x256x64_F32E4M3E4M3_SS_TNILNS14_7ScaleInE1ELS17_1ELNS14_9SparseSelE0EEEEEENSL_INS5_IJSC_SC_SC_EEENS5_IJNSA_ILi0EEES1C_S1C_EEEEENS5_IJNS4_10UnderscoreES1F_S1F_EEEEENS4_13SM90_TMA_LOADENS4_14ComposedLayoutINS4_7SwizzleILi2ELi4ELi3EEENS4_25smem_sparse_ptr_flag_bitsILi2ELi8EEENSL_INS5_IJNS5_IJSC_NSA_ILi8EEEEEENS5_IJSB_SG_EEEEEENS5_IJNS5_IJS1C_SI_EEESO_EEEEEEEvNS4_8identityENS4_23SM90_TMA_LOAD_MULTICASTENS1J_INS1K_ILi3ELi4ELi3EEENS4_18smem_ptr_flag_bitsILi8EEENSL_INS5_IJS1O_SI_EEENS5_IJSI_SC_EEEEEEEvS1W_EENS_8epilogue10collective6detail29Sm90TmaWarpSpecializedAdapterINS27_15DefaultEpilogueIfNS5_IJSC_llEEES2B_NS26_6thread17LinearCombinationIfLi1EffLNS2C_9ScaleType4KindE0ELNS_15FloatRoundStyleE2EfEENS1_15EpilogueDefaultEEEEEvvEEEEvNT_6ParamsE)
        /*0014*/ 	.word	0x00000128


	//----- nvinfo : EIATTR_MIN_STACK_SIZE
	.align		4
.L_14:
        /*0018*/ 	.byte	0x04, 0x12
        /*001a*/ 	.short	(.L_16 - .L_15)
	.align		4
.L_15:
        /*001c*/ 	.word	index@(_ZN7cutlass13device_kernelINS_4gemm6kernel13GemmUniversalIN4cute5tupleIJiiiiEEENS1_10collective13CollectiveMmaINS1_43MainloopSm90TmaGmmaWarpSpecializedSparseFP8ILi6ENS5_IJNS4_1CILi2EEENSA_ILi1EEESC_EEENS1_32KernelTmaWarpSpecializedPingpongEEENS5_IJNSA_ILi64EEENSA_ILi256EEENSA_ILi128EEEEEENS_12float_e4m3_tENS5_IJNS4_6LayoutINS5_IJiNS5_IJSB_iEEEiEEENS5_IJlNS5_IJSC_SB_EEElEEEEENSL_INS5_IJNS5_IJSG_iEEENS5_IJSI_iEEEiEEENS5_IJNS5_IJSI_NSA_ILi8192EEEEEENS5_IJSC_lEEElEEEEEEEESK_NS5_IJlSC_lEEENS4_8TiledMMAINS4_8MMA_AtomIJNS4_4SM904GMMA6SPARSE32GMMA_64x256x64_F32E4M3E4M3_SS_TNILNS14_7ScaleInE1ELS17_1ELNS14_9SparseSelE0EEEEEENSL_INS5_IJSC_SC_SC_EEENS5_IJNSA_ILi0EEES1C_S1C_EEEEENS5_IJNS4_10UnderscoreES1F_S1F_EEEEENS4_13SM90_TMA_LOADENS4_14ComposedLayoutINS4_7SwizzleILi2ELi4ELi3EEENS4_25smem_sparse_ptr_flag_bitsILi2ELi8EEENSL_INS5_IJNS5_IJSC_NSA_ILi8EEEEEENS5_IJSB_SG_EEEEEENS5_IJNS5_IJS1C_SI_EEESO_EEEEEEEvNS4_8identityENS4_23SM90_TMA_LOAD_MULTICASTENS1J_INS1K_ILi3ELi4ELi3EEENS4_18smem_ptr_flag_bitsILi8EEENSL_INS5_IJS1O_SI_EEENS5_IJSI_SC_EEEEEEEvS1W_EENS_8epilogue10collective6detail29Sm90TmaWarpSpecializedAdapterINS27_15DefaultEpilogueIfNS5_IJSC_llEEES2B_NS26_6thread17LinearCombinationIfLi1EffLNS2C_9ScaleType4KindE0ELNS_15FloatRoundStyleE2EfEENS1_15EpilogueDefaultEEEEEvvEEEEvNT_6ParamsE)
        /*0020*/ 	.word	0x00000128
.L_16:


//--------------------- .nv.compat                --------------------------
	.section	.nv.compat,"",@"SHT_CUDA_COMPAT_INFO"
	.align	4
        /*0000*/ 	.byte	0x02, 0x09, 0x01, 0x00, 0x02, 0x02, 0x04, 0x00, 0x02, 0x05, 0x05, 0x00, 0x03, 0x07, 0x01, 0x01
        /*0010*/ 	.byte	0x02, 0x03, 0x01, 0x00, 0x02, 0x06, 0x01, 0x00, 0x04, 0x0b, 0x08, 0x00, 0x00, 0x00, 0x00, 0x00
        /*0020*/ 	.byte	0x00, 0x00, 0x00, 0x00


//--------------------- .nv.info._ZN7cutlass13device_kernelINS_4gemm6kernel13GemmUniversalIN4cute5tupleIJiiiiEEENS1_10collective13CollectiveMmaINS1_43MainloopSm90TmaGmmaWarpSpecializedSparseFP8ILi6ENS5_IJNS4_1CILi2EEENSA_ILi1EEESC_EEENS1_32KernelTmaWarpSpecializedPingpongEEENS5_IJNSA_ILi64EEENSA_ILi256EEENSA_ILi128EEEEEENS_12float_e4m3_tENS5_IJNS4_6LayoutINS5_IJiNS5_IJSB_iEEEiEEENS5_IJlNS5_IJSC_SB_EEElEEEEENSL_INS5_IJNS5_IJSG_iEEENS5_IJSI_iEEEiEEENS5_IJNS5_IJSI_NSA_ILi8192EEEEEENS5_IJSC_lEEElEEEEEEEESK_NS5_IJlSC_lEEENS4_8TiledMMAINS4_8MMA_AtomIJNS4_4SM904GMMA6SPARSE32GMMA_64x256x64_F32E4M3E4M3_SS_TNILNS14_7ScaleInE1ELS17_1ELNS14_9SparseSelE0EEEEEENSL_INS5_IJSC_SC_SC_EEENS5_IJNSA_ILi0EEES1C_S1C_EEEEENS5_IJNS4_10UnderscoreES1F_S1F_EEEEENS4_13SM90_TMA_LOADENS4_14ComposedLayoutINS4_7SwizzleILi2ELi4ELi3EEENS4_25smem_sparse_ptr_flag_bitsILi2ELi8EEENSL_INS5_IJNS5_IJSC_NSA_ILi8EEEEEENS5_IJSB_SG_EEEEEENS5_IJNS5_IJS1C_SI_EEESO_EEEEEEEvNS4_8identityENS4_23SM90_TMA_LOAD_MULTICASTENS1J_INS1K_ILi3ELi4ELi3EEENS4_18smem_ptr_flag_bitsILi8EEENSL_INS5_IJS1O_SI_EEENS5_IJSI_SC_EEEEEEEvS1W_EENS_8epilogue10collective6detail29Sm90TmaWarpSpecializedAdapterINS27_15DefaultEpilogueIfNS5_IJSC_llEEES2B_NS26_6thread17LinearCombinationIfLi1EffLNS2C_9ScaleType4KindE0ELNS_15FloatRoundStyleE2EfEENS1_15EpilogueDefaultEEEEEvvEEEEvNT_6ParamsE --------------------------
	.section	.nv.info._ZN7cutlass13device_kernelINS_4gemm6kernel13GemmUniversalIN4cute5tupleIJiiiiEEENS1_10collective13CollectiveMmaINS1_43MainloopSm90TmaGmmaWarpSpecializedSparseFP8ILi6ENS5_IJNS4_1CILi2EEENSA_ILi1EEESC_EEENS1_32KernelTmaWarpSpecializedPingpongEEENS5_IJNSA_ILi64EEENSA_ILi256EEENSA_ILi128EEEEEENS_12float_e4m3_tENS5_IJNS4_6LayoutINS5_IJiNS5_IJSB_iEEEiEEENS5_IJlNS5_IJSC_SB_EEElEEEEENSL_INS5_IJNS5_IJSG_iEEENS5_IJSI_iEEEiEEENS5_IJNS5_IJSI_NSA_ILi8192EEEEEENS5_IJSC_lEEElEEEEEEEESK_NS5_IJlSC_lEEENS4_8TiledMMAINS4_8MMA_AtomIJNS4_4SM904GMMA6SPARSE32GMMA_64x256x64_F32E4M3E4M3_SS_TNILNS14_7ScaleInE1ELS17_1ELNS14_9SparseSelE0EEEEEENSL_INS5_IJSC_SC_SC_EEENS5_IJNSA_ILi0EEES1C_S1C_EEEEENS5_IJNS4_10UnderscoreES1F_S1F_EEEEENS4_13SM90_TMA_LOADENS4_14ComposedLayoutINS4_7SwizzleILi2ELi4ELi3EEENS4_25smem_sparse_ptr_flag_bitsILi2ELi8EEENSL_INS5_IJNS5_IJSC_NSA_ILi8EEEEEENS5_IJSB_SG_EEEEEENS5_IJNS5_IJS1C_SI_EEESO_EEEEEEEvNS4_8identityENS4_23SM90_TMA_LOAD_MULTICASTENS1J_INS1K_ILi3ELi4ELi3EEENS4_18smem_ptr_flag_bitsILi8EEENSL_INS5_IJS1O_SI_EEENS5_IJSI_SC_EEEEEEEvS1W_EENS_8epilogue10collective6detail29Sm90TmaWarpSpecializedAdapterINS27_15DefaultEpilogueIfNS5_IJSC_llEEES2B_NS26_6thread17LinearCombinationIfLi1EffLNS2C_9ScaleType4KindE0ELNS_15FloatRoundStyleE2EfEENS1_15EpilogueDefaultEEEEEvvEEEEvNT_6ParamsE,"",@"SHT_CUDA_INFO"
	.sectionflags	@""
	.align	4


	//----- nvinfo : EIATTR_CUDA_API_VERSION
	.align		4
        /*0000*/ 	.byte	0x04, 0x37
        /*0002*/ 	.short	(.L_18 - .L_17)
.L_17:
        /*0004*/ 	.word	0x00000082


	//----- nvinfo : EIATTR_KPARAM_INFO
	.align		4
.L_18:
        /*0008*/ 	.byte	0x04, 0x17
        /*000a*/ 	.short	(.L_20 - .L_19)
.L_19:
        /*000c*/ 	.word	0x00000000
        /*0010*/ 	.short	0x0000
        /*0012*/ 	.short	0x0070
        /*0014*/ 	.byte	0x00, 0xf0, 0x01, 0x14


	//----- nvinfo : EIATTR_SPARSE_MMA_MASK
	.align		4
.L_20:
        /*0018*/ 	.byte	0x03, 0x50
        /*001a*/ 	.short	0x0001


	//----- nvinfo : EIATTR_MAXREG_COUNT
	.align		4
        /*001c*/ 	.byte	0x03, 0x1b
        /*001e*/ 	.short	0x00a8


	//----- nvinfo : EIATTR_NUM_BARRIERS
	.align		4
        /*0020*/ 	.byte	0x02, 0x4c
        /*0022*/ 	.byte	0x01
	.zero		1


	//----- nvinfo : EIATTR_ANNOTATIONS
	.align		4
        /*0024*/ 	.byte	0x04, 0x55
        /*0026*/ 	.short	(.L_22 - .L_21)


	//   ....[0]....
.L_21:
        /*0028*/ 	.word	0x00000001
        /*002c*/ 	.byte	0xa0, 0x07, 0x00, 0x00, 0x01, 0x00, 0x00, 0x00, 0x40, 0x09, 0x00, 0x00, 0x01, 0x00, 0x00, 0x00
        /* <DEDUP_REMOVED lines=213> */
        /*0d8c*/ 	.byte	0x20, 0x19, 0x01, 0x00, 0x01, 0x00, 0x00, 0x00, 0x30, 0x19, 0x01, 0x00


	//----- nvinfo : EIATTR_MERCURY_ISA_VERSION
	.align		4
.L_22:
        /*0d98*/ 	.byte	0x03, 0x5f
        /*0d9a*/ 	.short	0x0101


	//----- nvinfo : EIATTR_INT_WARP_WIDE_INSTR_OFFSETS
	.align		4
        /*0d9c*/ 	.byte	0x04, 0x31
        /*0d9e*/ 	.short	(.L_24 - .L_23)


	//   ....[0]....
.L_23:
        /*0da0*/ 	.word	0x00000600


	//   ....[1]....
        /*0da4*/ 	.word	0x00000680


	//   ....[2]....
        /*0da8*/ 	.word	0x00000690


	//   ....[3]....
        /*0dac*/ 	.word	0x000006c0


	//   ....[4]....
        /*0db0*/ 	.word	0x00000700


	//   ....[5]....
        /*0db4*/ 	.word	0x00000740


	//   ....[6]....
        /*0db8*/ 	.word	0x00000860


	//   ....[7]....
        /*0dbc*/ 	.word	0x00000880


	//----- nvinfo : EIATTR_COOP_GROUP_MASK_REGIDS
	.align		4
.L_24:
        /*0dc0*/ 	.byte	0x04, 0x29
        /*0dc2*/ 	.short	(.L_26 - .L_25)


	//   ....[0]....
.L_25:
        /*0dc4*/ 	.word	0xffffffff


	//   ....[1]....
        /*0dc8*/ 	.word	0xffffffff


	//   ....[2]....
        /*0dcc*/ 	.word	0xffffffff


	//   ....[3]....
        /*0dd0*/ 	.word	0xffffffff


	//   ....[4]....
        /*0dd4*/ 	.word	0xffffffff


	//   ....[5]....
        /*0dd8*/ 	.word	0xffffffff


	//   ....[6]....
        /*0ddc*/ 	.word	0xffffffff


	//----- nvinfo : EIATTR_COOP_GROUP_INSTR_OFFSETS
	.align		4
.L_26:
        /*0de0*/ 	.byte	0x04, 0x28
        /*0de2*/ 	.short	(.L_28 - .L_27)


	//   ....[0]....
.L_27:
        /*0de4*/ 	.word	0x00000070


	//   ....[1]....
        /*0de8*/ 	.word	0x00000090


	//   ....[2]....
        /*0dec*/ 	.word	0x000001c0


	//   ....[3]....
        /*0df0*/ 	.word	0x00000410


	//   ....[4]....
        /*0df4*/ 	.word	0x00000450


	//   ....[5]....
        /*0df8*/ 	.word	0x00000670


	//   ....[6]....
        /*0dfc*/ 	.word	0x000009d0


	//----- nvinfo : EIATTR_REG_RECONFIG
	.align		4
.L_28:
        /*0e00*/ 	.byte	0x01, 0x54
	.zero		2


	//----- nvinfo : EIATTR_MBARRIER_INSTR_OFFSETS
	.align		4
        /*0e04*/ 	.byte	0x04, 0x39
        /*0e06*/ 	.short	(.L_30 - .L_29)


	//   ....[0]....
.L_29:
        /*0e08*/ 	.word	0x00000340
        /*0e0c*/ 	.word	0x000000ff
        /*0e10*/ 	.word	0x00000000
        /*0e14*/ 	.short	0x0100
        /*0e16*/ 	.byte	0x07
	.zero		1


	//   ....[1]....
        /*0e18*/ 	.word	0x00000350
        /*0e1c*/ 	.word	0x000000ff
        /*0e20*/ 	.word	0x00000030
        /*0e24*/ 	.short	0x0100
        /*0e26*/ 	.byte	0x07
	.zero		1


	//   ....[2]....
        /*0e28*/ 	.word	0x00000360
        /*0e2c*/ 	.word	0x000000ff
        /*0e30*/ 	.word	0x00000008
        /*0e34*/ 	.short	0x0100
        /*0e36*/ 	.byte	0x07
	.zero		1


	//   ....[3]....
        /*0e38*/ 	.word	0x00000370
        /*0e3c*/ 	.word	0x000000ff
        /*0e40*/ 	.word	0x00000038
        /*0e44*/ 	.short	0x0100
        /*0e46*/ 	.byte	0x07
	.zero		1


	//   ....[4]....
        /*0e48*/ 	.word	0x00000380
        /*0e4c*/ 	.word	0x000000ff
        /*0e50*/ 	.word	0x00000010
        /*0e54*/ 	.short	0x0100
        /*0e56*/ 	.byte	0x07
	.zero		1


	//   ....[5]....
        /*0e58*/ 	.word	0x00000390
        /*0e5c*/ 	.word	0x000000ff
        /*0e60*/ 	.word	0x00000040
        /*0e64*/ 	.short	0x0100
        /*0e66*/ 	.byte	0x07
	.zero		1


	//   ....[6]....
        /*0e68*/ 	.word	0x000003a0
        /*0e6c*/ 	.word	0x000000ff
        /*0e70*/ 	.word	0x00000018
        /*0e74*/ 	.short	0x0100
        /*0e76*/ 	.byte	0x07
	.zero		1


	//   ....[7]....
        /*0e78*/ 	.word	0x000003b0
        /*0e7c*/ 	.word	0x000000ff
        /*0e80*/ 	.word	0x00000048
        /*0e84*/ 	.short	0x0100
        /*0e86*/ 	.byte	0x07
	.zero		1


	//   ....[8]....
        /*0e88*/ 	.word	0x000003c0
        /*0e8c*/ 	.word	0x000000ff
        /*0e90*/ 	.word	0x00000020
        /*0e94*/ 	.short	0x0100
        /*0e96*/ 	.byte	0x07
	.zero		1


	//   ....[9]....
        /*0e98*/ 	.word	0x000003d0
        /*0e9c*/ 	.word	0x000000ff
        /*0ea0*/ 	.word	0x00000050
        /*0ea4*/ 	.short	0x0100
        /*0ea6*/ 	.byte	0x07
	.zero		1


	//   ....[10]....
        /*0ea8*/ 	.word	0x000003e0
        /*0eac*/ 	.word	0x000000ff
        /*0eb0*/ 	.word	0x00000028
        /*0eb4*/ 	.short	0x0100
        /*0eb6*/ 	.byte	0x07
	.zero		1


	//   ....[11]....
        /*0eb8*/ 	.word	0x000003f0
        /*0ebc*/ 	.word	0x000000ff
        /*0ec0*/ 	.word	0x00000058
        /*0ec4*/ 	.short	0x0100
        /*0ec6*/ 	.byte	0x07
	.zero		1


	//   ....[12]....
        /*0ec8*/ 	.word	0x000008a0
        /*0ecc*/ 	.word	0x000000ff
        /*0ed0*/ 	.word	0x00000090
        /*0ed4*/ 	.short	0x0100
        /*0ed6*/ 	.byte	0x07
	.zero		1


	//   ....[13]....
        /*0ed8*/ 	.word	0x00000920
        /*0edc*/ 	.word	0x000000ff
        /*0ee0*/ 	.word	0x00000098
        /*0ee4*/ 	.short	0x0100
        /*0ee6*/ 	.byte	0x07
	.zero		1


	//   ....[14]....
        /*0ee8*/ 	.word	0x00000950
        /*0eec*/ 	.word	0x000000ff
        /*0ef0*/ 	.word	0x00000070
        /*0ef4*/ 	.short	0x0100
        /*0ef6*/ 	.byte	0x0a
	.zero		1


	//   ....[15]....
        /*0ef8*/ 	.word	0x00000960
        /*0efc*/ 	.word	0x000000ff
        /*0f00*/ 	.word	0x00000078
        /*0f04*/ 	.short	0x0100
        /*0f06*/ 	.byte	0x0a
	.zero		1


	//   ....[16]....
        /*0f08*/ 	.word	0x00000970
        /*0f0c*/ 	.word	0x000000ff
        /*0f10*/ 	.word	0x00000080
        /*0f14*/ 	.short	0x0100
        /*0f16*/ 	.byte	0x0a
	.zero		1


	//   ....[17]....
        /*0f18*/ 	.word	0x00000980
        /*0f1c*/ 	.word	0x000000ff
        /*0f20*/ 	.word	0x00000088
        /*0f24*/ 	.short	0x0100
        /*0f26*/ 	.byte	0x0a
	.zero		1


	//   ....[18]....
        /*0f28*/ 	.word	0x00001910
        /*0f2c*/ 	.word	0x000000ff
        /*0f30*/ 	.word	0xfffffff8
        /*0f34*/ 	.short	0x010a
        /*0f36*/ 	.byte	0x10
	.zero		1


	//   ....[19]....
        /*0f38*/ 	.word	0x00002360
        /*0f3c*/ 	.word	0x000000ff
        /*0f40*/ 	.word	0x00000000
        /*0f44*/ 	.short	0x010a
        /*0f46*/ 	.byte	0x08
	.zero		1


	//   ....[20]....
        /*0f48*/ 	.word	0x000023a0
        /*0f4c*/ 	.word	0x000000ff
        /*0f50*/ 	.word	0x00000000
        /*0f54*/ 	.short	0x010a
        /*0f56*/ 	.byte	0x08
	.zero		1


	//   ....[21]....
        /*0f58*/ 	.word	0x00003560
        /*0f5c*/ 	.word	0x00000098
        /*0f60*/ 	.word	0x00000000
        /*0f64*/ 	.short	0x0101
        /*0f66*/ 	.byte	0x3f
	.zero		1


	//   ....[22]....
        /*0f68*/ 	.word	0x00004ae0
        /*0f6c*/ 	.word	0x0000001a
        /*0f70*/ 	.word	0x00000000
        /*0f74*/ 	.short	0x0101
        /*0f76*/ 	.byte	0x1e
	.zero		1


	//   ....[23]....
        /*0f78*/ 	.word	0x00004b30
        /*0f7c*/ 	.word	0x000000ff
        /*0f80*/ 	.word	0x00000008
        /*0f84*/ 	.short	0x010a
        /*0f86*/ 	.byte	0x10
	.zero		1


	//   ....[24]....
        /*0f88*/ 	.word	0x000103a0
        /*0f8c*/ 	.word	0x00000003
        /*0f90*/ 	.word	0x00000000
        /*0f94*/ 	.short	0x0101
        /*0f96*/ 	.byte	0x1e
	.zero		1


	//   ....[25]....
        /*0f98*/ 	.word	0x00010e00
        /*0f9c*/ 	.word	0x0000000e
        /*0fa0*/ 	.word	0x00000030
        /*0fa4*/ 	.short	0x010a
        /*0fa6*/ 	.byte	0x3f
	.zero		1


	//   ....[26]....
        /*0fa8*/ 	.word	0x000112a0
        /*0fac*/ 	.word	0x00000004
        /*0fb0*/ 	.word	0x00000098
        /*0fb4*/ 	.short	0x0101
        /*0fb6*/ 	.byte	0x3f
	.zero		1


	//   ....[27]....
        /*0fb8*/ 	.word	0x00011a90
        /*0fbc*/ 	.word	0x00000005
        /*0fc0*/ 	.word	0x00000000
        /*0fc4*/ 	.short	0x010a
        /*0fc6*/ 	.byte	0x3f
	.zero		1


	//   ....[28]....
        /*0fc8*/ 	.word	0x00011b10
        /*0fcc*/ 	.word	0x00000007
        /*0fd0*/ 	.word	0x00000000
        /*0fd4*/ 	.short	0x010a
        /*0fd6*/ 	.byte	0x3f
	.zero		1


	//   ....[29]....
        /*0fd8*/ 	.word	0x00011ba0
        /*0fdc*/ 	.word	0x00000006
        /*0fe0*/ 	.word	0x00000000
        /*0fe4*/ 	.short	0x010a
        /*0fe6*/ 	.byte	0x3f
	.zero		1


	//   ....[30]....
        /*0fe8*/ 	.word	0x00011c30
        /*0fec*/ 	.word	0x00000009
        /*0ff0*/ 	.word	0x00000000
        /*0ff4*/ 	.short	0x010a
        /*0ff6*/ 	.byte	0x3f
	.zero		1


	//   ....[31]....
        /*0ff8*/ 	.word	0x00011cc0
        /*0ffc*/ 	.word	0x00000006
        /*1000*/ 	.word	0x00000000
        /*1004*/ 	.short	0x010a
        /*1006*/ 	.byte	0x3f
	.zero		1


	//   ....[32]....
        /*1008*/ 	.word	0x00011d50
        /*100c*/ 	.word	0x00000003
        /*1010*/ 	.word	0x00000000
        /*1014*/ 	.short	0x010a
        /*1016*/ 	.byte	0x3f
	.zero		1


	//   ....[33]....
        /*1018*/ 	.word	0x00011dc0
        /*101c*/ 	.word	0x00000004
        /*1020*/ 	.word	0xfffffff8
        /*1024*/ 	.short	0x010a
        /*1026*/ 	.byte	0x3f
	.zero		1


	//   ....[34]....
        /*1028*/ 	.word	0x00011e20
        /*102c*/ 	.word	0x00000099
        /*1030*/ 	.word	0x00000000
        /*1034*/ 	.short	0x010a
        /*1036*/ 	.byte	0x3f
	.zero		1


	//   ....[35]....
        /*1038*/ 	.word	0x00011e80
        /*103c*/ 	.word	0x0000001b
        /*1040*/ 	.word	0x00000008
        /*1044*/ 	.short	0x010a
        /*1046*/ 	.byte	0x3f
	.zero		1


	//   ....[36]....
        /*1048*/ 	.word	0x00011f50
        /*104c*/ 	.word	0x0000000e
        /*1050*/ 	.word	0x00000030
        /*1054*/ 	.short	0x010a
        /*1056*/ 	.byte	0x3f
	.zero		1


	//   ....[37]....
        /*1058*/ 	.word	0x00012030
        /*105c*/ 	.word	0x00000005
        /*1060*/ 	.word	0x00000000
        /*1064*/ 	.short	0x010a
        /*1066*/ 	.byte	0x3f
	.zero		1


	//   ....[38]....
        /*1068*/ 	.word	0x00012080
        /*106c*/ 	.word	0x00000007
        /*1070*/ 	.word	0x00000000
        /*1074*/ 	.short	0x010a
        /*1076*/ 	.byte	0x3f
	.zero		1


	//   ....[39]....
        /*1078*/ 	.word	0x000120d0
        /*107c*/ 	.word	0x00000006
        /*1080*/ 	.word	0x00000000
        /*1084*/ 	.short	0x010a
        /*1086*/ 	.byte	0x3f
	.zero		1


	//   ....[40]....
        /*1088*/ 	.word	0x00012120
        /*108c*/ 	.word	0x00000009
        /*1090*/ 	.word	0x00000000
        /*1094*/ 	.short	0x010a
        /*1096*/ 	.byte	0x3f
	.zero		1


	//   ....[41]....
        /*1098*/ 	.word	0x00012170
        /*109c*/ 	.word	0x00000006
        /*10a0*/ 	.word	0x00000000
        /*10a4*/ 	.short	0x010a
        /*10a6*/ 	.byte	0x3f
	.zero		1


	//----- nvinfo : EIATTR_NUM_MBARRIERS
	.align		4
.L_30:
        /*10a8*/ 	.byte	0x03, 0x38
        /*10aa*/ 	.short	0x0012


	//----- nvinfo : EIATTR_EXIT_INSTR_OFFSETS
	.align		4
        /*10ac*/ 	.byte	0x04, 0x1c
        /*10ae*/ 	.short	(.L_32 - .L_31)


	//   ....[0]....
.L_31:
        /*10b0*/ 	.word	0x00001550


	//   ....[1]....
        /*10b4*/ 	.word	0x000015b0


	//   ....[2]....
        /*10b8*/ 	.word	0x00010aa0


	//   ....[3]....
        /*10bc*/ 	.word	0x00010ad0


	//   ....[4]....
        /*10c0*/ 	.word	0x00011da0


	//----- nvinfo : EIATTR_MAX_THREADS
	.align		4
.L_32:
        /*10c4*/ 	.byte	0x04, 0x05
        /*10c6*/ 	.short	(.L_34 - .L_33)
.L_33:
        /*10c8*/ 	.word	0x00000180
        /*10cc*/ 	.word	0x00000001
        /*10d0*/ 	.word	0x00000001


	//----- nvinfo : EIATTR_CRS_STACK_SIZE
	.align		4
.L_34:
        /*10d4*/ 	.byte	0x04, 0x1e
        /*10d6*/ 	.short	(.L_36 - .L_35)
.L_35:
        /*10d8*/ 	.word	0x00000000


	//----- nvinfo : EIATTR_CBANK_PARAM_SIZE
	.align		4
.L_36:
        /*10dc*/ 	.byte	0x03, 0x19
        /*10de*/ 	.short	0x0570


	//----- nvinfo : EIATTR_PARAM_CBANK
	.align		4
        /*10e0*/ 	.byte	0x04, 0x0a
        /*10e2*/ 	.short	(.L_38 - .L_37)
	.align		4
.L_37:
        /*10e4*/ 	.word	index@(.nv.constant0._ZN7cutlass13device_kernelINS_4gemm6kernel13GemmUniversalIN4cute5tupleIJiiiiEEENS1_10collective13CollectiveMmaINS1_43MainloopSm90TmaGmmaWarpSpecializedSparseFP8ILi6ENS5_IJNS4_1CILi2EEENSA_ILi1EEESC_EEENS1_32KernelTmaWarpSpecializedPingpongEEENS5_IJNSA_ILi64EEENSA_ILi256EEENSA_ILi128EEEEEENS_12float_e4m3_tENS5_IJNS4_6LayoutINS5_IJiNS5_IJSB_iEEEiEEENS5_IJlNS5_IJSC_SB_EEElEEEEENSL_INS5_IJNS5_IJSG_iEEENS5_IJSI_iEEEiEEENS5_IJNS5_IJSI_NSA_ILi8192EEEEEENS5_IJSC_lEEElEEEEEEEESK_NS5_IJlSC_lEEENS4_8TiledMMAINS4_8MMA_AtomIJNS4_4SM904GMMA6SPARSE32GMMA_64x256x64_F32E4M3E4M3_SS_TNILNS14_7ScaleInE1ELS17_1ELNS14_9SparseSelE0EEEEEENSL_INS5_IJSC_SC_SC_EEENS5_IJNSA_ILi0EEES1C_S1C_EEEEENS5_IJNS4_10UnderscoreES1F_S1F_EEEEENS4_13SM90_TMA_LOADENS4_14ComposedLayoutINS4_7SwizzleILi2ELi4ELi3EEENS4_25smem_sparse_ptr_flag_bitsILi2ELi8EEENSL_INS5_IJNS5_IJSC_NSA_ILi8EEEEEENS5_IJSB_SG_EEEEEENS5_IJNS5_IJS1C_SI_EEESO_EEEEEEEvNS4_8identityENS4_23SM90_TMA_LOAD_MULTICASTENS1J_INS1K_ILi3ELi4ELi3EEENS4_18smem_ptr_flag_bitsILi8EEENSL_INS5_IJS1O_SI_EEENS5_IJSI_SC_EEEEEEEvS1W_EENS_8epilogue10collective6detail29Sm90TmaWarpSpecializedAdapterINS27_15DefaultEpilogueIfNS5_IJSC_llEEES2B_NS26_6thread17LinearCombinationIfLi1EffLNS2C_9ScaleType4KindE0ELNS_15FloatRoundStyleE2EfEENS1_15EpilogueDefaultEEEEEvvEEEEvNT_6ParamsE)
        /*10e8*/ 	.short	0x0210
        /*10ea*/ 	.short	0x0570


	//----- nvinfo : EIATTR_SW_WAR
	.align		4
.L_38:
        /*10ec*/ 	.byte	0x04, 0x36
        /*10ee*/ 	.short	(.L_40 - .L_39)
.L_39:
        /*10f0*/ 	.word	0x00000008
.L_40:


//--------------------- .nv.callgraph             --------------------------
	.section	.nv.callgraph,"",@"SHT_CUDA_CALLGRAPH"
	.align	4
	.sectionentsize	8
	.align		4
        /*0000*/ 	.word	0x00000000
	.align		4
        /*0004*/ 	.word	0xffffffff
	.align		4
        /*0008*/ 	.word	0x00000000
	.align		4
        /*000c*/ 	.word	0xfffffffe
	.align		4
        /*0010*/ 	.word	0x00000000
	.align		4
        /*0014*/ 	.word	0xfffffffd
	.align		4
        /*0018*/ 	.word	0x00000000
	.align		4
        /*001c*/ 	.word	0xfffffffc


//--------------------- .nv.constant4             --------------------------
	.section	.nv.constant4,"a",@progbits
	.align	8
	.align		8
.nv.constant4:
        /*0000*/ 	.dword	_ZN39_INTERNAL_cff0f2bd_4_k_cu_7fe1128d_33284cuda3std3__45__cpo5beginE
	.align		8
        /*0008*/ 	.dword	_ZN39_INTERNAL_cff0f2bd_4_k_cu_7fe1128d_33284cuda3std3__45__cpo3endE
	.align		8
        /*0010*/ 	.dword	_ZN39_INTERNAL_cff0f2bd_4_k_cu_7fe1128d_33284cuda3std3__45__cpo6cbeginE
	.align		8
        /*0018*/ 	.dword	_ZN39_INTERNAL_cff0f2bd_4_k_cu_7fe1128d_33284cuda3std3__45__cpo4cendE
	.align		8
        /*0020*/ 	.dword	_ZN39_INTERNAL_cff0f2bd_4_k_cu_7fe1128d_33284cuda3std3__441_GLOBAL__N__cff0f2bd_4_k_cu_7fe1128d_33286ignoreE
	.align		8
        /*0028*/ 	.dword	_ZN39_INTERNAL_cff0f2bd_4_k_cu_7fe1128d_33284cuda3std3__419piecewise_constructE
	.align		8
        /*0030*/ 	.dword	_ZN39_INTERNAL_cff0f2bd_4_k_cu_7fe1128d_33284cuda3std3__48in_placeE
	.align		8
        /*0038*/ 	.dword	_ZN39_INTERNAL_cff0f2bd_4_k_cu_7fe1128d_33284cuda3std6ranges3__45__cpo4swapE
	.align		8
        /*0040*/ 	.dword	_ZN39_INTERNAL_cff0f2bd_4_k_cu_7fe1128d_33284cuda3std6ranges3__45__cpo9iter_moveE
	.align		8
        /*0048*/ 	.dword	_ZN39_INTERNAL_cff0f2bd_4_k_cu_7fe1128d_33284cute7productE
	.align		8
        /*0050*/ 	.dword	_ZN39_INTERNAL_cff0f2bd_4_k_cu_7fe1128d_33284cute1_E


//--------------------- .text._ZN7cutlass13device_kernelINS_4gemm6kernel13GemmUniversalIN4cute5tupleIJiiiiEEENS1_10collective13CollectiveMmaINS1_43MainloopSm90TmaGmmaWarpSpecializedSparseFP8ILi6ENS5_IJNS4_1CILi2EEENSA_ILi1EEESC_EEENS1_32KernelTmaWarpSpecializedPingpongEEENS5_IJNSA_ILi64EEENSA_ILi256EEENSA_ILi128EEEEEENS_12float_e4m3_tENS5_IJNS4_6LayoutINS5_IJiNS5_IJSB_iEEEiEEENS5_IJlNS5_IJSC_SB_EEElEEEEENSL_INS5_IJNS5_IJSG_iEEENS5_IJSI_iEEEiEEENS5_IJNS5_IJSI_NSA_ILi8192EEEEEENS5_IJSC_lEEElEEEEEEEESK_NS5_IJlSC_lEEENS4_8TiledMMAINS4_8MMA_AtomIJNS4_4SM904GMMA6SPARSE32GMMA_64x256x64_F32E4M3E4M3_SS_TNILNS14_7ScaleInE1ELS17_1ELNS14_9SparseSelE0EEEEEENSL_INS5_IJSC_SC_SC_EEENS5_IJNSA_ILi0EEES1C_S1C_EEEEENS5_IJNS4_10UnderscoreES1F_S1F_EEEEENS4_13SM90_TMA_LOADENS4_14ComposedLayoutINS4_7SwizzleILi2ELi4ELi3EEENS4_25smem_sparse_ptr_flag_bitsILi2ELi8EEENSL_INS5_IJNS5_IJSC_NSA_ILi8EEEEEENS5_IJSB_SG_EEEEEENS5_IJNS5_IJS1C_SI_EEESO_EEEEEEEvNS4_8identityENS4_23SM90_TMA_LOAD_MULTICASTENS1J_INS1K_ILi3ELi4ELi3EEENS4_18smem_ptr_flag_bitsILi8EEENSL_INS5_IJS1O_SI_EEENS5_IJSI_SC_EEEEEEEvS1W_EENS_8epilogue10collective6detail29Sm90TmaWarpSpecializedAdapterINS27_15DefaultEpilogueIfNS5_IJSC_llEEES2B_NS26_6thread17LinearCombinationIfLi1EffLNS2C_9ScaleType4KindE0ELNS_15FloatRoundStyleE2EfEENS1_15EpilogueDefaultEEEEEvvEEEEvNT_6ParamsE --------------------------
	.section	.text._ZN7cutlass13device_kernelINS_4gemm6kernel13GemmUniversalIN4cute5tupleIJiiiiEEENS1_10collective13CollectiveMmaINS1_43MainloopSm90TmaGmmaWarpSpecializedSparseFP8ILi6ENS5_IJNS4_1CILi2EEENSA_ILi1EEESC_EEENS1_32KernelTmaWarpSpecializedPingpongEEENS5_IJNSA_ILi64EEENSA_ILi256EEENSA_ILi128EEEEEENS_12float_e4m3_tENS5_IJNS4_6LayoutINS5_IJiNS5_IJSB_iEEEiEEENS5_IJlNS5_IJSC_SB_EEElEEEEENSL_INS5_IJNS5_IJSG_iEEENS5_IJSI_iEEEiEEENS5_IJNS5_IJSI_NSA_ILi8192EEEEEENS5_IJSC_lEEElEEEEEEEESK_NS5_IJlSC_lEEENS4_8TiledMMAINS4_8MMA_AtomIJNS4_4SM904GMMA6SPARSE32GMMA_64x256x64_F32E4M3E4M3_SS_TNILNS14_7ScaleInE1ELS17_1ELNS14_9SparseSelE0EEEEEENSL_INS5_IJSC_SC_SC_EEENS5_IJNSA_ILi0EEES1C_S1C_EEEEENS5_IJNS4_10UnderscoreES1F_S1F_EEEEENS4_13SM90_TMA_LOADENS4_14ComposedLayoutINS4_7SwizzleILi2ELi4ELi3EEENS4_25smem_sparse_ptr_flag_bitsILi2ELi8EEENSL_INS5_IJNS5_IJSC_NSA_ILi8EEEEEENS5_IJSB_SG_EEEEEENS5_IJNS5_IJS1C_SI_EEESO_EEEEEEEvNS4_8identityENS4_23SM90_TMA_LOAD_MULTICASTENS1J_INS1K_ILi3ELi4ELi3EEENS4_18smem_ptr_flag_bitsILi8EEENSL_INS5_IJS1O_SI_EEENS5_IJSI_SC_EEEEEEEvS1W_EENS_8epilogue10collective6detail29Sm90TmaWarpSpecializedAdapterINS27_15DefaultEpilogueIfNS5_IJSC_llEEES2B_NS26_6thread17LinearCombinationIfLi1EffLNS2C_9ScaleType4KindE0ELNS_15FloatRoundStyleE2EfEENS1_15EpilogueDefaultEEEEEvvEEEEvNT_6ParamsE,"ax",@progbits
	.align	128
.text._ZN7cutlass13device_kernelINS_4gemm6kernel13GemmUniversalIN4cute5tupleIJiiiiEEENS1_10collective13CollectiveMmaINS1_43MainloopSm90TmaGmmaWarpSpecializedSparseFP8ILi6ENS5_IJNS4_1CILi2EEENSA_ILi1EEESC_EEENS1_32KernelTmaWarpSpecializedPingpongEEENS5_IJNSA_ILi64EEENSA_ILi256EEENSA_ILi128EEEEEENS_12float_e4m3_tENS5_IJNS4_6LayoutINS5_IJiNS5_IJSB_iEEEiEEENS5_IJlNS5_IJSC_SB_EEElEEEEENSL_INS5_IJNS5_IJSG_iEEENS5_IJSI_iEEEiEEENS5_IJNS5_IJSI_NSA_ILi8192EEEEEENS5_IJSC_lEEElEEEEEEEESK_NS5_IJlSC_lEEENS4_8TiledMMAINS4_8MMA_AtomIJNS4_4SM904GMMA6SPARSE32GMMA_64x256x64_F32E4M3E4M3_SS_TNILNS14_7ScaleInE1ELS17_1ELNS14_9SparseSelE0EEEEEENSL_INS5_IJSC_SC_SC_EEENS5_IJNSA_ILi0EEES1C_S1C_EEEEENS5_IJNS4_10UnderscoreES1F_S1F_EEEEENS4_13SM90_TMA_LOADENS4_14ComposedLayoutINS4_7SwizzleILi2ELi4ELi3EEENS4_25smem_sparse_ptr_flag_bitsILi2ELi8EEENSL_INS5_IJNS5_IJSC_NSA_ILi8EEEEEENS5_IJSB_SG_EEEEEENS5_IJNS5_IJS1C_SI_EEESO_EEEEEEEvNS4_8identityENS4_23SM90_TMA_LOAD_MULTICASTENS1J_INS1K_ILi3ELi4ELi3EEENS4_18smem_ptr_flag_bitsILi8EEENSL_INS5_IJS1O_SI_EEENS5_IJSI_SC_EEEEEEEvS1W_EENS_8epilogue10collective6detail29Sm90TmaWarpSpecializedAdapterINS27_15DefaultEpilogueIfNS5_IJSC_llEEES2B_NS26_6thread17LinearCombinationIfLi1EffLNS2C_9ScaleType4KindE0ELNS_15FloatRoundStyleE2EfEENS1_15EpilogueDefaultEEEEEvvEEEEvNT_6ParamsE:
        .type           _ZN7cutlass13device_kernelINS_4gemm6kernel13GemmUniversalIN4cute5tupleIJiiiiEEENS1_10collective13CollectiveMmaINS1_43MainloopSm90TmaGmmaWarpSpecializedSparseFP8ILi6ENS5_IJNS4_1CILi2EEENSA_ILi1EEESC_EEENS1_32KernelTmaWarpSpecializedPingpongEEENS5_IJNSA_ILi64EEENSA_ILi256EEENSA_ILi128EEEEEENS_12float_e4m3_tENS5_IJNS4_6LayoutINS5_IJiNS5_IJSB_iEEEiEEENS5_IJlNS5_IJSC_SB_EEElEEEEENSL_INS5_IJNS5_IJSG_iEEENS5_IJSI_iEEEiEEENS5_IJNS5_IJSI_NSA_ILi8192EEEEEENS5_IJSC_lEEElEEEEEEEESK_NS5_IJlSC_lEEENS4_8TiledMMAINS4_8MMA_AtomIJNS4_4SM904GMMA6SPARSE32GMMA_64x256x64_F32E4M3E4M3_SS_TNILNS14_7ScaleInE1ELS17_1ELNS14_9SparseSelE0EEEEEENSL_INS5_IJSC_SC_SC_EEENS5_IJNSA_ILi0EEES1C_S1C_EEEEENS5_IJNS4_10UnderscoreES1F_S1F_EEEEENS4_13SM90_TMA_LOADENS4_14ComposedLayoutINS4_7SwizzleILi2ELi4ELi3EEENS4_25smem_sparse_ptr_flag_bitsILi2ELi8EEENSL_INS5_IJNS5_IJSC_NSA_ILi8EEEEEENS5_IJSB_SG_EEEEEENS5_IJNS5_IJS1C_SI_EEESO_EEEEEEEvNS4_8identityENS4_23SM90_TMA_LOAD_MULTICASTENS1J_INS1K_ILi3ELi4ELi3EEENS4_18smem_ptr_flag_bitsILi8EEENSL_INS5_IJS1O_SI_EEENS5_IJSI_SC_EEEEEEEvS1W_EENS_8epilogue10collective6detail29Sm90TmaWarpSpecializedAdapterINS27_15DefaultEpilogueIfNS5_IJSC_llEEES2B_NS26_6thread17LinearCombinationIfLi1EffLNS2C_9ScaleType4KindE0ELNS_15FloatRoundStyleE2EfEENS1_15EpilogueDefaultEEEEEvvEEEEvNT_6ParamsE,@function
        .size           _ZN7cutlass13device_kernelINS_4gemm6kernel13GemmUniversalIN4cute5tupleIJiiiiEEENS1_10collective13CollectiveMmaINS1_43MainloopSm90TmaGmmaWarpSpecializedSparseFP8ILi6ENS5_IJNS4_1CILi2EEENSA_ILi1EEESC_EEENS1_32KernelTmaWarpSpecializedPingpongEEENS5_IJNSA_ILi64EEENSA_ILi256EEENSA_ILi128EEEEEENS_12float_e4m3_tENS5_IJNS4_6LayoutINS5_IJiNS5_IJSB_iEEEiEEENS5_IJlNS5_IJSC_SB_EEElEEEEENSL_INS5_IJNS5_IJSG_iEEENS5_IJSI_iEEEiEEENS5_IJNS5_IJSI_NSA_ILi8192EEEEEENS5_IJSC_lEEElEEEEEEEESK_NS5_IJlSC_lEEENS4_8TiledMMAINS4_8MMA_AtomIJNS4_4SM904GMMA6SPARSE32GMMA_64x256x64_F32E4M3E4M3_SS_TNILNS14_7ScaleInE1ELS17_1ELNS14_9SparseSelE0EEEEEENSL_INS5_IJSC_SC_SC_EEENS5_IJNSA_ILi0EEES1C_S1C_EEEEENS5_IJNS4_10UnderscoreES1F_S1F_EEEEENS4_13SM90_TMA_LOADENS4_14ComposedLayoutINS4_7SwizzleILi2ELi4ELi3EEENS4_25smem_sparse_ptr_flag_bitsILi2ELi8EEENSL_INS5_IJNS5_IJSC_NSA_ILi8EEEEEENS5_IJSB_SG_EEEEEENS5_IJNS5_IJS1C_SI_EEESO_EEEEEEEvNS4_8identityENS4_23SM90_TMA_LOAD_MULTICASTENS1J_INS1K_ILi3ELi4ELi3EEENS4_18smem_ptr_flag_bitsILi8EEENSL_INS5_IJS1O_SI_EEENS5_IJSI_SC_EEEEEEEvS1W_EENS_8epilogue10collective6detail29Sm90TmaWarpSpecializedAdapterINS27_15DefaultEpilogueIfNS5_IJSC_llEEES2B_NS26_6thread17LinearCombinationIfLi1EffLNS2C_9ScaleType4KindE0ELNS_15FloatRoundStyleE2EfEENS1_15EpilogueDefaultEEEEEvvEEEEvNT_6ParamsE,(.L_x_266 - _ZN7cutlass13device_kernelINS_4gemm6kernel13GemmUniversalIN4cute5tupleIJiiiiEEENS1_10collective13CollectiveMmaINS1_43MainloopSm90TmaGmmaWarpSpecializedSparseFP8ILi6ENS5_IJNS4_1CILi2EEENSA_ILi1EEESC_EEENS1_32KernelTmaWarpSpecializedPingpongEEENS5_IJNSA_ILi64EEENSA_ILi256EEENSA_ILi128EEEEEENS_12float_e4m3_tENS5_IJNS4_6LayoutINS5_IJiNS5_IJSB_iEEEiEEENS5_IJlNS5_IJSC_SB_EEElEEEEENSL_INS5_IJNS5_IJSG_iEEENS5_IJSI_iEEEiEEENS5_IJNS5_IJSI_NSA_ILi8192EEEEEENS5_IJSC_lEEElEEEEEEEESK_NS5_IJlSC_lEEENS4_8TiledMMAINS4_8MMA_AtomIJNS4_4SM904GMMA6SPARSE32GMMA_64x256x64_F32E4M3E4M3_SS_TNILNS14_7ScaleInE1ELS17_1ELNS14_9SparseSelE0EEEEEENSL_INS5_IJSC_SC_SC_EEENS5_IJNSA_ILi0EEES1C_S1C_EEEEENS5_IJNS4_10UnderscoreES1F_S1F_EEEEENS4_13SM90_TMA_LOADENS4_14ComposedLayoutINS4_7SwizzleILi2ELi4ELi3EEENS4_25smem_sparse_ptr_flag_bitsILi2ELi8EEENSL_INS5_IJNS5_IJSC_NSA_ILi8EEEEEENS5_IJSB_SG_EEEEEENS5_IJNS5_IJS1C_SI_EEESO_EEEEEEEvNS4_8identityENS4_23SM90_TMA_LOAD_MULTICASTENS1J_INS1K_ILi3ELi4ELi3EEENS4_18smem_ptr_flag_bitsILi8EEENSL_INS5_IJS1O_SI_EEENS5_IJSI_SC_EEEEEEEvS1W_EENS_8epilogue10collective6detail29Sm90TmaWarpSpecializedAdapterINS27_15DefaultEpilogueIfNS5_IJSC_llEEES2B_NS26_6thread17LinearCombinationIfLi1EffLNS2C_9ScaleType4KindE0ELNS_15FloatRoundStyleE2EfEENS1_15EpilogueDefaultEEEEEvvEEEEvNT_6ParamsE)
        .other          _ZN7cutlass13device_kernelINS_4gemm6kernel13GemmUniversalIN4cute5tupleIJiiiiEEENS1_10collective13CollectiveMmaINS1_43MainloopSm90TmaGmmaWarpSpecializedSparseFP8ILi6ENS5_IJNS4_1CILi2EEENSA_ILi1EEESC_EEENS1_32KernelTmaWarpSpecializedPingpongEEENS5_IJNSA_ILi64EEENSA_ILi256EEENSA_ILi128EEEEEENS_12float_e4m3_tENS5_IJNS4_6LayoutINS5_IJiNS5_IJSB_iEEEiEEENS5_IJlNS5_IJSC_SB_EEElEEEEENSL_INS5_IJNS5_IJSG_iEEENS5_IJSI_iEEEiEEENS5_IJNS5_IJSI_NSA_ILi8192EEEEEENS5_IJSC_lEEElEEEEEEEESK_NS5_IJlSC_lEEENS4_8TiledMMAINS4_8MMA_AtomIJNS4_4SM904GMMA6SPARSE32GMMA_64x256x64_F32E4M3E4M3_SS_TNILNS14_7ScaleInE1ELS17_1ELNS14_9SparseSelE0EEEEEENSL_INS5_IJSC_SC_SC_EEENS5_IJNSA_ILi0EEES1C_S1C_EEEEENS5_IJNS4_10UnderscoreES1F_S1F_EEEEENS4_13SM90_TMA_LOADENS4_14ComposedLayoutINS4_7SwizzleILi2ELi4ELi3EEENS4_25smem_sparse_ptr_flag_bitsILi2ELi8EEENSL_INS5_IJNS5_IJSC_NSA_ILi8EEEEEENS5_IJSB_SG_EEEEEENS5_IJNS5_IJS1C_SI_EEESO_EEEEEEEvNS4_8identityENS4_23SM90_TMA_LOAD_MULTICASTENS1J_INS1K_ILi3ELi4ELi3EEENS4_18smem_ptr_flag_bitsILi8EEENSL_INS5_IJS1O_SI_EEENS5_IJSI_SC_EEEEEEEvS1W_EENS_8epilogue10collective6detail29Sm90TmaWarpSpecializedAdapterINS27_15DefaultEpilogueIfNS5_IJSC_llEEES2B_NS26_6thread17LinearCombinationIfLi1EffLNS2C_9ScaleType4KindE0ELNS_15FloatRoundStyleE2EfEENS1_15EpilogueDefaultEEEEEvvEEEEvNT_6ParamsE,@"STO_CUDA_ENTRY STV_DEFAULT"
_ZN7cutlass13device_kernelINS_4gemm6kernel13GemmUniversalIN4cute5tupleIJiiiiEEENS1_10collective13CollectiveMmaINS1_43MainloopSm90TmaGmmaWarpSpecializedSparseFP8ILi6ENS5_IJNS4_1CILi2EEENSA_ILi1EEESC_EEENS1_32KernelTmaWarpSpecializedPingpongEEENS5_IJNSA_ILi64EEENSA_ILi256EEENSA_ILi128EEEEEENS_12float_e4m3_tENS5_IJNS4_6LayoutINS5_IJiNS5_IJSB_iEEEiEEENS5_IJlNS5_IJSC_SB_EEElEEEEENSL_INS5_IJNS5_IJSG_iEEENS5_IJSI_iEEEiEEENS5_IJNS5_IJSI_NSA_ILi8192EEEEEENS5_IJSC_lEEElEEEEEEEESK_NS5_IJlSC_lEEENS4_8TiledMMAINS4_8MMA_AtomIJNS4_4SM904GMMA6SPARSE32GMMA_64x256x64_F32E4M3E4M3_SS_TNILNS14_7ScaleInE1ELS17_1ELNS14_9SparseSelE0EEEEEENSL_INS5_IJSC_SC_SC_EEENS5_IJNSA_ILi0EEES1C_S1C_EEEEENS5_IJNS4_10UnderscoreES1F_S1F_EEEEENS4_13SM90_TMA_LOADENS4_14ComposedLayoutINS4_7SwizzleILi2ELi4ELi3EEENS4_25smem_sparse_ptr_flag_bitsILi2ELi8EEENSL_INS5_IJNS5_IJSC_NSA_ILi8EEEEEENS5_IJSB_SG_EEEEEENS5_IJNS5_IJS1C_SI_EEESO_EEEEEEEvNS4_8identityENS4_23SM90_TMA_LOAD_MULTICASTENS1J_INS1K_ILi3ELi4ELi3EEENS4_18smem_ptr_flag_bitsILi8EEENSL_INS5_IJS1O_SI_EEENS5_IJSI_SC_EEEEEEEvS1W_EENS_8epilogue10collective6detail29Sm90TmaWarpSpecializedAdapterINS27_15DefaultEpilogueIfNS5_IJSC_llEEES2B_NS26_6thread17LinearCombinationIfLi1EffLNS2C_9ScaleType4KindE0ELNS_15FloatRoundStyleE2EfEENS1_15EpilogueDefaultEEEEEvvEEEEvNT_6ParamsE:
[----:B------:R-:W0:Y:S02]  /*0000*/  LDC R1, c[0x0][0x28] ;  /* 0x00000a00ff017b82 */ /* 0x000e240000000800 */
[----:B0-----:R-:W-:Y:S01]  /*0010*/  VIADD R1, R1, 0xfffffed8 ;  /* 0xfffffed801017836 */ /* 0x001fe20000000000 */
[----:B------:R-:W0:Y:S01]  /*0020*/  S2R R2, SR_TID.X ;  /* 0x0000000000027919 */ /* 0x000e220000002100 */
[----:B------:R-:W-:Y:S01]  /*0030*/  ELECT P0, URZ, PT ;  /* 0x00000000003f782f */ /* 0x000fe20003800000 */
[----:B------:R-:W-:Y:S01]  /*0040*/  BSSY B0, `(.L_x_0) ;  /* 0x0000017000007945 */ /* 0x000fe20003800000 */
[--C-:B0-----:R-:W-:Y:S02]  /*0050*/  SHF.R.U32.HI R0, RZ, 0x5, R2.reuse ;  /* 0x00000005ff007819 */ /* 0x101fe40000011602 */
[----:B------:R-:W-:-:S03]  /*0060*/  SHF.R.U32.HI R5, RZ, 0x7, R2 ;  /* 0x00000007ff057819 */ /* 0x000fc60000011602 */
[----:B------:R-:W0:Y:S02]  /*0070*/  SHFL.IDX PT, R3, R0, RZ, 0x1f ;  /* 0x00001fff00037589 */ /* 0x000e2400000e0000 */
[----:B0-----:R-:W-:Y:S02]  /*0080*/  R2UR UR6, R3 ;  /* 0x00000000030672ca */ /* 0x001fe400000e0000 */
[----:B------:R0:W1:Y:S11]  /*0090*/  SHFL.IDX PT, R3, R5, RZ, 0x1f ;  /* 0x00001fff05037589 */ /* 0x00007600000e0000 */
[----:B------:R-:W-:-:S02]  /*00a0*/  USHF.R.S32.HI UR4, URZ, 0x1f, UR6 ;  /* 0x0000001f3f047899 */ /* 0x000fc40008011406 */
[----:B------:R-:W-:Y:S02]  /*00b0*/  ISETP.NE.OR P0, PT, RZ, UR6, !P0 ;  /* 0x00000006ff007c0c */ /* 0x000fe4000c705670 */
[----:B------:R-:W-:-:S04]  /*00c0*/  ULEA.HI UR4, UR4, UR6, URZ, 0x2 ;  /* 0x0000000604047291 */ /* 0x000fc8000f8f103f */
[----:B------:R-:W-:-:S04]  /*00d0*/  ULOP3.LUT UR4, UR4, 0xfffffffc, URZ, 0xc0, !UPT ;  /* 0xfffffffc04047892 */ /* 0x000fc8000f8ec03f */
[----:B------:R-:W-:-:S03]  /*00e0*/  UIADD3 UR6, UR6, -UR4, URZ ;  /* 0x8000000406067290 */ /* 0x000fc6000fffe03f */
[----:B01----:R-:W-:Y:S09]  /*00f0*/  @P0 BRA `(.L_x_1) ;  /* 0x00000000002c0947 */ /* 0x003ff20003800000 */
[----:B------:R-:W-:Y:S02]  /*0100*/  ULDC.64 UR4, c[0x0][0x198] ;  /* 0x0000660000047ab9 */ /* 0x000fe40000000a00 */
[----:B------:R-:W-:Y:S02]  /*0110*/  UIADD3 UR8, UP0, UR4, 0xf0, URZ ;  /* 0x000000f004087890 */ /* 0x000fe4000ff1e03f */
[----:B------:R-:W-:Y:S02]  /*0120*/  UIADD3 UR10, UP1, UR4, 0x1f0, URZ ;  /* 0x000001f0040a7890 */ /* 0x000fe4000ff3e03f */
[----:B------:R-:W-:Y:S02]  /*0130*/  UIADD3 UR4, UP2, UR4, 0x2f0, URZ ;  /* 0x000002f004047890 */ /* 0x000fe4000ff5e03f */
[----:B------:R-:W-:Y:S02]  /*0140*/  UIADD3.X UR9, URZ, UR5, URZ, UP0, !UPT ;  /* 0x000000053f097290 */ /* 0x000fe400087fe43f */
[----:B------:R-:W-:-:S02]  /*0150*/  UIADD3.X UR11, URZ, UR5, URZ, UP1, !UPT ;  /* 0x000000053f0b7290 */ /* 0x000fc40008ffe43f */
[----:B------:R-:W-:-:S05]  /*0160*/  UIADD3.X UR5, URZ, UR5, URZ, UP2, !UPT ;  /* 0x000000053f057290 */ /* 0x000fca00097fe43f */
[----:B------:R0:W-:Y:S02]  /*0170*/  UTMACCTL.PF [UR8] ;  /* 0x00000000080079b9 */ /* 0x0001e40008040000 */
[----:B------:R0:W-:Y:S02]  /*0180*/  UTMACCTL.PF [UR10] ;  /* 0x000000000a0079b9 */ /* 0x0001e40008040000 */
[----:B------:R0:W-:Y:S02]  /*0190*/  UTMACCTL.PF [UR4] ;  /* 0x00000000040079b9 */ /* 0x0001e40008040000 */
[----:B0-----:R-:W-:Y:S01]  /*01a0*/  NOP ;  /* 0x0000000000007918 */ /* 0x001fe20000000000 */
.L_x_1:
[----:B------:R-:W-:Y:S05]  /*01b0*/  BSYNC B0 ;  /* 0x0000000000007941 */ /* 0x000fea0003800000 */
.L_x_0:
[----:B------:R-:W0:Y:S01]  /*01c0*/  SHFL.IDX PT, R6, R0, RZ, 0x1f ;  /* 0x00001fff00067589 */ /* 0x000e2200000e0000 */
[----:B------:R-:W-:Y:S01]  /*01d0*/  R2UR UR13, R3 ;  /* 0x00000000030d72ca */ /* 0x000fe200000e0000 */
[----:B------:R-:W-:-:S04]  /*01e0*/  UISETP.NE.AND UP0, UPT, UR6, 0x3, UPT ;  /* 0x000000030600788c */ /* 0x000fc8000bf05270 */
[----:B------:R-:W-:-:S08]  /*01f0*/  UISETP.EQ.OR UP0, UPT, UR6, URZ, !UP0 ;  /* 0x0000003f0600728c */ /* 0x000fd0000c702670 */
[----:B------:R-:W-:Y:S02]  /*0200*/  UIADD3 UR12, UR13, -0x1, URZ ;  /* 0xffffffff0d0c7890 */ /* 0x000fe4000fffe03f */
[----:B------:R-:W-:Y:S02]  /*0210*/  UISETP.EQ.AND UP0, UPT, UR13, URZ, UP0 ;  /* 0x0000003f0d00728c */ /* 0x000fe40008702270 */
[----:B------:R-:W-:Y:S02]  /*0220*/  UISETP.GE.U32.AND UP1, UPT, UR12, 0x2, UPT ;  /* 0x000000020c00788c */ /* 0x000fe4000bf26070 */
[----:B------:R-:W-:Y:S01]  /*0230*/  USEL UR14, URZ, 0x1, !UP0 ;  /* 0x000000013f0e7887 */ /* 0x000fe2000c000000 */
[----:B0-----:R-:W-:-:S03]  /*0240*/  ISETP.NE.AND P0, PT, R6, RZ, PT ;  /* 0x000000ff0600720c */ /* 0x001fc60003f05270 */
[----:B------:R-:W-:-:S10]  /*0250*/  USEL UR14, UR14, 0x2, UP1 ;  /* 0x000000020e0e7887 */ /* 0x000fd40008800000 */
[----:B------:R-:W-:Y:S05]  /*0260*/  @P0 BRA `(.L_x_2) ;  /* 0x0000000000680947 */ /* 0x000fea0003800000 */
[----:B------:R-:W0:Y:S01]  /*0270*/  S2UR UR7, SR_CgaCtaId ;  /* 0x00000000000779c3 */ /* 0x000e220000008800 */
[----:B------:R-:W-:Y:S01]  /*0280*/  UMOV UR4, 0x400 ;  /* 0x0000040000047882 */ /* 0x000fe20000000000 */
[----:B------:R-:W-:Y:S01]  /*0290*/  UMOV UR5, 0x1 ;  /* 0x0000000100057882 */ /* 0x000fe20000000000 */
[----:B------:R-:W-:Y:S01]  /*02a0*/  UMOV UR8, 0x2 ;  /* 0x0000000200087882 */ /* 0x000fe20000000000 */
[----:B------:R-:W-:Y:S01]  /*02b0*/  ELECT P0, URZ, PT ;  /* 0x00000000003f782f */ /* 0x000fe20003800000 */
[----:B------:R-:W-:-:S04]  /*02c0*/  UIADD3 UR8, -UR8, 0x100000, URZ ;  /* 0x0010000008087890 */ /* 0x000fc8000fffe13f */
[----:B------:R-:W-:Y:S02]  /*02d0*/  USHF.L.U32 UR9, UR8, 0xb, URZ ;  /* 0x0000000b08097899 */ /* 0x000fe4000800063f */
[----:B------:R-:W-:Y:S02]  /*02e0*/  USHF.L.U32 UR8, UR8, 0x1, URZ ;  /* 0x0000000108087899 */ /* 0x000fe4000800063f */
[----:B0-----:R-:W-:Y:S02]  /*02f0*/  ULEA UR7, UR7, UR4, 0x18 ;  /* 0x0000000407077291 */ /* 0x001fe4000f8ec03f */
[----:B------:R-:W-:-:S04]  /*0300*/  UIADD3 UR4, -UR5, 0x100000, URZ ;  /* 0x0010000005047890 */ /* 0x000fc8000fffe13f */
[----:B------:R-:W-:Y:S02]  /*0310*/  USHF.L.U32 UR5, UR4, 0xb, URZ ;  /* 0x0000000b04057899 */ /* 0x000fe4000800063f */
[----:B------:R-:W-:Y:S01]  /*0320*/  USHF.L.U32 UR4, UR4, 0x1, URZ ;  /* 0x0000000104047899 */ /* 0x000fe2000800063f */
[----:B------:R-:W0:Y:S11]  /*0330*/  FENCE.VIEW.ASYNC.S ;  /* 0x00000000000073c6 */ /* 0x000e360000000000 */
[----:B0-----:R0:W1:Y:S01]  /*0340*/  SYNCS.EXCH.64 URZ, [UR7], UR4 ;  /* 0x00000004073f75b2 */ /* 0x0010620008000100 */
[----:B------:R0:W2:Y:S01]  /*0350*/  SYNCS.EXCH.64 URZ, [UR7+0x30], UR8 ;  /* 0x00003008073f75b2 */ /* 0x0000a20008000100 */
[----:B------:R0:W3:Y:S01]  /*0360*/  SYNCS.EXCH.64 URZ, [UR7+0x8], UR4 ;  /* 0x00000804073f75b2 */ /* 0x0000e20008000100 */
[----:B------:R0:W4:Y:S01]  /*0370*/  SYNCS.EXCH.64 URZ, [UR7+0x38], UR8 ;  /* 0x00003808073f75b2 */ /* 0x0001220008000100 */
[----:B------:R0:W0:Y:S01]  /*0380*/  SYNCS.EXCH.64 URZ, [UR7+0x10], UR4 ;  /* 0x00001004073f75b2 */ /* 0x0000220008000100 */
[----:B------:R0:W0:Y:S01]  /*0390*/  SYNCS.EXCH.64 URZ, [UR7+0x40], UR8 ;  /* 0x00004008073f75b2 */ /* 0x0000220008000100 */
[----:B------:R0:W0:Y:S01]  /*03a0*/  SYNCS.EXCH.64 URZ, [UR7+0x18], UR4 ;  /* 0x00001804073f75b2 */ /* 0x0000220008000100 */
[----:B------:R0:W0:Y:S01]  /*03b0*/  SYNCS.EXCH.64 URZ, [UR7+0x48], UR8 ;  /* 0x00004808073f75b2 */ /* 0x0000220008000100 */
[----:B------:R0:W0:Y:S01]  /*03c0*/  SYNCS.EXCH.64 URZ, [UR7+0x20], UR4 ;  /* 0x00002004073f75b2 */ /* 0x0000220008000100 */
[----:B------:R0:W0:Y:S01]  /*03d0*/  SYNCS.EXCH.64 URZ, [UR7+0x50], UR8 ;  /* 0x00005008073f75b2 */ /* 0x0000220008000100 */
[----:B------:R0:W0:Y:S01]  /*03e0*/  SYNCS.EXCH.64 URZ, [UR7+0x28], UR4 ;  /* 0x00002804073f75b2 */ /* 0x0000220008000100 */
[----:B------:R0:W0:Y:S01]  /*03f0*/  SYNCS.EXCH.64 URZ, [UR7+0x58], UR8 ;  /* 0x00005808073f75b2 */ /* 0x0000220008000100 */
[----:B------:R-:W-:Y:S01]  /*0400*/  NOP ;  /* 0x0000000000007918 */ /* 0x000fe20000000000 */
.L_x_2:
[----:B------:R-:W5:Y:S01]  /*0410*/  SHFL.IDX PT, R4, R0, RZ, 0x1f ;  /* 0x00001fff00047589 */ /* 0x000f6200000e0000 */
[----:B------:R-:W-:Y:S01]  /*0420*/  SHF.R.S32.HI R3, RZ, 0x1f, R2 ;  /* 0x0000001fff037819 */ /* 0x000fe20000011402 */
[----:B------:R-:W1:Y:S01]  /*0430*/  S2UR UR15, SR_CTAID.X ;  /* 0x00000000000f79c3 */ /* 0x000e620000002500 */
[----:B------:R-:W-:Y:S01]  /*0440*/  ELECT P0, URZ, PT ;  /* 0x00000000003f782f */ /* 0x000fe20003800000 */
[----:B------:R-:W2:Y:S01]  /*0450*/  SHFL.IDX PT, R10, R0, RZ, 0x1f ;  /* 0x00001fff000a7589 */ /* 0x000ea200000e0000 */
[----:B------:R-:W-:Y:S01]  /*0460*/  LEA.HI R3, R3, R2, RZ, 0x7 ;  /* 0x0000000203037211 */ /* 0x000fe200078f38ff */
[----:B0-----:R-:W-:Y:S01]  /*0470*/  ULDC UR4, c[0x0][0x150] ;  /* 0x0000540000047ab9 */ /* 0x001fe20000000800 */
[----:B------:R-:W-:Y:S02]  /*0480*/  SHF.R.S32.HI R9, RZ, 0x1f, R6 ;  /* 0x0000001fff097819 */ /* 0x000fe40000011406 */
[----:B------:R-:W-:Y:S02]  /*0490*/  ELECT P1, URZ, PT ;  /* 0x00000000003f782f */ /* 0x000fe40003820000 */
[----:B------:R-:W-:Y:S01]  /*04a0*/  LOP3.LUT R3, R3, 0xffffff80, RZ, 0xc0, !PT ;  /* 0xffffff8003037812 */ /* 0x000fe200078ec0ff */
[----:B------:R-:W0:Y:S01]  /*04b0*/  LDC R13, c[0x0][0x144] ;  /* 0x00005100ff0d7b82 */ /* 0x000e220000000800 */
[----:B------:R-:W-:Y:S01]  /*04c0*/  LEA.HI R9, R9, R6, RZ, 0x2 ;  /* 0x0000000609097211 */ /* 0x000fe200078f10ff */
[----:B------:R-:W-:Y:S01]  /*04d0*/  UMOV UR9, 0x80 ;  /* 0x0000008000097882 */ /* 0x000fe20000000000 */
[----:B------:R-:W-:Y:S01]  /*04e0*/  NOP ;  /* 0x0000000000007918 */ /* 0x000fe20000000000 */
[----:B------:R-:W-:Y:S01]  /*04f0*/  IMAD.IADD R3, R2, 0x1, -R3 ;  /* 0x0000000102037824 */ /* 0x000fe200078e0a03 */
[----:B------:R-:W-:Y:S01]  /*0500*/  LOP3.LUT R9, R9, 0x3ffffffc, RZ, 0xc0, !PT ;  /* 0x3ffffffc09097812 */ /* 0x000fe200078ec0ff */
[----:B------:R-:W-:Y:S01]  /*0510*/  NOP ;  /* 0x0000000000007918 */ /* 0x000fe20000000000 */
[----:B------:R-:W-:Y:S01]  /*0520*/  ISETP.NE.AND P2, PT, RZ, UR13, PT ;  /* 0x0000000dff007c0c */ /* 0x000fe2000bf45270 */
[----:B------:R-:W3:Y:S01]  /*0530*/  LDC R15, c[0x0][0x148] ;  /* 0x00005200ff0f7b82 */ /* 0x000ee20000000800 */
[----:B------:R-:W-:Y:S01]  /*0540*/  SHF.R.S32.HI R12, RZ, 0x1f, R3 ;  /* 0x0000001fff0c7819 */ /* 0x000fe20000011403 */
[----:B------:R-:W-:-:S03]  /*0550*/  IMAD.IADD R6, R6, 0x1, -R9 ;  /* 0x0000000106067824 */ /* 0x000fc600078e0a09 */
[----:B------:R-:W-:Y:S02]  /*0560*/  LEA.HI R7, R12, R3, RZ, 0x3 ;  /* 0x000000030c077211 */ /* 0x000fe400078f18ff */
[----:B-----5:R-:W-:Y:S02]  /*0570*/  ISETP.NE.OR P0, PT, R4, RZ, !P0 ;  /* 0x000000ff0400720c */ /* 0x020fe40004705670 */
[----:B------:R-:W5:Y:S01]  /*0580*/  S2R R4, SR_CTAID.Y ;  /* 0x0000000000047919 */ /* 0x000f620000002600 */
[--C-:B------:R-:W-:Y:S02]  /*0590*/  SHF.R.S32.HI R8, RZ, 0x3, R7.reuse ;  /* 0x00000003ff087819 */ /* 0x100fe40000011407 */
[----:B------:R-:W-:Y:S02]  /*05a0*/  SHF.R.S32.HI R7, RZ, 0x1f, R7 ;  /* 0x0000001fff077819 */ /* 0x000fe40000011407 */
[----:B-1----:R-:W-:Y:S02]  /*05b0*/  I2FP.F32.U32 R11, UR15 ;  /* 0x0000000f000b7c45 */ /* 0x002fe40008201000 */
[----:B------:R-:W-:-:S02]  /*05c0*/  LEA.HI R7, R7, R8, RZ, 0x2 ;  /* 0x0000000807077211 */ /* 0x000fc400078f10ff */
[----:B--2---:R-:W-:Y:S01]  /*05d0*/  ISETP.NE.OR P1, PT, R10, RZ, !P1 ;  /* 0x000000ff0a00720c */ /* 0x004fe20004f25670 */
[----:B------:R-:W-:Y:S01]  /*05e0*/  FMUL R11, R11, UR4 ;  /* 0x000000040b0b7c20 */ /* 0x000fe20008400000 */
[----:B------:R-:W-:Y:S01]  /*05f0*/  LOP3.LUT R7, R7, 0xfffffffc, RZ, 0xc0, !PT ;  /* 0xfffffffc07077812 */ /* 0x000fe200078ec0ff */
[----:B------:R-:W-:Y:S01]  /*0600*/  VOTEU.ALL UP0, P0 ;  /* 0x00000000003f7886 */ /* 0x000fe20000000000 */
[----:B------:R-:W-:-:S03]  /*0610*/  ULDC UR4, c[0x0][0x154] ;  /* 0x0000550000047ab9 */ /* 0x000fc60000000800 */
[----:B------:R-:W-:Y:S01]  /*0620*/  IMAD.IADD R7, R8, 0x1, -R7 ;  /* 0x0000000108077824 */ /* 0x000fe200078e0a07 */
[----:B------:R-:W1:Y:S01]  /*0630*/  F2I.U32.TRUNC.NTZ R11, R11 ;  /* 0x0000000b000b7305 */ /* 0x000e62000020f000 */
[----:B------:R-:W2:Y:S01]  /*0640*/  @!UP0 S2UR UR8, SR_CgaCtaId ;  /* 0x00000000000889c3 */ /* 0x000ea20000008800 */
[----:B------:R-:W-:Y:S01]  /*0650*/  @!UP0 UMOV UR7, 0x400 ;  /* 0x0000040000078882 */ /* 0x000fe20000000000 */
[----:B------:R-:W-:Y:S01]  /*0660*/  IMAD R6, R6, 0x4, R7 ;  /* 0x0000000406067824 */ /* 0x000fe200078e0207 */
[----:B------:R-:W4:Y:S01]  /*0670*/  SHFL.IDX PT, R8, R5, RZ, 0x1f ;  /* 0x00001fff05087589 */ /* 0x000f2200000e0000 */
[----:B------:R-:W-:Y:S01]  /*0680*/  VOTEU.ALL UP1, P1 ;  /* 0x00000000003f7886 */ /* 0x000fe20000820000 */
[----:B------:R-:W-:Y:S01]  /*0690*/  VOTEU.ALL UP2, P1 ;  /* 0x00000000003f7886 */ /* 0x000fe20000840000 */
[C---:B------:R-:W-:Y:S01]  /*06a0*/  IMAD.SHL.U32 R7, R6.reuse, 0x4, RZ ;  /* 0x0000000406077824 */ /* 0x040fe200078e00ff */
[----:B------:R-:W-:Y:S01]  /*06b0*/  LEA.HI R0, R6, R6, RZ, 0x1 ;  /* 0x0000000606007211 */ /* 0x000fe200078f08ff */
[----:B------:R-:W-:Y:S01]  /*06c0*/  VOTEU.ALL UP3, P1 ;  /* 0x00000000003f7886 */ /* 0x000fe20000860000 */
[----:B------:R-:W3:Y:S01]  /*06d0*/  @!UP1 S2UR UR11, SR_CgaCtaId ;  /* 0x00000000000b99c3 */ /* 0x000ee20000008800 */
[----:B------:R-:W-:Y:S01]  /*06e0*/  @!UP1 UMOV UR10, 0x400 ;  /* 0x00000400000a9882 */ /* 0x000fe20000000000 */
[----:B------:R-:W-:Y:S01]  /*06f0*/  LOP3.LUT R9, R0, 0xfffffffe, RZ, 0xc0, !PT ;  /* 0xfffffffe00097812 */ /* 0x000fe200078ec0ff */
[----:B------:R-:W-:Y:S01]  /*0700*/  VOTEU.ALL UP4, P1 ;  /* 0x00000000003f7886 */ /* 0x000fe20000880000 */
[C---:B------:R-:W-:Y:S01]  /*0710*/  LOP3.LUT R17, R6.reuse, 0xc, R7, 0x78, !PT ;  /* 0x0000000c06117812 */ /* 0x040fe200078e7807 */
[----:B-1----:R-:W-:Y:S01]  /*0720*/  IMAD.MOV R14, RZ, RZ, -R11 ;  /* 0x000000ffff0e7224 */ /* 0x002fe200078e0a0b */
[----:B-----5:R-:W-:Y:S01]  /*0730*/  I2FP.F32.U32 R0, R4 ;  /* 0x0000000400007245 */ /* 0x020fe20000201000 */
[----:B------:R-:W-:Y:S01]  /*0740*/  VOTEU.ALL UP5, P1 ;  /* 0x00000000003f7886 */ /* 0x000fe200008a0000 */
[----:B------:R-:W-:Y:S01]  /*0750*/  IADD3 R9, R6, -R9, RZ ;  /* 0x8000000906097210 */ /* 0x000fe20007ffe0ff */
[----:B0-----:R-:W-:Y:S01]  /*0760*/  IMAD R14, R13, R14, UR15 ;  /* 0x0000000f0d0e7e24 */ /* 0x001fe2000f8e020e */
[----:B------:R-:W0:Y:S01]  /*0770*/  LDC R6, c[0x0][0x140] ;  /* 0x00005000ff067b82 */ /* 0x000e220000000800 */
[----:B------:R-:W-:Y:S01]  /*0780*/  FMUL R0, R0, UR4 ;  /* 0x0000000400007c20 */ /* 0x000fe20008400000 */
[----:B------:R-:W-:Y:S01]  /*0790*/  UMOV UR4, 0x20 ;  /* 0x0000002000047882 */ /* 0x000fe20000000000 */
[----:B------:R1:W-:Y:S01]  /*07a0*/  STL [R1+0x90], R17 ;  /* 0x0000901101007387 */ /* 0x0003e20000100800 */
[----:B------:R-:W-:Y:S01]  /*07b0*/  ISETP.NE.AND P3, PT, R9, R14, PT ;  /* 0x0000000e0900720c */ /* 0x000fe20003f65270 */
[----:B--2---:R-:W-:Y:S01]  /*07c0*/  @!UP0 ULEA UR7, UR8, UR7, 0x18 ;  /* 0x0000000708078291 */ /* 0x004fe2000f8ec03f */
[----:B------:R-:W-:Y:S01]  /*07d0*/  IMAD.MOV.U32 R9, RZ, RZ, 0x1 ;  /* 0x00000001ff097424 */ /* 0x000fe200078e00ff */
[----:B------:R-:W2:Y:S01]  /*07e0*/  F2I.U32.TRUNC.NTZ R0, R0 ;  /* 0x0000000000007305 */ /* 0x000ea2000020f000 */
[----:B------:R-:W-:-:S04]  /*07f0*/  @!UP0 UIADD3 UR4, -UR4, 0x100000, URZ ;  /* 0x0010000004048890 */ /* 0x000fc8000fffe13f */
[----:B------:R-:W-:Y:S02]  /*0800*/  @!UP0 USHF.L.U32 UR5, UR4, 0xb, URZ ;  /* 0x0000000b04058899 */ /* 0x000fe4000800063f */
[----:B------:R-:W-:Y:S01]  /*0810*/  @!UP0 USHF.L.U32 UR4, UR4, 0x1, URZ ;  /* 0x0000000104048899 */ /* 0x000fe2000800063f */
[----:B----4-:R-:W-:Y:S01]  /*0820*/  R2UR UR16, R8 ;  /* 0x00000000081072ca */ /* 0x010fe200000e0000 */
[----:B------:R-:W-:-:S04]  /*0830*/  @!UP1 UIADD3 UR8, -UR9, 0x100000, URZ ;  /* 0x0010000009089890 */ /* 0x000fc8000fffe13f */
[----:B------:R-:W-:Y:S02]  /*0840*/  @!UP1 USHF.L.U32 UR9, UR8, 0xb, URZ ;  /* 0x0000000b08099899 */ /* 0x000fe4000800063f */
[----:B------:R-:W-:Y:S01]  /*0850*/  @!UP1 USHF.L.U32 UR8, UR8, 0x1, URZ ;  /* 0x0000000108089899 */ /* 0x000fe2000800063f */
[----:B------:R-:W-:Y:S01]  /*0860*/  VOTEU.ALL UP0, P0 ;  /* 0x00000000003f7886 */ /* 0x000fe20000000000 */
[----:B---3--:R-:W-:Y:S01]  /*0870*/  @!UP1 ULEA UR10, UR11, UR10, 0x18 ;  /* 0x0000000a0b0a9291 */ /* 0x008fe2000f8ec03f */
[----:B------:R-:W-:Y:S01]  /*0880*/  VOTEU.ALL UP1, P0 ;  /* 0x00000000003f7886 */ /* 0x000fe20000020000 */
[----:B------:R-:W3:Y:S02]  /*0890*/  FENCE.VIEW.ASYNC.S ;  /* 0x00000000000073c6 */ /* 0x000ee40000000000 */
[----:B---3--:R1:W3:Y:S01]  /*08a0*/  @!UP0 SYNCS.EXCH.64 URZ, [UR7+0x90], UR4 ;  /* 0x00009004073f85b2 */ /* 0x0082e20008000100 */
[----:B--2---:R-:W-:Y:S01]  /*08b0*/  IMAD.MOV R16, RZ, RZ, -R0 ;  /* 0x000000ffff107224 */ /* 0x004fe200078e0a00 */
[----:B------:R-:W-:-:S02]  /*08c0*/  @P3 LEA.HI R0, R17, R17, RZ, 0x1 ;  /* 0x0000001111003211 */ /* 0x000fc400078f08ff */
[----:B0-----:R-:W-:Y:S01]  /*08d0*/  ISETP.EQ.U32.AND P1, PT, R6, 0x1, PT ;  /* 0x000000010600780c */ /* 0x001fe20003f22070 */
[----:B------:R-:W-:Y:S01]  /*08e0*/  IMAD R7, R15, R16, R4 ;  /* 0x000000100f077224 */ /* 0x000fe200078e0204 */
[----:B------:R-:W-:-:S04]  /*08f0*/  @P3 SHF.R.S32.HI R0, RZ, 0x1, R0 ;  /* 0x00000001ff003819 */ /* 0x000fc80000011400 */
[----:B------:R-:W-:-:S04]  /*0900*/  @P3 ISETP.NE.AND P0, PT, R0, R7, PT ;  /* 0x000000070000320c */ /* 0x000fc80003f05270 */
[----:B------:R-:W-:Y:S01]  /*0910*/  @P3 SEL R9, RZ, 0x1, P0 ;  /* 0x00000001ff093807 */ /* 0x000fe20000000000 */
[----:B------:R1:W0:Y:S01]  /*0920*/  @!UP1 SYNCS.EXCH.64 URZ, [UR7+0x98], UR4 ;  /* 0x00009804073f95b2 */ /* 0x0002220008000100 */
[----:B------:R-:W-:-:S03]  /*0930*/  NOP ;  /* 0x0000000000007918 */ /* 0x000fc60000000000 */
[----:B------:R1:W-:Y:S01]  /*0940*/  STL [R1+0x94], R9 ;  /* 0x0000940901007387 */ /* 0x0003e20000100800 */
[----:B------:R1:W2:Y:S01]  /*0950*/  @!UP2 SYNCS.EXCH.64 URZ, [UR10+0x70], UR8 ;  /* 0x000070080a3fa5b2 */ /* 0x0002a20008000100 */
[----:B------:R1:W4:Y:S01]  /*0960*/  @!UP3 SYNCS.EXCH.64 URZ, [UR10+0x78], UR8 ;  /* 0x000078080a3fb5b2 */ /* 0x0003220008000100 */
[----:B------:R1:W0:Y:S01]  /*0970*/  @!UP4 SYNCS.EXCH.64 URZ, [UR10+0x80], UR8 ;  /* 0x000080080a3fc5b2 */ /* 0x0002220008000100 */
[----:B------:R1:W0:Y:S01]  /*0980*/  @!UP5 SYNCS.EXCH.64 URZ, [UR10+0x88], UR8 ;  /* 0x000088080a3fd5b2 */ /* 0x0002220008000100 */
[----:B------:R-:W-:Y:S01]  /*0990*/  NOP ;  /* 0x0000000000007918 */ /* 0x000fe20000000000 */
[----:B---3--:R-:W-:Y:S05]  /*09a0*/  @!P1 BRA `(.L_x_3) ;  /* 0x0000000000089947 */ /* 0x008fea0003800000 */
[----:B0-2-4-:R-:W-:Y:S01]  /*09b0*/  UCGABAR_ARV ;  /* 0x00000000000079c7 */ /* 0x015fe20008000000 */
[----:B------:R-:W-:Y:S05]  /*09c0*/  BRA `(.L_x_4) ;  /* 0x0000000000047947 */ /* 0x000fea0003800000 */
.L_x_3:
[----:B0-2-4-:R-:W-:Y:S01]  /*09d0*/  NOP ;  /* 0x0000000000007918 */ /* 0x015fe20000000000 */
.L_x_4:
[----:B-1----:R-:W-:Y:S01]  /*09e0*/  ULDC.64 UR4, c[0x0][0x698] ;  /* 0x0001a60000047ab9 */ /* 0x002fe20000000a00 */
[----:B------:R-:W-:Y:S01]  /*09f0*/  ULDC.64 UR24, c[0x0][0x208] ;  /* 0x0000820000187ab9 */ /* 0x000fe20000000a00 */
[----:B------:R-:W-:-:S04]  /*0a00*/  ISETP.NE.U32.AND P0, PT, RZ, UR4, PT ;  /* 0x00000004ff007c0c */ /* 0x000fc8000bf05070 */
[----:B------:R-:W-:-:S13]  /*0a10*/  ISETP.NE.AND.EX P0, PT, RZ, UR5, PT, P0 ;  /* 0x00000005ff007c0c */ /* 0x000fda000bf05300 */
[----:B------:R-:W-:Y:S05]  /*0a20*/  @!P0 BRA `(.L_x_5) ;  /* 0x0000000000208947 */ /* 0x000fea0003800000 */
[----:B------:R-:W0:Y:S02]  /*0a30*/  LDC.64 R6, c[0x0][0x698] ;  /* 0x0001a600ff067b82 */ /* 0x000e240000000a00 */
[----:B0-----:R-:W2:Y:S02]  /*0a40*/  LDG.E.64 R6, desc[UR24][R6.64] ;  /* 0x0000001806067981 */ /* 0x001ea4000c1e1b00 */
[----:B--2---:R-:W-:-:S04]  /*0a50*/  ISETP.NE.U32.AND P0, PT, R6, RZ, PT ;  /* 0x000000ff0600720c */ /* 0x004fc80003f05070 */
[----:B------:R-:W-:-:S13]  /*0a60*/  ISETP.NE.AND.EX P0, PT, R7, RZ, PT, P0 ;  /* 0x000000ff0700720c */ /* 0x000fda0003f05300 */
[----:B------:R-:W-:Y:S05]  /*0a70*/  @!P0 BRA `(.L_x_5) ;  /* 0x00000000000c8947 */ /* 0x000fea0003800000 */
[----:B------:R-:W2:Y:S02]  /*0a80*/  LD.E R6, desc[UR24][R6.64] ;  /* 0x0000001806067980 */ /* 0x000ea4000c101900 */
[----:B--2---:R-:W-:Y:S01]  /*0a90*/  R2UR UR26, R6 ;  /* 0x00000000061a72ca */ /* 0x004fe200000e0000 */
[----:B------:R-:W-:-:S14]  /*0aa0*/  BRA `(.L_x_6) ;  /* 0x0000000000247947 */ /* 0x000fdc0003800000 */
.L_x_5:
[----:B------:R-:W-:Y:S02]  /*0ab0*/  ULDC.64 UR4, c[0x0][0x688] ;  /* 0x0001a20000047ab9 */ /* 0x000fe40000000a00 */
[----:B------:R-:W-:-:S04]  /*0ac0*/  ISETP.NE.U32.AND P0, PT, RZ, UR4, PT ;  /* 0x00000004ff007c0c */ /* 0x000fc8000bf05070 */
[----:B------:R-:W-:-:S13]  /*0ad0*/  ISETP.NE.AND.EX P0, PT, RZ, UR5, PT, P0 ;  /* 0x00000005ff007c0c */ /* 0x000fda000bf05300 */
[----:B------:R-:W-:Y:S05]  /*0ae0*/  @!P0 BRA `(.L_x_7) ;  /* 0x0000000000108947 */ /* 0x000fea0003800000 */
[----:B------:R-:W0:Y:S02]  /*0af0*/  LDC.64 R6, c[0x0][0x688] ;  /* 0x0001a200ff067b82 */ /* 0x000e240000000a00 */
[----:B0-----:R-:W2:Y:S02]  /*0b00*/  LDG.E R6, desc[UR24][R6.64] ;  /* 0x0000001806067981 */ /* 0x001ea4000c1e1900 */
[----:B--2---:R-:W-:Y:S01]  /*0b10*/  R2UR UR26, R6 ;  /* 0x00000000061a72ca */ /* 0x004fe200000e0000 */
[----:B------:R-:W-:-:S14]  /*0b20*/  BRA `(.L_x_6) ;  /* 0x0000000000047947 */ /* 0x000fdc0003800000 */
.L_x_7:
[----:B------:R-:W-:-:S05]  /*0b30*/  ULDC UR26, c[0x0][0x680] ;  /* 0x0001a000001a7ab9 */ /* 0x000fca0000000800 */
.L_x_6:
[----:B------:R-:W-:Y:S02]  /*0b40*/  ULDC.64 UR4, c[0x0][0x6a0] ;  /* 0x0001a80000047ab9 */ /* 0x000fe40000000a00 */
        /* <DEDUP_REMOVED lines=11> */
.L_x_8:
        /* <DEDUP_REMOVED lines=8> */
.L_x_10:
[----:B------:R-:W-:-:S05]  /*0c80*/  ULDC UR27, c[0x0][0x684] ;  /* 0x0001a100001b7ab9 */ /* 0x000fca0000000800 */
.L_x_9:
[----:B------:R-:W0:Y:S01]  /*0c90*/  LDC R0, c[0x0][0x75c] ;  /* 0x0001d700ff007b82 */ /* 0x000e220000000800 */
[----:B------:R-:W-:Y:S01]  /*0ca0*/  IMAD.U32 R6, RZ, RZ, UR15 ;  /* 0x0000000fff067e24 */ /* 0x000fe2000f8e00ff */
[----:B------:R-:W-:Y:S01]  /*0cb0*/  UISETP.NE.AND UP0, UPT, UR13, 0x2, UPT ;  /* 0x000000020d00788c */ /* 0x000fe2000bf05270 */
[----:B------:R-:W-:Y:S01]  /*0cc0*/  IMAD.MOV.U32 R7, RZ, RZ, RZ ;  /* 0x000000ffff077224 */ /* 0x000fe200078e00ff */
[----:B------:R-:W-:Y:S01]  /*0cd0*/  ULDC UR7, c[0x0][0x604] ;  /* 0x0001810000077ab9 */ /* 0x000fe20000000800 */
[----:B------:R-:W-:Y:S01]  /*0ce0*/  UMOV UR5, URZ ;  /* 0x0000003f00057c82 */ /* 0x000fe20008000000 */
[----:B------:R-:W-:Y:S02]  /*0cf0*/  UIADD3 UR7, UR7, 0x3f, URZ ;  /* 0x0000003f07077890 */ /* 0x000fe4000fffe03f */
[----:B------:R-:W-:Y:S01]  /*0d00*/  PLOP3.LUT P0, PT, PT, PT, UP0, 0x80, 0x0 ;  /* 0x000000000000781c */ /* 0x000fe20003f0f008 */
[----:B------:R-:W-:Y:S01]  /*0d10*/  UMOV UR4, URZ ;  /* 0x0000003f00047c82 */ /* 0x000fe20008000000 */
[----:B------:R-:W-:Y:S01]  /*0d20*/  USHF.R.S32.HI UR10, URZ, 0x1f, UR7 ;  /* 0x0000001f3f0a7899 */ /* 0x000fe20008011407 */
[----:B------:R-:W-:-:S03]  /*0d30*/  ULDC.64 UR18, c[0x0][0x750] ;  /* 0x0001d40000127ab9 */ /* 0x000fc60000000a00 */
[----:B------:R-:W-:Y:S01]  /*0d40*/  ULEA.HI UR10, UR10, UR7, URZ, 0x6 ;  /* 0x000000070a0a7291 */ /* 0x000fe2000f8f303f */
[----:B0-----:R-:W-:-:S13]  /*0d50*/  ISETP.NE.AND P3, PT, R0, 0x1, PT ;  /* 0x000000010000780c */ /* 0x001fda0003f65270 */
[----:B------:R-:W0:Y:S01]  /*0d60*/  @P3 LDC R9, c[0x0][0x10] ;  /* 0x00000400ff093b82 */ /* 0x000e220000000800 */
[----:B------:R-:W-:-:S07]  /*0d70*/  @P3 IMAD.MOV.U32 R5, RZ, RZ, RZ ;  /* 0x000000ffff053224 */ /* 0x000fce00078e00ff */
[----:B------:R-:W1:Y:S01]  /*0d80*/  @!P3 LDC R11, c[0x0][0xc] ;  /* 0x00000300ff0bbb82 */ /* 0x000e620000000800 */
[----:B------:R-:W-:Y:S01]  /*0d90*/  ULDC UR8, c[0x0][0xc] ;  /* 0x0000030000087ab9 */ /* 0x000fe20000000800 */
[----:B------:R-:W-:Y:S01]  /*0da0*/  ULDC UR9, c[0x0][0x10] ;  /* 0x0000040000097ab9 */ /* 0x000fe20000000800 */
[----:B------:R-:W-:Y:S01]  /*0db0*/  ULDC UR7, c[0x0][0x14] ;  /* 0x0000050000077ab9 */ /* 0x000fe20000000800 */
[----:B------:R-:W-:-:S04]  /*0dc0*/  UIMAD.WIDE.U32 UR8, UR8, UR9, URZ ;  /* 0x00000009080872a5 */ /* 0x000fc8000f8e003f */
[----:B------:R-:W-:Y:S02]  /*0dd0*/  UIMAD.WIDE.U32 UR22, UR8, UR7, URZ ;  /* 0x00000007081672a5 */ /* 0x000fe4000f8e003f */
[----:B------:R-:W-:-:S04]  /*0de0*/  UIMAD UR21, UR9, UR7, URZ ;  /* 0x00000007091572a4 */ /* 0x000fc8000f8e023f */
[----:B------:R-:W-:Y:S01]  /*0df0*/  UIADD3 UR21, UR23, UR21, URZ ;  /* 0x0000001517157290 */ /* 0x000fe2000fffe03f */
[----:B0-----:R-:W-:Y:S01]  /*0e00*/  @P3 IMAD.WIDE.U32 R8, R9, UR15, R4 ;  /* 0x0000000f09083c25 */ /* 0x001fe2000f8e0004 */
[----:B------:R-:W-:-:S03]  /*0e10*/  USHF.R.S32.HI UR15, URZ, 0x6, UR10 ;  /* 0x000000063f0f7899 */ /* 0x000fc6000801140a */
[----:B------:R-:W-:Y:S02]  /*0e20*/  @P3 IMAD.MOV.U32 R13, RZ, RZ, R8 ;  /* 0x000000ffff0d3224 */ /* 0x000fe400078e0008 */
[----:B-1----:R-:W-:-:S04]  /*0e30*/  @!P3 IMAD.WIDE.U32 R6, R4, R11, R6 ;  /* 0x0000000b0406b225 */ /* 0x002fc800078e0006 */
[----:B------:R-:W-:Y:S02]  /*0e40*/  @P3 IMAD.MOV.U32 R11, RZ, RZ, RZ ;  /* 0x000000ffff0b3224 */ /* 0x000fe400078e00ff */
[----:B------:R-:W-:-:S03]  /*0e50*/  @!P3 IMAD.MOV.U32 R13, RZ, RZ, R6 ;  /* 0x000000ffff0db224 */ /* 0x000fc600078e0006 */
[----:B------:R-:W-:Y:S01]  /*0e60*/  @P3 IADD3 R10, R9, R11, RZ ;  /* 0x0000000b090a3210 */ /* 0x000fe20007ffe0ff */
[----:B------:R-:W-:Y:S01]  /*0e70*/  @!P3 IMAD.MOV.U32 R10, RZ, RZ, R7 ;  /* 0x000000ffff0ab224 */ /* 0x000fe200078e0007 */
[----:B------:R0:W-:Y:S01]  /*0e80*/  STL [R1+0x9c], R13 ;  /* 0x00009c0d01007387 */ /* 0x0001e20000100800 */
[----:B------:R-:W-:Y:S02]  /*0e90*/  IMAD.MOV.U32 R17, RZ, RZ, R13 ;  /* 0x000000ffff117224 */ /* 0x000fe400078e000d */
[----:B------:R-:W-:Y:S01]  /*0ea0*/  IMAD.MOV.U32 R22, RZ, RZ, R10 ;  /* 0x000000ffff167224 */ /* 0x000fe200078e000a */
[----:B------:R0:W-:Y:S01]  /*0eb0*/  STL [R1+0x98], R10 ;  /* 0x0000980a01007387 */ /* 0x0001e20000100800 */
[----:B------:R-:W-:Y:S05]  /*0ec0*/  @P0 BRA `(.L_x_11) ;  /* 0x0000000000280947 */ /* 0x000fea0003800000 */
[----:B------:R-:W-:Y:S01]  /*0ed0*/  IADD3 R17, P0, R17, UR22, RZ ;  /* 0x0000001611117c10 */ /* 0x000fe2000ff1e0ff */
[----:B------:R-:W-:Y:S02]  /*0ee0*/  UISETP.GE.U32.AND UP0, UPT, UR15, 0x6, UPT ;  /* 0x000000060f00788c */ /* 0x000fe4000bf06070 */
[----:B------:R-:W-:Y:S01]  /*0ef0*/  UIMAD.WIDE.U32 UR4, UR15, -0x55555555, URZ ;  /* 0xaaaaaaab0f0478a5 */ /* 0x000fe2000f8e003f */
[----:B------:R-:W-:Y:S01]  /*0f00*/  IADD3.X R22, R22, UR21, RZ, P0, !PT ;  /* 0x0000001516167c10 */ /* 0x000fe200087fe4ff */
[----:B------:R1:W-:Y:S02]  /*0f10*/  STL [R1+0x9c], R17 ;  /* 0x00009c1101007387 */ /* 0x0003e40000100800 */
[----:B------:R-:W-:Y:S02]  /*0f20*/  USHF.R.U32.HI UR5, URZ, 0x2, UR5 ;  /* 0x000000023f057899 */ /* 0x000fe40008011605 */
[----:B------:R1:W-:Y:S01]  /*0f30*/  STL [R1+0x98], R22 ;  /* 0x0000981601007387 */ /* 0x0003e20000100800 */
[----:B------:R-:W-:-:S02]  /*0f40*/  UMOV UR4, URZ ;  /* 0x0000003f00047c82 */ /* 0x000fc40008000000 */
[----:B------:R-:W-:Y:S02]  /*0f50*/  @UP0 ULOP3.LUT UR4, UR5, 0x1, URZ, 0xc0, !UPT ;  /* 0x0000000105040892 */ /* 0x000fe4000f8ec03f */
[----:B------:R-:W-:-:S12]  /*0f60*/  UIMAD UR5, UR5, -0x6, UR15 ;  /* 0xfffffffa050578a4 */ /* 0x000fd8000f8e020f */
.L_x_11:
[----:B------:R-:W-:Y:S01]  /*0f70*/  IMAD.MOV.U32 R8, RZ, RZ, -0x1 ;  /* 0xffffffffff087424 */ /* 0x000fe200078e00ff */
[----:B------:R-:W-:Y:S01]  /*0f80*/  ISETP.GE.U32.AND P0, PT, R17, UR18, PT ;  /* 0x0000001211007c0c */ /* 0x000fe2000bf06070 */
[----:B------:R-:W-:Y:S01]  /*0f90*/  IMAD.MOV.U32 R7, RZ, RZ, -0x1 ;  /* 0xffffffffff077424 */ /* 0x000fe200078e00ff */
[----:B------:R-:W-:Y:S01]  /*0fa0*/  PRMT R6, RZ, 0x7610, R6 ;  /* 0x00007610ff067816 */ /* 0x000fe20000000006 */
[----:B------:R-:W-:Y:S01]  /*0fb0*/  IMAD.MOV.U32 R0, RZ, RZ, -0x1 ;  /* 0xffffffffff007424 */ /* 0x000fe200078e00ff */
[----:B------:R2:W-:Y:S01]  /*0fc0*/  STL [R1+0x8c], R8 ;  /* 0x00008c0801007387 */ /* 0x0005e20000100800 */
[----:B------:R-:W-:-:S03]  /*0fd0*/  ISETP.GE.U32.AND.EX P0, PT, R22, UR19, PT, P0 ;  /* 0x0000001316007c0c */ /* 0x000fc6000bf06100 */
[----:B------:R2:W-:Y:S10]  /*0fe0*/  STL [R1+0xa0], R7 ;  /* 0x0000a00701007387 */ /* 0x0005f40000100800 */
[----:B--2---:R-:W-:Y:S05]  /*0ff0*/  @P0 BRA `(.L_x_12) ;  /* 0x0000000400340947 */ /* 0x004fea0003800000 */
[----:B------:R-:W2:Y:S01]  /*1000*/  LDC.64 R18, c[0x0][0x728] ;  /* 0x0001ca00ff127b82 */ /* 0x000ea20000000a00 */
[----:B------:R-:W-:Y:S01]  /*1010*/  MOV R6, R17 ;  /* 0x0000001100067202 */ /* 0x000fe20000000f00 */
[----:B------:R-:W-:-:S06]  /*1020*/  IMAD.MOV.U32 R7, RZ, RZ, R22 ;  /* 0x000000ffff077224 */ /* 0x000fcc00078e0016 */
[----:B------:R-:W3:Y:S08]  /*1030*/  LDC R0, c[0x0][0x730] ;  /* 0x0001cc00ff007b82 */ /* 0x000ef00000000800 */
[----:B------:R-:W4:Y:S01]  /*1040*/  LDC.64 R20, c[0x0][0x720] ;  /* 0x0001c800ff147b82 */ /* 0x000f220000000a00 */
[----:B--2---:R-:W-:-:S04]  /*1050*/  ISETP.NE.U32.AND P0, PT, R18, RZ, PT ;  /* 0x000000ff1200720c */ /* 0x004fc80003f05070 */
[----:B------:R-:W-:-:S13]  /*1060*/  ISETP.NE.AND.EX P0, PT, R19, RZ, PT, P0 ;  /* 0x000000ff1300720c */ /* 0x000fda0003f05300 */
[----:B---34-:R-:W-:Y:S05]  /*1070*/  @!P0 BRA `(.L_x_13) ;  /* 0x0000000000288947 */ /* 0x018fea0003800000 */
[----:B------:R-:W2:Y:S02]  /*1080*/  LDC R11, c[0x0][0x734] ;  /* 0x0001cd00ff0b7b82 */ /* 0x000ea40000000800 */
[----:B--2---:R-:W-:-:S05]  /*1090*/  IADD3 R11, P0, R17, R11, RZ ;  /* 0x0000000b110b7210 */ /* 0x004fca0007f1e0ff */
[----:B0-----:R-:W-:-:S04]  /*10a0*/  IMAD.X R13, RZ, RZ, R22, P0 ;  /* 0x000000ffff0d7224 */ /* 0x001fc800000e0616 */
[----:B------:R-:W-:-:S04]  /*10b0*/  IMAD.WIDE.U32 R6, R13, R18, RZ ;  /* 0x000000120d067225 */ /* 0x000fc800078e00ff */
[----:B------:R-:W-:-:S04]  /*10c0*/  IMAD.WIDE.U32 R8, P0, R11, R19, R6 ;  /* 0x000000130b087225 */ /* 0x000fc80007800006 */
[----:B------:R-:W-:-:S04]  /*10d0*/  IMAD.WIDE.U32 R6, R11, R18, RZ ;  /* 0x000000120b067225 */ /* 0x000fc800078e00ff */
[----:B------:R-:W-:Y:S01]  /*10e0*/  IMAD.X R11, RZ, RZ, RZ, P0 ;  /* 0x000000ffff0b7224 */ /* 0x000fe200000e06ff */
[----:B------:R-:W-:Y:S01]  /*10f0*/  IADD3 RZ, P0, R7, R8, RZ ;  /* 0x0000000807ff7210 */ /* 0x000fe20007f1e0ff */
[----:B------:R-:W-:-:S04]  /*1100*/  IMAD.MOV.U32 R10, RZ, RZ, R9 ;  /* 0x000000ffff0a7224 */ /* 0x000fc800078e0009 */
[----:B------:R-:W-:-:S08]  /*1110*/  IMAD.WIDE.U32.X R6, R13, R19, R10, P0 ;  /* 0x000000130d067225 */ /* 0x000fd000000e040a */
.L_x_13:
[-CC-:B------:R-:W-:Y:S01]  /*1120*/  SHF.R.U64 R27, R6, R0.reuse, R7.reuse ;  /* 0x00000000061b7219 */ /* 0x180fe20000001207 */
[----:B------:R-:W2:Y:S01]  /*1130*/  LDC.64 R24, c[0x0][0x740] ;  /* 0x0001d000ff187b82 */ /* 0x000ea20000000a00 */
[----:B------:R-:W-:Y:S01]  /*1140*/  SHF.R.U32.HI R0, RZ, R0, R7 ;  /* 0x00000000ff007219 */ /* 0x000fe20000011607 */
[----:B------:R-:W-:Y:S01]  /*1150*/  IMAD.MOV.U32 R6, RZ, RZ, R17 ;  /* 0x000000ffff067224 */ /* 0x000fe200078e0011 */
[----:B------:R-:W-:-:S05]  /*1160*/  IADD3 R9, P0, RZ, -R27, RZ ;  /* 0x8000001bff097210 */ /* 0x000fca0007f1e0ff */
[----:B------:R-:W3:Y:S01]  /*1170*/  LDC R8, c[0x0][0x718] ;  /* 0x0001c600ff087b82 */ /* 0x000ee20000000800 */
[----:B------:R-:W-:-:S04]  /*1180*/  IMAD.X R7, RZ, RZ, ~R0, P0 ;  /* 0x000000ffff077224 */ /* 0x000fc800000e0e00 */
[-C--:B------:R-:W-:Y:S02]  /*1190*/  IMAD R0, R7, R20.reuse, RZ ;  /* 0x0000001407007224 */ /* 0x080fe400078e02ff */
[----:B------:R-:W-:Y:S01]  /*11a0*/  IMAD.MOV.U32 R7, RZ, RZ, R22 ;  /* 0x000000ffff077224 */ /* 0x000fe200078e0016 */
[----:B------:R-:W4:Y:S01]  /*11b0*/  LDC R11, c[0x0][0x708] ;  /* 0x0001c200ff0b7b82 */ /* 0x000f220000000800 */
[----:B-1----:R-:W-:Y:S02]  /*11c0*/  IMAD.MOV.U32 R22, RZ, RZ, 0x1 ;  /* 0x00000001ff167424 */ /* 0x002fe400078e00ff */
[----:B------:R-:W-:-:S04]  /*11d0*/  IMAD.WIDE.U32 R6, R9, R20, R6 ;  /* 0x0000001409067225 */ /* 0x000fc800078e0006 */
[----:B------:R-:W-:Y:S01]  /*11e0*/  IMAD R9, R9, R21, R0 ;  /* 0x0000001509097224 */ /* 0x000fe200078e0200 */
[----:B------:R-:W1:Y:S01]  /*11f0*/  LDC R23, c[0x0][0x758] ;  /* 0x0001d600ff177b82 */ /* 0x000e620000000800 */
[----:B--2---:R-:W-:Y:S01]  /*1200*/  ISETP.NE.U32.AND P0, PT, R24, RZ, PT ;  /* 0x000000ff1800720c */ /* 0x004fe20003f05070 */
[----:B------:R-:W-:Y:S02]  /*1210*/  IMAD.MOV.U32 R0, RZ, RZ, -0x1 ;  /* 0xffffffffff007424 */ /* 0x000fe400078e00ff */
[----:B------:R-:W-:Y:S02]  /*1220*/  IADD3 R7, R7, R9, RZ ;  /* 0x0000000907077210 */ /* 0x000fe40007ffe0ff */
[----:B------:R-:W-:Y:S02]  /*1230*/  ISETP.NE.AND.EX P0, PT, R25, RZ, PT, P0 ;  /* 0x000000ff1900720c */ /* 0x000fe40003f05300 */
[----:B------:R-:W2:Y:S01]  /*1240*/  LDC R21, c[0x0][0x700] ;  /* 0x0001c000ff157b82 */ /* 0x000ea20000000800 */
[----:B---3--:R-:W-:-:S02]  /*1250*/  SHF.R.U64 R19, R6, R8, R7 ;  /* 0x0000000806137219 */ /* 0x008fc40000001207 */
[----:B------:R-:W-:-:S05]  /*1260*/  SHF.R.U32.HI R6, RZ, R8, R7 ;  /* 0x00000008ff067219 */ /* 0x000fca0000011607 */
[----:B------:R-:W3:Y:S01]  /*1270*/  LDC R18, c[0x0][0x748] ;  /* 0x0001d200ff127b82 */ /* 0x000ee20000000800 */
[-CC-:B----4-:R-:W-:Y:S02]  /*1280*/  SHF.R.U64 R28, R19, R11.reuse, R6.reuse ;  /* 0x0000000b131c7219 */ /* 0x190fe40000001206 */
[----:B------:R-:W-:-:S05]  /*1290*/  SHF.R.U32.HI R6, RZ, R11, R6 ;  /* 0x0000000bff067219 */ /* 0x000fca0000011606 */
[----:B------:R-:W4:Y:S01]  /*12a0*/  LDC R20, c[0x0][0x738] ;  /* 0x0001ce00ff147b82 */ /* 0x000f220000000800 */
[-CC-:B-1----:R-:W-:Y:S02]  /*12b0*/  SHF.R.U64 R30, R28, R23.reuse, R6.reuse ;  /* 0x000000171c1e7219 */ /* 0x182fe40000001206 */
[-C--:B------:R-:W-:Y:S02]  /*12c0*/  SHF.L.U32 R0, R0, R23.reuse, RZ ;  /* 0x0000001700007219 */ /* 0x080fe400000006ff */
[----:B------:R-:W-:Y:S01]  /*12d0*/  SHF.R.U32.HI R7, RZ, R23, R6 ;  /* 0x00000017ff077219 */ /* 0x000fe20000011606 */
[----:B------:R-:W-:Y:S01]  /*12e0*/  IMAD.MOV.U32 R6, RZ, RZ, R30 ;  /* 0x000000ffff067224 */ /* 0x000fe200078e001e */
[----:B0-----:R-:W-:Y:S01]  /*12f0*/  LOP3.LUT R13, RZ, R0, RZ, 0x33, !PT ;  /* 0x00000000ff0d7212 */ /* 0x001fe200078e33ff */
[----:B------:R-:W0:Y:S01]  /*1300*/  LDC R26, c[0x0][0x710] ;  /* 0x0001c400ff1a7b82 */ /* 0x000e220000000800 */
[----:B------:R-:W-:Y:S05]  /*1310*/  @!P0 BRA `(.L_x_14) ;  /* 0x0000000000288947 */ /* 0x000fea0003800000 */
[----:B------:R-:W1:Y:S02]  /*1320*/  LDC R11, c[0x0][0x74c] ;  /* 0x0001d300ff0b7b82 */ /* 0x000e640000000800 */
[----:B-1----:R-:W-:-:S05]  /*1330*/  IADD3 R11, P0, R30, R11, RZ ;  /* 0x0000000b1e0b7210 */ /* 0x002fca0007f1e0ff */
[----:B------:R-:W-:-:S04]  /*1340*/  IMAD.X R17, RZ, RZ, R7, P0 ;  /* 0x000000ffff117224 */ /* 0x000fc800000e0607 */
[----:B------:R-:W-:-:S04]  /*1350*/  IMAD.WIDE.U32 R6, R17, R24, RZ ;  /* 0x0000001811067225 */ /* 0x000fc800078e00ff */
[----:B------:R-:W-:-:S04]  /*1360*/  IMAD.WIDE.U32 R8, P0, R11, R25, R6 ;  /* 0x000000190b087225 */ /* 0x000fc80007800006 */
[----:B------:R-:W-:-:S04]  /*1370*/  IMAD.WIDE.U32 R6, R11, R24, RZ ;  /* 0x000000180b067225 */ /* 0x000fc800078e00ff */
[----:B------:R-:W-:Y:S01]  /*1380*/  IMAD.X R11, RZ, RZ, RZ, P0 ;  /* 0x000000ffff0b7224 */ /* 0x000fe200000e06ff */
[----:B------:R-:W-:Y:S01]  /*1390*/  IADD3 RZ, P0, R7, R8, RZ ;  /* 0x0000000807ff7210 */ /* 0x000fe20007f1e0ff */
[----:B------:R-:W-:-:S04]  /*13a0*/  IMAD.MOV.U32 R10, RZ, RZ, R9 ;  /* 0x000000ffff0a7224 */ /* 0x000fc800078e0009 */
[----:B------:R-:W-:-:S08]  /*13b0*/  IMAD.WIDE.U32.X R6, R17, R25, R10, P0 ;  /* 0x0000001911067225 */ /* 0x000fd000000e040a */
.L_x_14:
[----:B---3--:R-:W-:Y:S01]  /*13c0*/  SHF.R.U64 R5, R6, R18, R7 ;  /* 0x0000001206057219 */ /* 0x008fe20000001207 */
[----:B--2---:R-:W-:Y:S01]  /*13d0*/  VIADD R6, R21, 0xffffffff ;  /* 0xffffffff15067836 */ /* 0x004fe20000000000 */
[----:B------:R-:W-:Y:S01]  /*13e0*/  SHF.L.U32 R0, R22, R23, RZ ;  /* 0x0000001716007219 */ /* 0x000fe200000006ff */
[----:B------:R-:W-:Y:S01]  /*13f0*/  @P3 IMAD R14, R15, R16, R4 ;  /* 0x000000100f0e3224 */ /* 0x000fe200078e0204 */
[----:B------:R-:W-:Y:S02]  /*1400*/  LOP3.LUT R13, R28, R13, RZ, 0xc0, !PT ;  /* 0x0000000d1c0d7212 */ /* 0x000fe400078ec0ff */
[----:B------:R-:W-:-:S03]  /*1410*/  IADD3 R7, -R5, RZ, RZ ;  /* 0x000000ff05077210 */ /* 0x000fc60007ffe1ff */
[----:B------:R-:W-:Y:S01]  /*1420*/  IMAD R13, R0, R5, R13 ;  /* 0x00000005000d7224 */ /* 0x000fe200078e020d */
[----:B------:R-:W-:Y:S01]  /*1430*/  LOP3.LUT R5, R19, R6, RZ, 0xc0, !PT ;  /* 0x0000000613057212 */ /* 0x000fe200078ec0ff */
[----:B----4-:R-:W-:Y:S02]  /*1440*/  IMAD R4, R7, R20, R30 ;  /* 0x0000001407047224 */ /* 0x010fe400078e021e */
[----:B0-----:R-:W-:Y:S02]  /*1450*/  IMAD R0, R13, R26, R14 ;  /* 0x0000001a0d007224 */ /* 0x001fe400078e020e */
[----:B------:R-:W-:Y:S02]  /*1460*/  IMAD R5, R4, R21, R5 ;  /* 0x0000001504057224 */ /* 0x000fe400078e0205 */
[----:B------:R-:W-:-:S03]  /*1470*/  IMAD.MOV.U32 R6, RZ, RZ, 0x1 ;  /* 0x00000001ff067424 */ /* 0x000fc600078e00ff */
[----:B------:R-:W-:Y:S02]  /*1480*/  SEL R7, R5, R0, !P3 ;  /* 0x0000000005077207 */ /* 0x000fe40005800000 */
[----:B------:R-:W-:Y:S01]  /*1490*/  SEL R4, R0, R5, !P3 ;  /* 0x0000000500047207 */ /* 0x000fe20005800000 */
[----:B------:R-:W-:Y:S02]  /*14a0*/  IMAD.MOV.U32 R0, RZ, RZ, R27 ;  /* 0x000000ffff007224 */ /* 0x000fe400078e001b */
[----:B------:R2:W-:Y:S04]  /*14b0*/  STL [R1+0xa0], R7 ;  /* 0x0000a00701007387 */ /* 0x0005e80000100800 */
[----:B------:R2:W-:Y:S02]  /*14c0*/  STL [R1+0x8c], R4 ;  /* 0x00008c0401007387 */ /* 0x0005e40000100800 */
.L_x_12:
[----:B------:R-:W-:Y:S05]  /*14d0*/  @!P1 BRA `(.L_x_15) ;  /* 0x00000000000c9947 */ /* 0x000fea0003800000 */
[----:B------:R-:W-:Y:S01]  /*14e0*/  UCGABAR_WAIT ;  /* 0x0000000000007dc7 */ /* 0x000fe20008000000 */
[----:B------:R-:W-:Y:S01]  /*14f0*/  CCTL.IVALL ;  /* 0x00000000ff00798f */ /* 0x000fe20002000000 */
[----:B------:R-:W-:Y:S05]  /*1500*/  BRA `(.L_x_16) ;  /* 0x0000000000047947 */ /* 0x000fea0003800000 */
.L_x_15:
[----:B------:R-:W-:Y:S06]  /*1510*/  BAR.SYNC.DEFER_BLOCKING 0x0 ;  /* 0x0000000000007b1d */ /* 0x000fec0000010000 */
.L_x_16:
[----:B------:R-:W-:Y:S05]  /*1520*/  @!P2 BRA `(.L_x_17) ;  /* 0x000000f40060a947 */ /* 0x000fea0003800000 */
[----:B------:R-:W-:-:S06]  /*1530*/  UISETP.GT.U32.AND UP0, UPT, UR12, 0x1, UPT ;  /* 0x000000010c00788c */ /* 0x000fcc000bf04070 */
[----:B------:R-:W-:-:S13]  /*1540*/  PLOP3.LUT P0, PT, PT, PT, UP0, 0x80, 0x0 ;  /* 0x000000000000781c */ /* 0x000fda0003f0f008 */
[----:B------:R-:W-:Y:S05]  /*1550*/  @P0 EXIT ;  /* 0x000000000000094d */ /* 0x000fea0003800000 */
.L_x_18:
[----:B------:R-:W-:-:S08]  /*1560*/  NOP ;  /* 0x0000000000007918 */ /* 0x000fd00000000000 */
[----:B------:R-:W3:Y:S02]  /*1570*/  USETMAXREG.TRY_ALLOC.CTAPOOL UP0, 0xe8 ;  /* 0x000000e8000079c8 */ /* 0x000ee40008000600 */
[----:B---3--:R-:W-:-:S13]  /*1580*/  PLOP3.LUT P0, PT, PT, PT, UP0, 0x80, 0x0 ;  /* 0x000000000000781c */ /* 0x008fda0003f0f008 */
[----:B------:R-:W-:Y:S05]  /*1590*/  @!P0 BRA `(.L_x_18) ;  /* 0xfffffffc00f08947 */ /* 0x000fea000383ffff */
[----:B------:R-:W-:-:S13]  /*15a0*/  LOP3.LUT P0, RZ, R6, 0xff, RZ, 0xc0, !PT ;  /* 0x000000ff06ff7812 */ /* 0x000fda000780c0ff */
[----:B------:R-:W-:Y:S05]  /*15b0*/  @!P0 EXIT ;  /* 0x000000000000894d */ /* 0x000fea0003800000 */
[----:B------:R-:W3:Y:S01]  /*15c0*/  LDL R8, [R1+0x90] ;  /* 0x0000900001087983 */ /* 0x000ee20000100800 */
[CC--:B------:R-:W-:Y:S01]  /*15d0*/  LEA.HI R2, R12.reuse, R3.reuse, RZ, 0x2 ;  /* 0x000000030c027211 */ /* 0x0c0fe200078f10ff */
[----:B------:R-:W4:Y:S01]  /*15e0*/  S2UR UR6, SR_CgaCtaId ;  /* 0x00000000000679c3 */ /* 0x000f220000008800 */
[-C--:B------:R-:W-:Y:S01]  /*15f0*/  LEA.HI R12, R12, R3.reuse, RZ, 0x5 ;  /* 0x000000030c0c7211 */ /* 0x080fe200078f28ff */
[----:B------:R-:W-:Y:S01]  /*1600*/  ULDC UR8, c[0x0][0x284] ;  /* 0x0000a10000087ab9 */ /* 0x000fe20000000800 */
[--C-:B--2---:R-:W-:Y:S01]  /*1610*/  SHF.R.S32.HI R4, RZ, 0x2, R2.reuse ;  /* 0x00000002ff047819 */ /* 0x104fe20000011402 */
[----:B------:R-:W-:Y:S01]  /*1620*/  UIADD3 UR7, UR16, -0x1, URZ ;  /* 0xffffffff10077890 */ /* 0x000fe2000fffe03f */
[----:B------:R-:W-:Y:S01]  /*1630*/  SHF.R.S32.HI R5, RZ, 0x1f, R2 ;  /* 0x0000001fff057819 */ /* 0x000fe20000011402 */
[----:B------:R-:W-:Y:S01]  /*1640*/  UMOV UR12, 0x400 ;  /* 0x00000400000c7882 */ /* 0x000fe20000000000 */
[----:B------:R-:W-:Y:S01]  /*1650*/  LEA.HI R2, R3, R3, RZ, 0x1 ;  /* 0x0000000303027211 */ /* 0x000fe200078f08ff */
[----:B------:R-:W-:Y:S01]  /*1660*/  UISETP.LT.AND UP0, UPT, URZ, UR15, UPT ;  /* 0x0000000f3f00728c */ /* 0x000fe2000bf01270 */
[----:B------:R-:W-:Y:S01]  /*1670*/  LEA.HI R5, R5, R4, RZ, 0x3 ;  /* 0x0000000405057211 */ /* 0x000fe200078f18ff */
[----:B------:R-:W-:Y:S01]  /*1680*/  ULOP3.LUT UR29, UR14, 0x1, URZ, 0xfc, !UPT ;  /* 0x000000010e1d7892 */ /* 0x000fe2000f8efc3f */
[----:B------:R-:W-:Y:S01]  /*1690*/  SHF.R.S32.HI R179, RZ, 0x5, R12 ;  /* 0x00000005ffb37819 */ /* 0x000fe2000001140c */
[----:B------:R-:W-:Y:S01]  /*16a0*/  USEL UR13, URZ, UR15, UP0 ;  /* 0x0000000f3f0d7287 */ /* 0x000fe20008000000 */
[----:B------:R-:W-:Y:S01]  /*16b0*/  LOP3.LUT R5, R5, 0xfffffff8, RZ, 0xc0, !PT ;  /* 0xfffffff805057812 */ /* 0x000fe200078ec0ff */
[----:B------:R-:W-:Y:S01]  /*16c0*/  UISETP.NE.AND UP0, UPT, UR7, URZ, UPT ;  /* 0x0000003f0700728c */ /* 0x000fe2000bf05270 */
[----:B------:R-:W-:Y:S01]  /*16d0*/  LOP3.LUT P0, RZ, R3, 0x7, RZ, 0xc0, !PT ;  /* 0x0000000703ff7812 */ /* 0x000fe2000780c0ff */
[----:B------:R-:W-:-:S02]  /*16e0*/  USHF.L.U32 UR28, UR15, 0x1, URZ ;  /* 0x000000010f1c7899 */ /* 0x000fc4000800063f */
[----:B------:R-:W-:Y:S01]  /*16f0*/  IMAD.IADD R178, R4, 0x1, -R5 ;  /* 0x0000000104b27824 */ /* 0x000fe200078e0a05 */
[----:B------:R-:W-:Y:S01]  /*1700*/  SHF.R.S32.HI R5, RZ, 0x1, R2 ;  /* 0x00000001ff057819 */ /* 0x000fe20000011402 */
[----:B------:R-:W-:Y:S01]  /*1710*/  UIADD3 UR13, -UR13, UR15, URZ ;  /* 0x0000000f0d0d7290 */ /* 0x000fe2000fffe13f */
[C---:B------:R-:W-:Y:S01]  /*1720*/  LOP3.LUT R4, R2.reuse, 0x3ffffe, RZ, 0xc0, !PT ;  /* 0x003ffffe02047812 */ /* 0x040fe200078ec0ff */
[----:B------:R-:W-:Y:S01]  /*1730*/  USEL UR31, URZ, 0x1, UP0 ;  /* 0x000000013f1f7887 */ /* 0x000fe20008000000 */
[----:B------:R-:W-:Y:S01]  /*1740*/  LEA.HI R2, R2, R5, RZ, 0x1 ;  /* 0x0000000502027211 */ /* 0x000fe200078f08ff */
[----:B----4-:R-:W-:Y:S02]  /*1750*/  ULEA UR12, UR6, UR12, 0x18 ;  /* 0x0000000c060c7291 */ /* 0x010fe4000f8ec03f */
[----:B------:R-:W-:Y:S01]  /*1760*/  IMAD.IADD R4, R3, 0x1, -R4 ;  /* 0x0000000103047824 */ /* 0x000fe200078e0a04 */
[----:B------:R-:W-:Y:S01]  /*1770*/  LOP3.LUT R2, R2, 0x7fffffe, RZ, 0xc0, !PT ;  /* 0x07fffffe02027812 */ /* 0x000fe200078ec0ff */
[C---:B------:R-:W-:Y:S01]  /*1780*/  IMAD R3, R179.reuse, -0x10, -R178 ;  /* 0xfffffff0b3037824 */ /* 0x040fe200078e0ab2 */
[----:B------:R-:W-:Y:S01]  /*1790*/  USHF.L.U32 UR6, UR7, 0x3, URZ ;  /* 0x0000000307067899 */ /* 0x000fe2000800063f */
[----:B------:R-:W-:Y:S01]  /*17a0*/  IMAD R7, R179, 0x2, R4 ;  /* 0x00000002b3077824 */ /* 0x000fe200078e0204 */
[----:B------:R-:W-:Y:S01]  /*17b0*/  UIADD3 UR30, UR12, 0x70, URZ ;  /* 0x000000700c1e7890 */ /* 0x000fe2000fffe03f */
[----:B------:R-:W-:Y:S01]  /*17c0*/  IMAD.IADD R2, R5, 0x1, -R2 ;  /* 0x0000000105027824 */ /* 0x000fe200078e0a02 */
[----:B------:R-:W-:Y:S01]  /*17d0*/  ULOP3.LUT UR6, UR6, 0x8, URZ, 0xc0, !UPT ;  /* 0x0000000806067892 */ /* 0x000fe2000f8ec03f */
[--C-:B------:R-:W-:Y:S01]  /*17e0*/  IMAD R7, R7, 0x8, R178.reuse ;  /* 0x0000000807077824 */ /* 0x100fe200078e02b2 */
[----:B------:R-:W-:Y:S01]  /*17f0*/  ULEA UR16, UR16, UR30, 0x3 ;  /* 0x0000001e10107291 */ /* 0x000fe2000f8e183f */
[----:B------:R-:W-:Y:S01]  /*1800*/  VIADD R3, R3, UR8 ;  /* 0x0000000803037c36 */ /* 0x000fe20008000000 */
[----:B------:R-:W-:Y:S01]  /*1810*/  ULOP3.LUT UR32, UR6, 0x8, URZ, 0x3c, !UPT ;  /* 0x0000000806207892 */ /* 0x000fe2000f8e3c3f */
[----:B------:R-:W-:Y:S01]  /*1820*/  IMAD R178, R179, 0x10, R178 ;  /* 0x00000010b3b27824 */ /* 0x000fe200078e02b2 */
[----:B------:R-:W-:Y:S01]  /*1830*/  LEA R2, R7, R2, 0x2 ;  /* 0x0000000207027211 */ /* 0x000fe200078e10ff */
[----:B------:R-:W-:-:S03]  /*1840*/  ULOP3.LUT UR17, UR6, 0x18, URZ, 0x3c, !UPT ;  /* 0x0000001806117892 */ /* 0x000fc6000f8e3c3f */
[----:B------:R-:W-:Y:S01]  /*1850*/  SHF.R.S32.HI R179, RZ, 0x1f, R178 ;  /* 0x0000001fffb37819 */ /* 0x000fe200000114b2 */
[----:B------:R-:W-:-:S05]  /*1860*/  IMAD.SHL.U32 R2, R2, 0x20, RZ ;  /* 0x0000002002027824 */ /* 0x000fca00078e00ff */
[----:B------:R-:W-:Y:S02]  /*1870*/  SHF.R.S32.HI R2, RZ, 0x3, R2 ;  /* 0x00000003ff027819 */ /* 0x000fe40000011402 */
[----:B---3--:R-:W-:-:S04]  /*1880*/  ISETP.LT.U32.AND P0, PT, R8, 0x2, !P0 ;  /* 0x000000020800780c */ /* 0x008fc80004701070 */
[----:B------:R-:W-:-:S05]  /*1890*/  SEL R4, RZ, 0x1, !P0 ;  /* 0x00000001ff047807 */ /* 0x000fca0004000000 */
[----:B------:R2:W-:Y:S04]  /*18a0*/  STL [R1+0x84], R4 ;  /* 0x0000840401007387 */ /* 0x0005e80000100800 */
[----:B------:R2:W-:Y:S04]  /*18b0*/  STL [R1+0xa8], R3 ;  /* 0x0000a80301007387 */ /* 0x0005e80000100800 */
[----:B------:R2:W-:Y:S02]  /*18c0*/  STL [R1+0x88], R2 ;  /* 0x0000880201007387 */ /* 0x0005e40000100800 */
.L_x_227:
[----:B-12---:R-:W-:Y:S01]  /*18d0*/  IMAD.U32 R3, RZ, RZ, UR31 ;  /* 0x0000001fff037e24 */ /* 0x006fe2000f8e00ff */
[----:B------:R2:W-:Y:S01]  /*18e0*/  STL [R1+0x80], RZ ;  /* 0x000080ff01007387 */ /* 0x0005e20000100800 */
[----:B------:R-:W-:-:S03]  /*18f0*/  IMAD.MOV.U32 R2, RZ, RZ, RZ ;  /* 0x000000ffff027224 */ /* 0x000fc600078e00ff */
[----:B------:R-:W-:-:S04]  /*1900*/  SHF.L.U32 R3, R3, 0x1f, RZ ;  /* 0x0000001f03037819 */ /* 0x000fc800000006ff */
[----:B------:R-:W3:Y:S02]  /*1910*/  SYNCS.PHASECHK.TRANS64.TRYWAIT P0, [UR16+-0x8], R3 ;  /* 0xfffff803ff0075a7 */ /* 0x000ee40008000150 */
[----:B0-23--:R-:W-:Y:S05]  /*1920*/  @!P0 BRA `(.L_x_19) ;  /* 0x0000010400208947 */ /* 0x00dfea0003800000 */
.L_x_251:
[----:B------:R3:W-:Y:S01]  /*1930*/  STL [R1+0x7c], RZ ;  /* 0x00007cff01007387 */ /* 0x0007e20000100800 */
[----:B------:R-:W-:Y:S01]  /*1940*/  UISETP.GE.AND UP0, UPT, UR13, 0x1, UPT ;  /* 0x000000010d00788c */ /* 0x000fe2000bf06270 */
[----:B--2---:R-:W-:Y:S01]  /*1950*/  IMAD.MOV.U32 R3, RZ, RZ, RZ ;  /* 0x000000ffff037224 */ /* 0x004fe200078e00ff */
[----:B------:R-:W-:Y:S01]  /*1960*/  UMOV UR6, URZ ;  /* 0x0000003f00067c82 */ /* 0x000fe20008000000 */
[----:B------:R3:W-:Y:S01]  /*1970*/  STL [R1+0x78], RZ ;  /* 0x000078ff01007387 */ /* 0x0007e20000100800 */
[----:B------:R-:W-:Y:S02]  /*1980*/  CS2R R4, SRZ ;  /* 0x0000000000047805 */ /* 0x000fe4000001ff00 */
[----:B------:R-:W-:Y:S02]  /*1990*/  CS2R R6, SRZ ;  /* 0x0000000000067805 */ /* 0x000fe4000001ff00 */
[----:B------:R-:W-:Y:S01]  /*19a0*/  PLOP3.LUT P0, PT, PT, PT, UP0, 0x80, 0x0 ;  /* 0x000000000000781c */ /* 0x000fe20003f0f008 */
[----:B------:R3:W-:Y:S01]  /*19b0*/  STL [R1+0x74], RZ ;  /* 0x000074ff01007387 */ /* 0x0007e20000100800 */
[----:B------:R-:W-:-:S02]  /*19c0*/  CS2R R8, SRZ ;  /* 0x0000000000087805 */ /* 0x000fc4000001ff00 */
[----:B0-----:R-:W-:Y:S02]  /*19d0*/  CS2R R10, SRZ ;  /* 0x00000000000a7805 */ /* 0x001fe4000001ff00 */
[----:B------:R-:W-:Y:S01]  /*19e0*/  CS2R R12, SRZ ;  /* 0x00000000000c7805 */ /* 0x000fe2000001ff00 */
[----:B------:R3:W-:Y:S01]  /*19f0*/  STL [R1+0x70], RZ ;  /* 0x000070ff01007387 */ /* 0x0007e20000100800 */
[----:B------:R-:W-:Y:S02]  /*1a00*/  CS2R R14, SRZ ;  /* 0x00000000000e7805 */ /* 0x000fe4000001ff00 */
[----:B-1----:R-:W-:Y:S02]  /*1a10*/  CS2R R16, SRZ ;  /* 0x0000000000107805 */ /* 0x002fe4000001ff00 */
[----:B------:R-:W-:Y:S01]  /*1a20*/  CS2R R18, SRZ ;  /* 0x0000000000127805 */ /* 0x000fe2000001ff00 */
[----:B------:R3:W-:Y:S01]  /*1a30*/  STL [R1+0x6c], RZ ;  /* 0x00006cff01007387 */ /* 0x0007e20000100800 */
[----:B------:R-:W-:-:S02]  /*1a40*/  CS2R R20, SRZ ;  /* 0x0000000000147805 */ /* 0x000fc4000001ff00 */
[----:B------:R-:W-:Y:S02]  /*1a50*/  CS2R R22, SRZ ;  /* 0x0000000000167805 */ /* 0x000fe4000001ff00 */
[----:B------:R-:W-:Y:S01]  /*1a60*/  CS2R R154, SRZ ;  /* 0x00000000009a7805 */ /* 0x000fe2000001ff00 */
[----:B------:R3:W-:Y:S01]  /*1a70*/  STL [R1+0x68], RZ ;  /* 0x000068ff01007387 */ /* 0x0007e20000100800 */
[----:B------:R-:W-:Y:S02]  /*1a80*/  CS2R R156, SRZ ;  /* 0x00000000009c7805 */ /* 0x000fe4000001ff00 */
[----:B------:R-:W-:Y:S02]  /*1a90*/  CS2R R158, SRZ ;  /* 0x00000000009e7805 */ /* 0x000fe4000001ff00 */
        /* <DEDUP_REMOVED lines=43> */
[----:B------:R-:W-:Y:S01]  /*1d50*/  CS2R R226, SRZ ;  /* 0x0000000000e27805 */ /* 0x000fe2000001ff00 */
[----:B------:R-:W-:Y:S01]  /*1d60*/  IMAD.MOV.U32 R228, RZ, RZ, RZ ;  /* 0x000000ffffe47224 */ /* 0x000fe200078e00ff */
[----:B------:R3:W-:Y:S01]  /*1d70*/  STL [R1+0x38], RZ ;  /* 0x000038ff01007387 */ /* 0x0007e20000100800 */
[----:B------:R-:W-:Y:S02]  /*1d80*/  CS2R R24, SRZ ;  /* 0x0000000000187805 */ /* 0x000fe4000001ff00 */
[----:B------:R-:W-:Y:S02]  /*1d90*/  CS2R R26, SRZ ;  /* 0x00000000001a7805 */ /* 0x000fe4000001ff00 */
[----:B------:R-:W-:Y:S01]  /*1da0*/  CS2R R28, SRZ ;  /* 0x00000000001c7805 */ /* 0x000fe2000001ff00 */
[----:B------:R3:W-:Y:S01]  /*1db0*/  STL [R1+0x34], RZ ;  /* 0x000034ff01007387 */ /* 0x0007e20000100800 */
[----:B------:R-:W-:Y:S02]  /*1dc0*/  CS2R R30, SRZ ;  /* 0x00000000001e7805 */ /* 0x000fe4000001ff00 */
[----:B------:R-:W-:-:S02]  /*1dd0*/  CS2R R32, SRZ ;  /* 0x0000000000207805 */ /* 0x000fc4000001ff00 */
[----:B------:R-:W-:Y:S01]  /*1de0*/  CS2R R34, SRZ ;  /* 0x0000000000227805 */ /* 0x000fe2000001ff00 */
        /* <DEDUP_REMOVED lines=48> */
[----:B------:R3:W-:Y:S01]  /*20f0*/  STL [R1], RZ ;  /* 0x000000ff01007387 */ /* 0x0007e20000100800 */
[----:B------:R-:W-:Y:S02]  /*2100*/  CS2R R108, SRZ ;  /* 0x00000000006c7805 */ /* 0x000fe4000001ff00 */
[----:B------:R-:W-:Y:S02]  /*2110*/  CS2R R110, SRZ ;  /* 0x00000000006e7805 */ /* 0x000fe4000001ff00 */
[----:B------:R-:W-:Y:S02]  /*2120*/  CS2R R112, SRZ ;  /* 0x0000000000707805 */ /* 0x000fe4000001ff00 */
[----:B------:R-:W-:Y:S02]  /*2130*/  CS2R R114, SRZ ;  /* 0x0000000000727805 */ /* 0x000fe4000001ff00 */
[----:B------:R-:W-:-:S02]  /*2140*/  CS2R R116, SRZ ;  /* 0x0000000000747805 */ /* 0x000fc4000001ff00 */
[----:B------:R-:W-:Y:S02]  /*2150*/  CS2R R118, SRZ ;  /* 0x0000000000767805 */ /* 0x000fe4000001ff00 */
        /* <DEDUP_REMOVED lines=15> */
[----:B------:R-:W-:Y:S01]  /*2250*/  CS2R R150, SRZ ;  /* 0x0000000000967805 */ /* 0x000fe2000001ff00 */
[----:B---3--:R-:W-:Y:S06]  /*2260*/  @!P0 BRA `(.L_x_20) ;  /* 0x0000001400008947 */ /* 0x008fec0003800000 */
[----:B------:R-:W-:Y:S01]  /*2270*/  MOV R2, RZ ;  /* 0x000000ff00027202 */ /* 0x000fe20000000f00 */
[----:B------:R-:W-:Y:S01]  /*2280*/  IMAD.U32 R229, RZ, RZ, UR4 ;  /* 0x00000004ffe57e24 */ /* 0x000fe2000f8e00ff */
[----:B------:R-:W-:Y:S01]  /*2290*/  UMOV UR6, URZ ;  /* 0x0000003f00067c82 */ /* 0x000fe20008000000 */
[----:B------:R-:W-:Y:S01]  /*22a0*/  UPLOP3.LUT UP0, UPT, UPT, UPT, UPT, 0x40, 0x0 ;  /* 0x000000000000789c */ /* 0x000fe20003f0e870 */
[----:B------:R-:W-:Y:S01]  /*22b0*/  UMOV UR18, UR13 ;  /* 0x0000000d00127c82 */ /* 0x000fe20008000000 */
[----:B------:R-:W-:Y:S01]  /*22c0*/  UMOV UR19, UR5 ;  /* 0x0000000500137c82 */ /* 0x000fe20008000000 */
[----:B------:R-:W-:Y:S01]  /*22d0*/  UMOV UR20, UR5 ;  /* 0x0000000500147c82 */ /* 0x000fe20008000000 */
[----:B------:R-:W-:Y:S01]  /*22e0*/  UMOV UR7, URZ ;  /* 0x0000003f00077c82 */ /* 0x000fe20008000000 */
[----:B------:R-:W-:-:S06]  /*22f0*/  ULDC UR33, c[0x0][0x644] ;  /* 0x0001910000217ab9 */ /* 0x000fcc0000000800 */
.L_x_28:
[----:B------:R-:W-:-:S06]  /*2300*/  UISETP.NE.AND UP1, UPT, UR29, 0x3, UPT ;  /* 0x000000031d00788c */ /* 0x000fcc000bf25270 */
[----:B------:R-:W-:-:S13]  /*2310*/  PLOP3.LUT P1, PT, PT, PT, UP1, 0x80, 0x0 ;  /* 0x000000000000781c */ /* 0x000fda0003f2f018 */
[----:B-----5:R-:W-:Y:S05]  /*2320*/  @!P1 BRA `(.L_x_21) ;  /* 0x0000000000049947 */ /* 0x020fea0003800000 */
[----:B------:R-:W-:Y:S01]  /*2330*/  BPT.TRAP 0x1 ;  /* 0x000000040000795c */ /* 0x000fe20000300000 */
.L_x_21:
[----:B------:R-:W-:Y:S01]  /*2340*/  ULEA UR8, UR19, UR12, 0x3 ;  /* 0x0000000c13087291 */ /* 0x000fe2000f8e183f */
[----:B------:R-:W-:-:S08]  /*2350*/  SHF.L.U32 R152, R229, 0x1f, RZ ;  /* 0x0000001fe5987819 */ /* 0x000fd000000006ff */
[----:B------:R0:W1:Y:S01]  /*2360*/  SYNCS.PHASECHK.TRANS64.TRYWAIT P0, [UR8], R152 ;  /* 0x00000098ff0075a7 */ /* 0x0000620008000148 */
[----:B------:R-:W-:Y:S05]  /*2370*/  @!P1 BRA `(.L_x_22) ;  /* 0x0000000000049947 */ /* 0x000fea0003800000 */
[----:B------:R-:W-:Y:S01]  /*2380*/  BPT.TRAP 0x1 ;  /* 0x000000040000795c */ /* 0x000fe20000300000 */
.L_x_22:
[----:B-1----:R-:W-:Y:S05]  /*2390*/  @P0 BRA `(.L_x_23) ;  /* 0x0000000000080947 */ /* 0x002fea0003800000 */
[----:B------:R-:W1:Y:S02]  /*23a0*/  SYNCS.PHASECHK.TRANS64.TRYWAIT P0, [UR8], R152 ;  /* 0x00000098ff0075a7 */ /* 0x000e640008000148 */
[----:B-1----:R-:W-:Y:S05]  /*23b0*/  @!P0 BRA `(.L_x_24) ;  /* 0x000000f800948947 */ /* 0x002fea0003800000 */
.L_x_23:
[----:B------:R2:W-:Y:S04]  /*23c0*/  STL [R1+0xac], R0 ;  /* 0x0000ac0001007387 */ /* 0x0005e80000100800 */
[----:B--2---:R-:W2:Y:S01]  /*23d0*/  LDL R0, [R1+0x88] ;  /* 0x0000880001007983 */ /* 0x004ea20000100800 */
[----:B-1----:R-:W-:Y:S01]  /*23e0*/  IMAD.U32 R153, RZ, RZ, UR19 ;  /* 0x00000013ff997e24 */ /* 0x002fe2000f8e00ff */
[----:B------:R-:W-:Y:S02]  /*23f0*/  UIADD3 UR8, UR12, 0x180, URZ ;  /* 0x000001800c087890 */ /* 0x000fe4000fffe03f */
[----:B------:R-:W-:Y:S02]  /*2400*/  UIADD3 UR9, UR12, 0x6180, URZ ;  /* 0x000061800c097890 */ /* 0x000fe4000fffe03f */
[----:B------:R-:W-:-:S02]  /*2410*/  USHF.R.U32.HI UR8, URZ, 0x4, UR8 ;  /* 0x000000043f087899 */ /* 0x000fc40008011608 */
[----:B------:R-:W-:Y:S02]  /*2420*/  USHF.R.U32.HI UR9, URZ, 0x4, UR9 ;  /* 0x000000043f097899 */ /* 0x000fe40008011609 */
[----:B------:R-:W-:Y:S02]  /*2430*/  ULOP3.LUT UR8, UR8, 0x3fff, URZ, 0xc0, !UPT ;  /* 0x00003fff08087892 */ /* 0x000fe4000f8ec03f */
[----:B------:R-:W-:Y:S02]  /*2440*/  ULOP3.LUT UR9, UR9, 0x3fff, URZ, 0xc0, !UPT ;  /* 0x00003fff09097892 */ /* 0x000fe4000f8ec03f */
[----:B------:R-:W-:Y:S02]  /*2450*/  USEL UR7, UR7, URZ, !UP0 ;  /* 0x0000003f07077287 */ /* 0x000fe4000c000000 */
[----:B------:R-:W-:Y:S02]  /*2460*/  ULOP3.LUT UR8, UR8, 0x10000, URZ, 0xfc, !UPT ;  /* 0x0001000008087892 */ /* 0x000fe4000f8efc3f */
[----:B------:R-:W-:-:S02]  /*2470*/  ULOP3.LUT UR9, UR9, 0x10000, URZ, 0xfc, !UPT ;  /* 0x0001000009097892 */ /* 0x000fc4000f8efc3f */
[----:B------:R-:W-:Y:S02]  /*2480*/  UISETP.NE.U32.AND UP0, UPT, UR7, URZ, UPT ;  /* 0x0000003f0700728c */ /* 0x000fe4000bf05070 */
[----:B------:R-:W-:Y:S02]  /*2490*/  ULEA UR8, UR19, UR8, 0x8 ;  /* 0x0000000813087291 */ /* 0x000fe4000f8e403f */
[----:B------:R-:W-:Y:S01]  /*24a0*/  ULEA UR10, UR19, UR9, 0xb ;  /* 0x00000009130a7291 */ /* 0x000fe2000f8e583f */
[----:B------:R-:W-:Y:S02]  /*24b0*/  UMOV UR11, 0x40000040 ;  /* 0x40000040000b7882 */ /* 0x000fe40000000000 */
[----:B------:R-:W-:Y:S01]  /*24c0*/  UMOV UR9, 0x80000020 ;  /* 0x8000002000097882 */ /* 0x000fe20000000000 */
[----:B--2---:R-:W-:Y:S02]  /*24d0*/  IMAD R153, R153, 0x400, R0 ;  /* 0x0000040099997824 */ /* 0x004fe400078e0200 */
[----:B------:R1:W5:Y:S01]  /*24e0*/  LDL.LU R0, [R1+0xac] ;  /* 0x0000ac0001007983 */ /* 0x0003620000300800 */
[----:B------:R-:W-:-:S03]  /*24f0*/  UIADD3 UR6, UR6, 0x2, URZ ;  /* 0x0000000206067890 */ /* 0x000fc6000fffe03f */
[----:B0-----:R-:W-:Y:S04]  /*2500*/  LDS R152, [R153+UR12+0x36180] ;  /* 0x0361800c99987984 */ /* 0x001fe80008000800 */
[----:B------:R-:W0:Y:S02]  /*2510*/  LDS R153, [R153+UR12+0x36188] ;  /* 0x0361880c99997984 */ /* 0x000e240008000800 */
[----:B0-----:R-:W-:-:S06]  /*2520*/  WARPGROUP.ARRIVE ;  /* 0x00000000000079c5 */ /* 0x001fcc0000000000 */
[----:B------:R-:W-:Y:S01]  /*2530*/  QGMMA.SP.64x256x64.F32.E4M3.E4M3 R24, gdesc[UR8], R24, UP0, R152 ;  /* 0x07e09800081879f3 */ /* 0x000fe2000bf00a18 */
[----:B------:R-:W-:Y:S02]  /*2540*/  UIADD3 UR8, UR8, 0x2, URZ ;  /* 0x0000000208087890 */ /* 0x000fe4000fffe03f */
[----:B------:R-:W-:Y:S01]  /*2550*/  UIADD3 UR10, UR10, 0x4, URZ ;  /* 0x000000040a0a7890 */ /* 0x000fe2000fffe03f */
[----:B------:R-:W-:Y:S01]  /*2560*/  UMOV UR9, 0x80000020 ;  /* 0x8000002000097882 */ /* 0x000fe20000000000 */
[----:B------:R-:W-:Y:S01]  /*2570*/  UMOV UR11, 0x40000040 ;  /* 0x40000040000b7882 */ /* 0x000fe20000000000 */
[----:B------:R-:W-:-:S04]  /*2580*/  UISETP.NE.AND UP0, UPT, UR6, UR33, UPT ;  /* 0x000000210600728c */ /* 0x000fc8000bf05270 */
[----:B------:R-:W-:-:S04]  /*2590*/  USEL UR7, URZ, 0x1, UP0 ;  /* 0x000000013f077887 */ /* 0x000fc80008000000 */
[----:B------:R-:W-:-:S06]  /*25a0*/  UISETP.NE.AND UP0, UPT, UR7, URZ, UPT ;  /* 0x0000003f0700728c */ /* 0x000fcc000bf05270 */
[----:B------:R-:W-:-:S12]  /*25b0*/  PLOP3.LUT P0, PT, PT, PT, UP0, 0x80, 0x0 ;  /* 0x000000000000781c */ /* 0x000fd80003f0f008 */
[----:B------:R-:W-:Y:S03]  /*25c0*/  QGMMA.SP.64x256x64.F32.E4M3.E4M3 R24, gdesc[UR8], R24, R153, gsb0 ;  /* 0x07e09900081879f3 */ /* 0x000fe60008000a18 */
[----:B------:R-:W-:Y:S02]  /*25d0*/  WARPGROUP.DEPBAR.LE gsb0, 0x0 ;  /* 0x00008000000079c5 */ /* 0x000fe40000010000 */
[----:B-1----:R-:W-:Y:S05]  /*25e0*/  @!P0 BRA `(.L_x_25) ;  /* 0x0000000c00988947 */ /* 0x002fea0003800000 */
[----:B------:R0:W-:Y:S01]  /*25f0*/  STL [R1+0xb8], R2 ;  /* 0x0000b80201007387 */ /* 0x0001e20000100800 */
[----:B------:R-:W-:-:S01]  /*2600*/  FADD R227, R25, R227 ;  /* 0x000000e319e37221 */ /* 0x000fc20000000000 */
[----:B------:R-:W-:Y:S01]  /*2610*/  FADD R226, R26, R226 ;  /* 0x000000e21ae27221 */ /* 0x000fe20000000000 */
[----:B------:R-:W-:-:S01]  /*2620*/  FADD R225, R27, R225 ;  /* 0x000000e11be17221 */ /* 0x000fc20000000000 */
[----:B0-----:R-:W2:Y:S04]  /*2630*/  LDL.LU R2, [R1+0x3c] ;  /* 0x00003c0001027983 */ /* 0x001ea80000300800 */
[----:B------:R0:W-:Y:S01]  /*2640*/  STL [R1+0xb4], R179 ;  /* 0x0000b4b301007387 */ /* 0x0001e20000100800 */
[----:B------:R-:W-:-:S01]  /*2650*/  FADD R224, R28, R224 ;  /* 0x000000e01ce07221 */ /* 0x000fc20000000000 */
[----:B------:R-:W-:-:S02]  /*2660*/  FADD R223, R29, R223 ;  /* 0x000000df1ddf7221 */ /* 0x000fc40000000000 */
[----:B0-----:R-:W3:Y:S04]  /*2670*/  LDL.LU R179, [R1+0x38] ;  /* 0x0000380001b37983 */ /* 0x001ee80000300800 */
[----:B------:R0:W-:Y:S01]  /*2680*/  STL [R1+0xb0], R178 ;  /* 0x0000b0b201007387 */ /* 0x0001e20000100800 */
[----:B------:R-:W-:-:S03]  /*2690*/  FADD R222, R30, R222 ;  /* 0x000000de1ede7221 */ /* 0x000fc60000000000 */
[----:B0-----:R-:W4:Y:S04]  /*26a0*/  LDL.LU R178, [R1+0x34] ;  /* 0x0000340001b27983 */ /* 0x001f280000300800 */
[----:B-----5:R0:W-:Y:S01]  /*26b0*/  STL [R1+0xac], R0 ;  /* 0x0000ac0001007387 */ /* 0x0201e20000100800 */
[----:B------:R-:W-:-:S03]  /*26c0*/  FADD R221, R31, R221 ;  /* 0x000000dd1fdd7221 */ /* 0x000fc60000000000 */
[----:B0-----:R-:W4:Y:S01]  /*26d0*/  LDL.LU R0, [R1+0x30] ;  /* 0x0000300001007983 */ /* 0x001f220000300800 */
[----:B------:R-:W-:-:S03]  /*26e0*/  FADD R228, R24, R228 ;  /* 0x000000e418e47221 */ /* 0x000fc60000000000 */
[----:B------:R0:W-:Y:S01]  /*26f0*/  STL [R1+0xbc], R227 ;  /* 0x0000bce301007387 */ /* 0x0001e20000100800 */
[----:B------:R-:W-:-:S03]  /*2700*/  FADD R220, R32, R220 ;  /* 0x000000dc20dc7221 */ /* 0x000fc60000000000 */
[----:B0-----:R-:W4:Y:S04]  /*2710*/  LDL.LU R227, [R1+0x2c] ;  /* 0x00002c0001e37983 */ /* 0x001f280000300800 */
        /* <DEDUP_REMOVED lines=12> */
[----:B------:R0:W-:Y:S04]  /*27e0*/  STL [R1+0xd0], R222 ;  /* 0x0000d0de01007387 */ /* 0x0001e80000100800 */
        /* <DEDUP_REMOVED lines=12> */
[----:B0-----:R-:W4:Y:S01]  /*28b0*/  LDL.LU R216, [R1] ;  /* 0x0000000001d87983 */ /* 0x001f220000300800 */
[----:B------:R-:W-:-:S01]  /*28c0*/  FADD R215, R37, R215 ;  /* 0x000000d725d77221 */ /* 0x000fc20000000000 */
[----:B------:R-:W-:Y:S01]  /*28d0*/  FADD R214, R38, R214 ;  /* 0x000000d626d67221 */ /* 0x000fe20000000000 */
[----:B------:R-:W-:-:S01]  /*28e0*/  FADD R213, R39, R213 ;  /* 0x000000d527d57221 */ /* 0x000fc20000000000 */
[----:B------:R-:W-:Y:S01]  /*28f0*/  FADD R212, R40, R212 ;  /* 0x000000d428d47221 */ /* 0x000fe20000000000 */
[----:B------:R-:W-:-:S01]  /*2900*/  FADD R211, R41, R211 ;  /* 0x000000d329d37221 */ /* 0x000fc20000000000 */
[----:B------:R0:W-:Y:S01]  /*2910*/  STL [R1+0xec], R215 ;  /* 0x0000ecd701007387 */ /* 0x0001e20000100800 */
[----:B------:R-:W-:-:S01]  /*2920*/  FADD R210, R42, R210 ;  /* 0x000000d22ad27221 */ /* 0x000fc20000000000 */
[----:B------:R-:W-:Y:S01]  /*2930*/  FADD R209, R43, R209 ;  /* 0x000000d12bd17221 */ /* 0x000fe20000000000 */
        /* <DEDUP_REMOVED lines=74> */
[----:B--2---:R-:W-:-:S01]  /*2de0*/  FADD R2, R133, R2 ;  /* 0x0000000285027221 */ /* 0x004fc20000000000 */
[----:B---3--:R-:W-:Y:S01]  /*2df0*/  FADD R179, R132, R179 ;  /* 0x000000b384b37221 */ /* 0x008fe20000000000 */
[----:B----4-:R-:W-:-:S01]  /*2e00*/  FADD R178, R131, R178 ;  /* 0x000000b283b27221 */ /* 0x010fc20000000000 */
        /* <DEDUP_REMOVED lines=12> */
[----:B------:R-:W-:-:S05]  /*2ed0*/  FADD R216, R118, R216 ;  /* 0x000000d876d87221 */ /* 0x000fca0000000000 */
[----:B------:R1:W-:Y:S04]  /*2ee0*/  STL [R1], R216 ;  /* 0x000000d801007387 */ /* 0x0003e80000100800 */
[----:B------:R2:W-:Y:S04]  /*2ef0*/  STL [R1+0x4], R217 ;  /* 0x000004d901007387 */ /* 0x0005e80000100800 */
        /* <DEDUP_REMOVED lines=10> */
[----:B------:R-:W-:Y:S04]  /*2fa0*/  STL [R1+0x30], R0 ;  /* 0x0000300001007387 */ /* 0x000fe80000100800 */
[----:B0-----:R-:W4:Y:S04]  /*2fb0*/  LDL.LU R215, [R1+0x40] ;  /* 0x0000400001d77983 */ /* 0x001f280000300800 */
[----:B------:R-:W-:Y:S04]  /*2fc0*/  STL [R1+0x34], R178 ;  /* 0x000034b201007387 */ /* 0x000fe80000100800 */
[----:B-1----:R-:W4:Y:S04]  /*2fd0*/  LDL.LU R216, [R1+0x44] ;  /* 0x0000440001d87983 */ /* 0x002f280000300800 */
[----:B------:R-:W-:Y:S04]  /*2fe0*/  STL [R1+0x38], R179 ;  /* 0x000038b301007387 */ /* 0x000fe80000100800 */
[----:B--2---:R-:W2:Y:S04]  /*2ff0*/  LDL.LU R217, [R1+0x48] ;  /* 0x0000480001d97983 */ /* 0x004ea80000300800 */
[----:B------:R0:W-:Y:S04]  /*3000*/  STL [R1+0x3c], R2 ;  /* 0x00003c0201007387 */ /* 0x0001e80000100800 */
[----:B---3--:R-:W3:Y:S04]  /*3010*/  LDL.LU R218, [R1+0x4c] ;  /* 0x00004c0001da7983 */ /* 0x008ee80000300800 */
[----:B----4-:R-:W4:Y:S04]  /*3020*/  LDL.LU R219, [R1+0x50] ;  /* 0x0000500001db7983 */ /* 0x010f280000300800 */
[----:B------:R-:W4:Y:S04]  /*3030*/  LDL.LU R220, [R1+0x54] ;  /* 0x0000540001dc7983 */ /* 0x000f280000300800 */
[----:B------:R-:W4:Y:S04]  /*3040*/  LDL.LU R221, [R1+0x58] ;  /* 0x0000580001dd7983 */ /* 0x000f280000300800 */
[----:B------:R-:W4:Y:S04]  /*3050*/  LDL.LU R222, [R1+0x5c] ;  /* 0x00005c0001de7983 */ /* 0x000f280000300800 */
[----:B------:R-:W4:Y:S04]  /*3060*/  LDL.LU R223, [R1+0x60] ;  /* 0x0000600001df7983 */ /* 0x000f280000300800 */
[----:B------:R-:W4:Y:S04]  /*3070*/  LDL.LU R224, [R1+0x64] ;  /* 0x0000640001e07983 */ /* 0x000f280000300800 */
[----:B------:R-:W4:Y:S04]  /*3080*/  LDL.LU R225, [R1+0x68] ;  /* 0x0000680001e17983 */ /* 0x000f280000300800 */
[----:B------:R-:W4:Y:S04]  /*3090*/  LDL.LU R226, [R1+0x6c] ;  /* 0x00006c0001e27983 */ /* 0x000f280000300800 */
[----:B------:R-:W4:Y:S04]  /*30a0*/  LDL.LU R227, [R1+0x70] ;  /* 0x0000700001e37983 */ /* 0x000f280000300800 */
[----:B0-----:R-:W4:Y:S04]  /*30b0*/  LDL.LU R2, [R1+0x74] ;  /* 0x0000740001027983 */ /* 0x001f280000300800 */
[----:B------:R-:W4:Y:S04]  /*30c0*/  LDL.LU R179, [R1+0x78] ;  /* 0x0000780001b37983 */ /* 0x000f280000300800 */
[----:B------:R-:W4:Y:S04]  /*30d0*/  LDL.LU R178, [R1+0x7c] ;  /* 0x00007c0001b27983 */ /* 0x000f280000300800 */
[----:B------:R-:W4:Y:S01]  /*30e0*/  LDL.LU R0, [R1+0x80] ;  /* 0x0000800001007983 */ /* 0x000f220000300800 */
[----:B------:R-:W-:-:S05]  /*30f0*/  FADD R215, R134, R215 ;  /* 0x000000d786d77221 */ /* 0x000fca0000000000 */
[----:B------:R0:W-:Y:S01]  /*3100*/  STL [R1+0x40], R215 ;  /* 0x000040d701007387 */ /* 0x0001e20000100800 */
[----:B------:R-:W-:-:S03]  /*3110*/  FADD R216, R135, R216 ;  /* 0x000000d887d87221 */ /* 0x000fc60000000000 */
[----:B0-----:R0:W5:Y:S01]  /*3120*/  LDL.LU R215, [R1+0xec] ;  /* 0x0000ec0001d77983 */ /* 0x0011620000300800 */
[----:B--2---:R-:W-:-:S03]  /*3130*/  FADD R217, R136, R217 ;  /* 0x000000d988d97221 */ /* 0x004fc60000000000 */
[----:B------:R1:W-:Y:S01]  /*3140*/  STL [R1+0x44], R216 ;  /* 0x000044d801007387 */ /* 0x0003e20000100800 */
[----:B---3--:R-:W-:-:S01]  /*3150*/  FADD R218, R137, R218 ;  /* 0x000000da89da7221 */ /* 0x008fc20000000000 */
[----:B----4-:R-:W-:Y:S02]  /*3160*/  FADD R219, R138, R219 ;  /* 0x000000db8adb7221 */ /* 0x010fe40000000000 */
[----:B-1----:R0:W5:Y:S01]  /*3170*/  LDL.LU R216, [R1+0xe8] ;  /* 0x0000e80001d87983 */ /* 0x0021620000300800 */
[----:B------:R-:W-:-:S03]  /*3180*/  FADD R220, R139, R220 ;  /* 0x000000dc8bdc7221 */ /* 0x000fc60000000000 */
[----:B------:R1:W-:Y:S01]  /*3190*/  STL [R1+0x48], R217 ;  /* 0x000048d901007387 */ /* 0x0003e20000100800 */
[----:B------:R-:W-:-:S03]  /*31a0*/  FADD R221, R140, R221 ;  /* 0x000000dd8cdd7221 */ /* 0x000fc60000000000 */
[----:B-1----:R0:W5:Y:S01]  /*31b0*/  LDL.LU R217, [R1+0xe4] ;  /* 0x0000e40001d97983 */ /* 0x0021620000300800 */
[----:B------:R-:W-:-:S03]  /*31c0*/  FADD R222, R141, R222 ;  /* 0x000000de8dde7221 */ /* 0x000fc60000000000 */
[----:B------:R1:W-:Y:S01]  /*31d0*/  STL [R1+0x4c], R218 ;  /* 0x00004cda01007387 */ /* 0x0003e20000100800 */
[----:B------:R-:W-:-:S01]  /*31e0*/  FADD R223, R142, R223 ;  /* 0x000000df8edf7221 */ /* 0x000fc20000000000 */
[----:B------:R-:W-:Y:S02]  /*31f0*/  FADD R224, R143, R224 ;  /* 0x000000e08fe07221 */ /* 0x000fe40000000000 */
[----:B-1----:R0:W5:Y:S04]  /*3200*/  LDL.LU R218, [R1+0xe0] ;  /* 0x0000e00001da7983 */ /* 0x0021680000300800 */
[----:B------:R1:W-:Y:S01]  /*3210*/  STL [R1+0x50], R219 ;  /* 0x000050db01007387 */ /* 0x0003e20000100800 */
[----:B------:R-:W-:-:S01]  /*3220*/  FADD R225, R144, R225 ;  /* 0x000000e190e17221 */ /* 0x000fc20000000000 */
[----:B------:R-:W-:-:S02]  /*3230*/  FADD R226, R145, R226 ;  /* 0x000000e291e27221 */ /* 0x000fc40000000000 */
[----:B-1----:R0:W5:Y:S04]  /*3240*/  LDL.LU R219, [R1+0xdc] ;  /* 0x0000dc0001db7983 */ /* 0x0021680000300800 */
[----:B------:R1:W-:Y:S01]  /*3250*/  STL [R1+0x54], R220 ;  /* 0x000054dc01007387 */ /* 0x0003e20000100800 */
[----:B------:R-:W-:-:S03]  /*3260*/  FADD R227, R146, R227 ;  /* 0x000000e392e37221 */ /* 0x000fc60000000000 */
        /* <DEDUP_REMOVED lines=13> */
[----:B------:R1:W-:Y:S04]  /*3340*/  STL [R1+0x68], R225 ;  /* 0x000068e101007387 */ /* 0x0003e80000100800 */
[----:B-1----:R0:W5:Y:S04]  /*3350*/  LDL.LU R225, [R1+0xc4] ;  /* 0x0000c40001e17983 */ /* 0x0021680000300800 */
[----:B------:R1:W-:Y:S04]  /*3360*/  STL [R1+0x6c], R226 ;  /* 0x00006ce201007387 */ /* 0x0003e80000100800 */
[----:B-1----:R0:W5:Y:S04]  /*3370*/  LDL.LU R226, [R1+0xc0] ;  /* 0x0000c00001e27983 */ /* 0x0021680000300800 */
[----:B------:R1:W-:Y:S04]  /*3380*/  STL [R1+0x70], R227 ;  /* 0x000070e301007387 */ /* 0x0003e80000100800 */
[----:B-1----:R0:W5:Y:S04]  /*3390*/  LDL.LU R227, [R1+0xbc] ;  /* 0x0000bc0001e37983 */ /* 0x0021680000300800 */
[----:B------:R1:W-:Y:S04]  /*33a0*/  STL [R1+0x74], R2 ;  /* 0x0000740201007387 */ /* 0x0003e80000100800 */
[----:B-1----:R-:W2:Y:S04]  /*33b0*/  LDL.LU R2, [R1+0xb8] ;  /* 0x0000b80001027983 */ /* 0x002ea80000300800 */
[----:B------:R1:W-:Y:S04]  /*33c0*/  STL [R1+0x78], R179 ;  /* 0x000078b301007387 */ /* 0x0003e80000100800 */
[----:B-1----:R0:W5:Y:S04]  /*33d0*/  LDL.LU R179, [R1+0xb4] ;  /* 0x0000b40001b37983 */ /* 0x0021680000300800 */
[----:B------:R1:W-:Y:S04]  /*33e0*/  STL [R1+0x7c], R178 ;  /* 0x00007cb201007387 */ /* 0x0003e80000100800 */
[----:B-1----:R0:W5:Y:S04]  /*33f0*/  LDL.LU R178, [R1+0xb0] ;  /* 0x0000b00001b27983 */ /* 0x0021680000300800 */
[----:B------:R1:W-:Y:S04]  /*3400*/  STL [R1+0x80], R0 ;  /* 0x0000800001007387 */ /* 0x0003e80000100800 */
[----:B-1----:R0:W5:Y:S01]  /*3410*/  LDL.LU R0, [R1+0xac] ;  /* 0x0000ac0001007983 */ /* 0x0021620000300800 */
[----:B------:R-:W-:-:S02]  /*3420*/  WARPGROUP.DEPBAR.LE gsb0, 0x0 ;  /* 0x00008000000079c5 */ /* 0x000fc40000010000 */
[----:B------:R-:W-:Y:S01]  /*3430*/  UMOV UR6, URZ ;  /* 0x0000003f00067c82 */ /* 0x000fe20008000000 */
[----:B0-2---:R-:W-:-:S07]  /*3440*/  FADD R2, R2, R151 ;  /* 0x0000009702027221 */ /* 0x005fce0000000000 */
.L_x_25:
[----:B------:R-:W-:Y:S05]  /*3450*/  @!P1 BRA `(.L_x_26) ;  /* 0x0000000000049947 */ /* 0x000fea0003800000 */
[----:B------:R-:W-:Y:S01]  /*3460*/  BPT.TRAP 0x1 ;  /* 0x000000040000795c */ /* 0x000fe20000300000 */
.L_x_26:
[----:B------:R0:W-:Y:S04]  /*3470*/  STL [R1+0xb4], R3 ;  /* 0x0000b40301007387 */ /* 0x0001e80000100800 */
[----:B0-----:R-:W2:Y:S04]  /*3480*/  LDL R3, [R1+0x84] ;  /* 0x0000840001037983 */ /* 0x001ea80000100800 */
[----:B------:R0:W-:Y:S04]  /*3490*/  STL [R1+0xb0], R2 ;  /* 0x0000b00201007387 */ /* 0x0001e80000100800 */
[----:B0-----:R-:W2:Y:S04]  /*34a0*/  LDL R2, [R1+0x94] ;  /* 0x0000940001027983 */ /* 0x001ea80000100800 */
[----:B-----5:R0:W-:Y:S04]  /*34b0*/  STL [R1+0xac], R0 ;  /* 0x0000ac0001007387 */ /* 0x0201e80000100800 */
[----:B0-----:R-:W3:Y:S01]  /*34c0*/  LDL R0, [R1+0x90] ;  /* 0x0000900001007983 */ /* 0x001ee20000100800 */
[----:B------:R-:W-:Y:S01]  /*34d0*/  IMAD.U32 R152, RZ, RZ, UR20 ;  /* 0x00000014ff987e24 */ /* 0x000fe2000f8e00ff */
[----:B--2---:R-:W-:-:S02]  /*34e0*/  LOP3.LUT P0, RZ, R2, R3, RZ, 0xc0, !PT ;  /* 0x0000000302ff7212 */ /* 0x004fc4000780c0ff */
[----:B------:R0:W5:Y:S04]  /*34f0*/  LDL.LU R3, [R1+0xb4] ;  /* 0x0000b40001037983 */ /* 0x0001680000300800 */
[----:B------:R0:W5:Y:S07]  /*3500*/  LDL.LU R2, [R1+0xb0] ;  /* 0x0000b00001027983 */ /* 0x00016e0000300800 */
[----:B------:R-:W-:-:S05]  /*3510*/  @P0 LEA R152, R152, UR12, 0x3 ;  /* 0x0000000c98980c11 */ /* 0x000fca000f8e18ff */
[----:B------:R-:W-:-:S05]  /*3520*/  @P0 VIADD R152, R152, 0x30 ;  /* 0x0000003098980836 */ /* 0x000fca0000000000 */
[----:B---3--:R-:W-:Y:S02]  /*3530*/  @P0 PRMT R152, R0, 0x654, R152 ;  /* 0x0000065400980816 */ /* 0x008fe40000000098 */
[----:B------:R0:W5:Y:S01]  /*3540*/  LDL.LU R0, [R1+0xac] ;  /* 0x0000ac0001007983 */ /* 0x0001620000300800 */
[----:B------:R-:W-:Y:S01]  /*3550*/  UISETP.GT.U32.AND UP1, UPT, UR14, 0x1, UPT ;  /* 0x000000010e00788c */ /* 0x000fe2000bf24070 */
[----:B------:R0:W-:Y:S05]  /*3560*/  @P0 SYNCS.ARRIVE.TRANS64.RED.A1T0 RZ, [R152+URZ], RZ ;  /* 0x000000ff98ff09a7 */ /* 0x0001ea000810043f */
[----:B------:R-:W-:-:S13]  /*3570*/  PLOP3.LUT P0, PT, PT, PT, UP1, 0x80, 0x0 ;  /* 0x000000000000781c */ /* 0x000fda0003f0f018 */
[----:B0-----:R-:W-:Y:S05]  /*3580*/  @P0 BRA `(.L_x_27) ;  /* 0x0000000000040947 */ /* 0x001fea0003800000 */
[----:B------:R-:W-:Y:S01]  /*3590*/  BPT.TRAP 0x1 ;  /* 0x000000040000795c */ /* 0x000fe20000300000 */
.L_x_27:
[----:B------:R-:W-:Y:S02]  /*35a0*/  UISETP.GT.AND UP3, UPT, UR18, 0x1, UPT ;  /* 0x000000011200788c */ /* 0x000fe4000bf64270 */
[----:B------:R-:W-:Y:S02]  /*35b0*/  UIADD3 UR19, UR19, 0x1, URZ ;  /* 0x0000000113137890 */ /* 0x000fe4000fffe03f */
[----:B------:R-:W-:Y:S02]  /*35c0*/  UIADD3 UR20, UR20, 0x1, URZ ;  /* 0x0000000114147890 */ /* 0x000fe4000fffe03f */
[----:B------:R-:W-:Y:S01]  /*35d0*/  PLOP3.LUT P0, PT, PT, PT, UP3, 0x80, 0x0 ;  /* 0x000000000000781c */ /* 0x000fe20003f0f038 */
[----:B------:R-:W-:Y:S02]  /*35e0*/  UISETP.NE.AND UP1, UPT, UR19, 0x6, UPT ;  /* 0x000000061300788c */ /* 0x000fe4000bf25270 */
[----:B------:R-:W-:Y:S02]  /*35f0*/  UISETP.NE.AND UP2, UPT, UR20, 0x6, UPT ;  /* 0x000000061400788c */ /* 0x000fe4000bf45270 */
[----:B------:R-:W-:-:S02]  /*3600*/  USEL UR7, URZ, 0x1, UP1 ;  /* 0x000000013f077887 */ /* 0x000fc40008800000 */
[----:B------:R-:W-:Y:S02]  /*3610*/  UIADD3 UR18, UR18, -0x1, URZ ;  /* 0xffffffff12127890 */ /* 0x000fe4000fffe03f */
[----:B------:R-:W-:Y:S02]  /*3620*/  USEL UR19, UR19, URZ, UP1 ;  /* 0x0000003f13137287 */ /* 0x000fe40008800000 */
[----:B------:R-:W-:Y:S01]  /*3630*/  LOP3.LUT R229, R229, UR7, RZ, 0x3c, !PT ;  /* 0x00000007e5e57c12 */ /* 0x000fe2000f8e3cff */
[----:B------:R-:W-:Y:S01]  /*3640*/  USEL UR20, UR20, URZ, UP2 ;  /* 0x0000003f14147287 */ /* 0x000fe20009000000 */
[----:B------:R-:W-:Y:S01]  /*3650*/  UMOV UR7, 0x1 ;  /* 0x0000000100077882 */ /* 0x000fe20000000000 */
[----:B------:R-:W-:Y:S10]  /*3660*/  @P0 BRA `(.L_x_28) ;  /* 0xffffffec00240947 */ /* 0x000ff4000383ffff */
.L_x_20:
[----:B-----5:R0:W-:Y:S04]  /*3670*/  STL [R1+0xa4], R2 ;  /* 0x0000a40201007387 */ /* 0x0201e80000100800 */
[----:B0-----:R-:W2:Y:S04]  /*3680*/  LDL.LU R2, [R1+0x80] ;  /* 0x0000800001027983 */ /* 0x001ea80000300800 */
[----:B--2---:R0:W-:Y:S04]  /*3690*/  STL [R1+0x80], R2 ;  /* 0x0000800201007387 */ /* 0x0041e80000100800 */
        /* <DEDUP_REMOVED lines=55> */
[----:B------:R0:W5:Y:S01]  /*3a10*/  LDL.LU R229, [R1+0xc] ;  /* 0x00000c0001e57983 */ /* 0x0001620000300800 */
[----:B------:R-:W-:-:S04]  /*3a20*/  UISETP.NE.AND UP0, UPT, UR6, URZ, UPT ;  /* 0x0000003f0600728c */ /* 0x000fc8000bf05270 */
[----:B------:R-:W-:-:S06]  /*3a30*/  USEL UR6, URZ, 0x1, !UP0 ;  /* 0x000000013f067887 */ /* 0x000fcc000c000000 */
[----:B------:R-:W-:Y:S01]  /*3a40*/  ISETP.NE.AND P0, PT, RZ, UR6, PT ;  /* 0x00000006ff007c0c */ /* 0x000fe2000bf05270 */
[----:B--2---:R1:W-:Y:S04]  /*3a50*/  STL [R1+0x10], R2 ;  /* 0x0000100201007387 */ /* 0x0043e80000100800 */
[----:B------:R0:W5:Y:S04]  /*3a60*/  LDL.LU R153, [R1+0x8] ;  /* 0x0000080001997983 */ /* 0x0001680000300800 */
[----:B------:R0:W5:Y:S04]  /*3a70*/  LDL.LU R152, [R1+0x4] ;  /* 0x0000040001987983 */ /* 0x0001680000300800 */
[----:B-1----:R0:W5:Y:S01]  /*3a80*/  LDL.LU R2, [R1] ;  /* 0x0000000001027983 */ /* 0x0021620000300800 */
[----:B------:R-:W-:Y:S05]  /*3a90*/  @!P0 BRA `(.L_x_29) ;  /* 0x0000000c00e48947 */ /* 0x000fea0003800000 */
[----:B------:R1:W-:Y:S04]  /*3aa0*/  STL [R1+0xb4], R179 ;  /* 0x0000b4b301007387 */ /* 0x0003e80000100800 */
[----:B-1----:R-:W2:Y:S04]  /*3ab0*/  LDL.LU R179, [R1+0x7c] ;  /* 0x00007c0001b37983 */ /* 0x002ea80000300800 */
[----:B--2---:R1:W-:Y:S04]  /*3ac0*/  STL [R1+0xb8], R179 ;  /* 0x0000b8b301007387 */ /* 0x0043e80000100800 */
        /* <DEDUP_REMOVED lines=53> */
[----:B------:R1:W-:Y:S04]  /*3e20*/  STL [R1+0xb0], R178 ;  /* 0x0000b0b201007387 */ /* 0x0003e80000100800 */
[----:B-1----:R-:W3:Y:S04]  /*3e30*/  LDL.LU R178, [R1+0x80] ;  /* 0x0000800001b27983 */ /* 0x002ee80000300800 */
[----:B------:R1:W-:Y:S04]  /*3e40*/  STL [R1+0xac], R0 ;  /* 0x0000ac0001007387 */ /* 0x0003e80000100800 */
[----:B-1----:R-:W4:Y:S01]  /*3e50*/  LDL.LU R0, [R1+0xa4] ;  /* 0x0000a40001007983 */ /* 0x002f220000300800 */
[----:B------:R-:W-:Y:S01]  /*3e60*/  FADD R228, R24, R228 ;  /* 0x000000e418e47221 */ /* 0x000fe20000000000 */
        /* <DEDUP_REMOVED lines=93> */
[----:B-----5:R-:W-:Y:S01]  /*4440*/  FADD R2, R118, R2 ;  /* 0x0000000276027221 */ /* 0x020fe20000000000 */
[----:B------:R-:W-:Y:S01]  /*4450*/  FADD R152, R119, R152 ;  /* 0x0000009877987221 */ /* 0x000fe20000000000 */
[----:B------:R-:W-:Y:S01]  /*4460*/  FADD R153, R120, R153 ;  /* 0x0000009978997221 */ /* 0x000fe20000000000 */
[----:B------:R-:W-:Y:S01]  /*4470*/  FADD R229, R121, R229 ;  /* 0x000000e579e57221 */ /* 0x000fe20000000000 */
[----:B--2---:R-:W-:-:S05]  /*4480*/  FADD R179, R122, R179 ;  /* 0x000000b37ab37221 */ /* 0x004fca0000000000 */
[----:B------:R1:W-:Y:S04]  /*4490*/  STL [R1+0x10], R179 ;  /* 0x000010b301007387 */ /* 0x0003e80000100800 */
[----:B-1----:R-:W2:Y:S02]  /*44a0*/  LDL.LU R179, [R1+0x120] ;  /* 0x0001200001b37983 */ /* 0x002ea40000300800 */
        /* <DEDUP_REMOVED lines=77> */
[----:B-1----:R-:W2:Y:S01]  /*4980*/  LDL.LU R179, [R1+0xb8] ;  /* 0x0000b80001b37983 */ /* 0x002ea20000300800 */
[----:B---3--:R-:W-:Y:S01]  /*4990*/  FADD R178, R150, R178 ;  /* 0x000000b296b27221 */ /* 0x008fe20000000000 */
[----:B----4-:R-:W-:Y:S01]  /*49a0*/  FADD R0, R151, R0 ;  /* 0x0000000097007221 */ /* 0x010fe20000000000 */
[----:B--2---:R-:W-:-:S05]  /*49b0*/  FADD R179, R149, R179 ;  /* 0x000000b395b37221 */ /* 0x004fca0000000000 */
[----:B------:R1:W-:Y:S04]  /*49c0*/  STL [R1+0x7c], R179 ;  /* 0x00007cb301007387 */ /* 0x0003e80000100800 */
[----:B-1----:R1:W5:Y:S04]  /*49d0*/  LDL.LU R179, [R1+0xb4] ;  /* 0x0000b40001b37983 */ /* 0x0023680000300800 */
[----:B------:R2:W-:Y:S04]  /*49e0*/  STL [R1+0x80], R178 ;  /* 0x000080b201007387 */ /* 0x0005e80000100800 */
[----:B--2---:R1:W5:Y:S04]  /*49f0*/  LDL.LU R178, [R1+0xb0] ;  /* 0x0000b00001b27983 */ /* 0x0043680000300800 */
[----:B------:R2:W-:Y:S04]  /*4a00*/  STL [R1+0xa4], R0 ;  /* 0x0000a40001007387 */ /* 0x0005e80000100800 */
[----:B--2---:R1:W5:Y:S01]  /*4a10*/  LDL.LU R0, [R1+0xac] ;  /* 0x0000ac0001007983 */ /* 0x0043620000300800 */
[----:B------:R-:W-:-:S02]  /*4a20*/  WARPGROUP.DEPBAR.LE gsb0, 0x0 ;  /* 0x00008000000079c5 */ /* 0x000fc40000010000 */
.L_x_29:
[----:B------:R-:W2:Y:S01]  /*4a30*/  S2R R25, SR_TID.X ;  /* 0x0000000000197919 */ /* 0x000ea20000002100 */
[----:B------:R-:W-:Y:S01]  /*4a40*/  IMAD.U32 R24, RZ, RZ, UR31 ;  /* 0x0000001fff187e24 */ /* 0x000fe2000f8e00ff */
[----:B------:R-:W-:Y:S01]  /*4a50*/  UIADD3 UR5, UR5, UR28, URZ ;  /* 0x0000001c05057290 */ /* 0x000fe2000fffe03f */
[----:B------:R-:W-:Y:S01]  /*4a60*/  IMAD.U32 R26, RZ, RZ, UR32 ;  /* 0x00000020ff1a7e24 */ /* 0x000fe2000f8e00ff */
[----:B------:R-:W3:Y:S01]  /*4a70*/  LDC R51, c[0x0][0x288] ;  /* 0x0000a200ff337b82 */ /* 0x000ee20000000800 */
[----:B------:R-:W-:Y:S01]  /*4a80*/  UISETP.GE.U32.AND UP1, UPT, UR28, 0x6, UPT ;  /* 0x000000061c00788c */ /* 0x000fe2000bf26070 */
[----:B------:R-:W-:Y:S01]  /*4a90*/  SHF.L.U32 R24, R24, 0x1f, RZ ;  /* 0x0000001f18187819 */ /* 0x000fe200000006ff */
[----:B------:R-:W-:Y:S01]  /*4aa0*/  UISETP.GT.U32.AND UP0, UPT, UR5, 0x5, UPT ;  /* 0x000000050500788c */ /* 0x000fe2000bf04070 */
[----:B-----5:R-:W-:Y:S01]  /*4ab0*/  SHF.R.S32.HI R28, RZ, 0x1f, R0 ;  /* 0x0000001fff1c7819 */ /* 0x020fe20000011400 */
[----:B------:R-:W-:Y:S02]  /*4ac0*/  UIMAD.WIDE.U32 UR6, UR5, -0x55555555, URZ ;  /* 0xaaaaaaab050678a5 */ /* 0x000fe4000f8e003f */
[----:B------:R-:W-:Y:S01]  /*4ad0*/  UISETP.LT.U32.AND UP0, UPT, UR28, 0x6, UP0 ;  /* 0x000000061c00788c */ /* 0x000fe20008701070 */
[----:B------:R2:W-:Y:S01]  /*4ae0*/  SYNCS.ARRIVE.TRANS64.A1T0 RZ, [R26+UR30], RZ ;  /* 0x000000ff1aff79a7 */ /* 0x0005e2000810001e */
[----:B------:R-:W-:-:S02]  /*4af0*/  WARPGROUP.DEPBAR.LE gsb0, 0x0 ;  /* 0x00008000000079c5 */ /* 0x000fc40000010000 */
[----:B------:R-:W-:Y:S02]  /*4b00*/  USEL UR8, URZ, 0x1, !UP0 ;  /* 0x000000013f087887 */ /* 0x000fe4000c000000 */
[----:B------:R-:W-:Y:S02]  /*4b10*/  USHF.R.U32.HI UR6, URZ, 0x2, UR7 ;  /* 0x000000023f067899 */ /* 0x000fe40008011607 */
[----:B------:R-:W-:Y:S01]  /*4b20*/  ULOP3.LUT UR4, UR4, UR8, URZ, 0x3c, !UPT ;  /* 0x0000000804047292 */ /* 0x000fe2000f8e3c3f */
[----:B------:R-:W4:Y:S01]  /*4b30*/  SYNCS.PHASECHK.TRANS64.TRYWAIT P0, [UR16+0x8], R24 ;  /* 0x00000818ff0075a7 */ /* 0x000f220008000150 */
[----:B------:R-:W-:Y:S02]  /*4b40*/  UIMAD UR5, UR6, -0x6, UR5 ;  /* 0xfffffffa060578a4 */ /* 0x000fe4000f8e0205 */
[----:B------:R-:W-:Y:S01]  /*4b50*/  @UP1 ULOP3.LUT UR4, UR4, 0x1, UR6, 0x78, !UPT ;  /* 0x0000000104041892 */ /* 0x000fe2000f8e7806 */
[----:B--2---:R-:W-:-:S04]  /*4b60*/  SHF.R.S32.HI R26, RZ, 0x1f, R25 ;  /* 0x0000001fff1a7819 */ /* 0x004fc80000011419 */
[----:B------:R-:W-:-:S04]  /*4b70*/  LEA.HI R26, R26, R25, RZ, 0x7 ;  /* 0x000000191a1a7211 */ /* 0x000fc800078f38ff */
[----:B------:R-:W-:-:S04]  /*4b80*/  LOP3.LUT R26, R26, 0xffffff80, RZ, 0xc0, !PT ;  /* 0xffffff801a1a7812 */ /* 0x000fc800078ec0ff */
[----:B------:R-:W-:-:S04]  /*4b90*/  IADD3 R26, -R26, R25, RZ ;  /* 0x000000191a1a7210 */ /* 0x000fc80007ffe1ff */
[----:B------:R-:W-:-:S04]  /*4ba0*/  SHF.R.S32.HI R25, RZ, 0x1f, R26 ;  /* 0x0000001fff197819 */ /* 0x000fc8000001141a */
[----:B------:R-:W-:-:S04]  /*4bb0*/  LEA.HI R25, R25, R26, RZ, 0x2 ;  /* 0x0000001a19197211 */ /* 0x000fc800078f10ff */
[----:B------:R-:W-:Y:S01]  /*4bc0*/  LOP3.LUT R25, R25, 0xfffffffc, RZ, 0xc0, !PT ;  /* 0xfffffffc19197812 */ /* 0x000fe200078ec0ff */
[----:B---34-:R-:W-:Y:S06]  /*4bd0*/  @!P0 BRA `(.L_x_30) ;  /* 0x000000d000a48947 */ /* 0x018fec0003800000 */
.L_x_252:
[----:B------:R3:W-:Y:S01]  /*4be0*/  STL [R1+0xb0], R3 ;  /* 0x0000b00301007387 */ /* 0x0007e20000100800 */
[----:B------:R-:W-:-:S03]  /*4bf0*/  ULDC.64 UR6, c[0x0][0x6d0] ;  /* 0x0001b40000067ab9 */ /* 0x000fc60000000a00 */
[----:B---3--:R-:W3:Y:S04]  /*4c00*/  LDL.LU R3, [R1+0x8c] ;  /* 0x00008c0001037983 */ /* 0x008ee80000300800 */
[----:B------:R4:W-:Y:S04]  /*4c10*/  STL [R1+0xac], R2 ;  /* 0x0000ac0201007387 */ /* 0x0009e80000100800 */
[----:B----4-:R-:W4:Y:S01]  /*4c20*/  LDL.LU R2, [R1+0xa0] ;  /* 0x0000a00001027983 */ /* 0x010f220000300800 */
[----:B------:R-:W-:Y:S02]  /*4c30*/  IMAD.IADD R30, R26, 0x1, -R25 ;  /* 0x000000011a1e7824 */ /* 0x000fe400078e0a19 */
[----:B--2---:R-:W-:-:S02]  /*4c40*/  IMAD R27, R28, UR6, RZ ;  /* 0x000000061c1b7c24 */ /* 0x004fc4000f8e02ff */
[----:B------:R-:W-:-:S04]  /*4c50*/  IMAD.WIDE R34, R30, 0x2, RZ ;  /* 0x000000021e227825 */ /* 0x000fc800078e02ff */
[----:B------:R-:W-:Y:S01]  /*4c60*/  IMAD.WIDE.U32 R24, R0, UR6, R178 ;  /* 0x0000000600187c25 */ /* 0x000fe2000f8e00b2 */
[----:B------:R-:W-:-:S03]  /*4c70*/  ULDC UR6, c[0x0][0x284] ;  /* 0x0000a10000067ab9 */ /* 0x000fc60000000800 */
[----:B---3--:R-:W-:Y:S02]  /*4c80*/  IMAD.SHL.U32 R36, R3, 0x40, RZ ;  /* 0x0000004003247824 */ /* 0x008fe400078e00ff */
[----:B------:R2:W5:Y:S01]  /*4c90*/  LDL.LU R3, [R1+0xb0] ;  /* 0x0000b00001037983 */ /* 0x0005620000300800 */
[----:B------:R-:W-:Y:S02]  /*4ca0*/  IMAD R27, R0, UR7, R27 ;  /* 0x00000007001b7c24 */ /* 0x000fe4000f8e021b */
[C---:B------:R-:W-:Y:S02]  /*4cb0*/  ISETP.GE.AND P0, PT, R36.reuse, UR6, PT ;  /* 0x0000000624007c0c */ /* 0x040fe4000bf06270 */
[----:B------:R-:W-:Y:S02]  /*4cc0*/  SHF.R.S32.HI R37, RZ, 0x1f, R36 ;  /* 0x0000001fff257819 */ /* 0x000fe40000011424 */
[----:B------:R-:W-:-:S04]  /*4cd0*/  IADD3 R24, P1, R36, R24, RZ ;  /* 0x0000001824187210 */ /* 0x000fc80007f3e0ff */
[----:B------:R-:W-:Y:S01]  /*4ce0*/  IADD3.X R25, R37, R25, R27, P1, !PT ;  /* 0x0000001925197210 */ /* 0x000fe20000ffe41b */
[C---:B----4-:R-:W-:Y:S02]  /*4cf0*/  IMAD.SHL.U32 R26, R2.reuse, 0x100, RZ ;  /* 0x00000100021a7824 */ /* 0x050fe400078e00ff */
[----:B------:R-:W-:Y:S02]  /*4d00*/  IMAD.WIDE R34, R2, 0x100, R34 ;  /* 0x0000010002227825 */ /* 0x000fe400078e0222 */
[----:B------:R2:W5:Y:S01]  /*4d10*/  LDL.LU R2, [R1+0xac] ;  /* 0x0000ac0001027983 */ /* 0x0005620000300800 */
[----:B------:R-:W-:Y:S01]  /*4d20*/  ISETP.GE.OR P0, PT, R26, R51, P0 ;  /* 0x000000331a00720c */ /* 0x000fe20000706670 */
[----:B------:R-:W-:-:S04]  /*4d30*/  IMAD R51, R30, -0x2, R51 ;  /* 0xfffffffe1e337824 */ /* 0x000fc800078e0233 */
[----:B------:R-:W-:-:S08]  /*4d40*/  IMAD.IADD R51, R51, 0x1, -R26 ;  /* 0x0000000133337824 */ /* 0x000fd000078e0a1a */
[----:B--2---:R-:W-:Y:S05]  /*4d50*/  @P0 BRA `(.L_x_31) ;  /* 0x000000b4007c0947 */ /* 0x004fea0003800000 */
[----:B------:R2:W-:Y:S01]  /*4d60*/  STL [R1+0xac], R0 ;  /* 0x0000ac0001007387 */ /* 0x0005e20000100800 */
[----:B------:R-:W3:Y:S03]  /*4d70*/  LDC.64 R32, c[0x0][0x6c8] ;  /* 0x0001b200ff207b82 */ /* 0x000ee60000000a00 */
[----:B--2---:R-:W2:Y:S01]  /*4d80*/  LDL R0, [R1+0xa8] ;  /* 0x0000a80001007983 */ /* 0x004ea20000100800 */
[----:B------:R-:W-:Y:S01]  /*4d90*/  FSETP.NEU.AND P0, PT, RZ, UR27, PT ;  /* 0x0000001bff007c0b */ /* 0x000fe2000bf0d000 */
[----:B------:R-:W-:Y:S01]  /*4da0*/  BSSY B0, `(.L_x_31) ;  /* 0x0000b5a000007945 */ /* 0x000fe20003800000 */
[----:B------:R-:W-:Y:S01]  /*4db0*/  ISETP.GT.AND P1, PT, R51, RZ, PT ;  /* 0x000000ff3300720c */ /* 0x000fe20003f24270 */
[----:B--2---:R-:W-:Y:S02]  /*4dc0*/  IMAD.IADD R50, R0, 0x1, -R36 ;  /* 0x0000000100327824 */ /* 0x004fe400078e0a24 */
[----:B------:R2:W5:Y:S01]  /*4dd0*/  LDL.LU R0, [R1+0xac] ;  /* 0x0000ac0001007983 */ /* 0x0005620000300800 */
[----:B---3--:R-:W-:-:S02]  /*4de0*/  IMAD R26, R35, R32, RZ ;  /* 0x00000020231a7224 */ /* 0x008fc400078e02ff */
[----:B------:R-:W-:Y:S01]  /*4df0*/  IMAD.WIDE.U32 R24, R34, R32, R24 ;  /* 0x0000002022187225 */ /* 0x000fe200078e0018 */
[----:B------:R-:W-:-:S03]  /*4e00*/  ISETP.GT.AND P2, PT, R50, RZ, P1 ;  /* 0x000000ff3200720c */ /* 0x000fc60000f44270 */
[----:B------:R-:W-:-:S04]  /*4e10*/  IMAD R27, R34, R33, R26 ;  /* 0x00000021221b7224 */ /* 0x000fc800078e021a */
[----:B------:R-:W-:Y:S01]  /*4e20*/  IMAD.IADD R45, R25, 0x1, R27 ;  /* 0x00000001192d7824 */ /* 0x000fe200078e021b */
[----:B--2---:R-:W-:Y:S06]  /*4e30*/  @!P0 BRA `(.L_x_32) ;  /* 0x0000008c00908947 */ /* 0x004fec0003800000 */
[----:B------:R-:W2:Y:S01]  /*4e40*/  LDC.64 R30, c[0x0][0x6b0] ;  /* 0x0001ac00ff1e7b82 */ /* 0x000ea20000000a00 */
[----:B------:R-:W-:Y:S01]  /*4e50*/  ULDC.64 UR6, c[0x0][0x6b8] ;  /* 0x0001ae0000067ab9 */ /* 0x000fe20000000a00 */
[----:B------:R-:W-:Y:S01]  /*4e60*/  ULDC.64 UR8, c[0x0][0x6a8] ;  /* 0x0001aa0000087ab9 */ /* 0x000fe20000000a00 */
[----:B-----5:R-:W-:Y:S01]  /*4e70*/  IMAD.WIDE.U32 R26, R0, UR6, R178 ;  /* 0x00000006001a7c25 */ /* 0x020fe2000f8e00b2 */
[----:B------:R-:W-:-:S03]  /*4e80*/  ULDC.64 UR10, c[0x0][0x6c0] ;  /* 0x0001b000000a7ab9 */ /* 0x000fc60000000a00 */
[----:B------:R-:W-:Y:S01]  /*4e90*/  IMAD R25, R28, UR6, RZ ;  /* 0x000000061c197c24 */ /* 0x000fe2000f8e02ff */
[----:B------:R-:W-:Y:S01]  /*4ea0*/  IADD3 R28, P0, R36, R26, RZ ;  /* 0x0000001a241c7210 */ /* 0x000fe20007f1e0ff */
[----:B------:R-:W3:Y:S02]  /*4eb0*/  LDC.64 R46, c[0x0][0x6b0] ;  /* 0x0001ac00ff2e7b82 */ /* 0x000ee40000000a00 */
[----:B------:R-:W-:-:S05]  /*4ec0*/  IMAD R52, R0, UR7, R25 ;  /* 0x0000000700347c24 */ /* 0x000fca000f8e0219 */
[----:B------:R-:W-:Y:S01]  /*4ed0*/  IADD3.X R29, R37, R27, R52, P0, !PT ;  /* 0x0000001b251d7210 */ /* 0x000fe200007fe434 */
[-C--:B--2---:R-:W-:Y:S02]  /*4ee0*/  IMAD R53, R35, R30.reuse, RZ ;  /* 0x0000001e23357224 */ /* 0x084fe400078e02ff */
[----:B------:R-:W-:-:S04]  /*4ef0*/  IMAD.WIDE.U32 R26, R34, R30, R28 ;  /* 0x0000001e221a7225 */ /* 0x000fc800078e001c */
[----:B------:R-:W-:Y:S01]  /*4f00*/  IMAD R53, R34, R31, R53 ;  /* 0x0000001f22357224 */ /* 0x000fe200078e0235 */
[----:B------:R-:W-:-:S04]  /*4f10*/  LEA R38, P0, R26, UR8, 0x2 ;  /* 0x000000081a267c11 */ /* 0x000fc8000f8010ff */
[----:B------:R-:W-:-:S04]  /*4f20*/  IADD3 R25, R27, R53, RZ ;  /* 0x000000351b197210 */ /* 0x000fc80007ffe0ff */
[----:B------:R-:W-:-:S05]  /*4f30*/  LEA.HI.X R39, R26, UR9, R25, 0x2, P0 ;  /* 0x000000091a277c11 */ /* 0x000fca00080f1419 */
[----:B------:R2:W4:Y:S01]  /*4f40*/  @P2 LDG.E.LTC128B R43, desc[UR24][R38.64] ;  /* 0x00000018262b2981 */ /* 0x000522000c1e1920 */
[C---:B------:R-:W-:Y:S01]  /*4f50*/  LEA R26, P0, R24.reuse, UR10, 0x2 ;  /* 0x0000000a181a7c11 */ /* 0x040fe2000f8010ff */
[----:B------:R-:W-:Y:S03]  /*4f60*/  BSSY B1, `(.L_x_33) ;  /* 0x0000015000017945 */ /* 0x000fe60003800000 */
[----:B------:R-:W-:Y:S01]  /*4f70*/  LEA.HI.X R27, R24, UR11, R45, 0x2, P0 ;  /* 0x0000000b181b7c11 */ /* 0x000fe200080f142d */
[----:B---3--:R-:W-:Y:S01]  /*4f80*/  IMAD.WIDE.U32 R24, R34, R30, R46 ;  /* 0x0000001e22187225 */ /* 0x008fe200078e002e */
[----:B------:R-:W-:-:S03]  /*4f90*/  ISETP.GT.AND P0, PT, R51, 0x1, PT ;  /* 0x000000013300780c */ /* 0x000fc60003f04270 */
[----:B--2---:R-:W-:-:S04]  /*4fa0*/  IMAD.WIDE.U32 R38, R34, R30, R36 ;  /* 0x0000001e22267225 */ /* 0x004fc800078e0024 */
[----:B------:R-:W-:Y:S01]  /*4fb0*/  IMAD.IADD R49, R53, 0x1, R25 ;  /* 0x0000000135317824 */ /* 0x000fe200078e0219 */
[----:B------:R-:W-:-:S04]  /*4fc0*/  IADD3 R38, P4, R178, R38, RZ ;  /* 0x00000026b2267210 */ /* 0x000fc80007f9e0ff */
[----:B------:R-:W-:Y:S02]  /*4fd0*/  IADD3.X R39, R179, R53, R39, P4, !PT ;  /* 0x00000035b3277210 */ /* 0x000fe400027fe427 */
[----:B------:R-:W-:Y:S01]  /*4fe0*/  LEA R42, P4, R32, R26, 0x2 ;  /* 0x0000001a202a7211 */ /* 0x000fe200078810ff */
[----:B------:R-:W-:-:S04]  /*4ff0*/  IMAD.WIDE.U32 R38, R0, UR6, R38 ;  /* 0x0000000600267c25 */ /* 0x000fc8000f8e0026 */
[----:B----4-:R-:W-:Y:S01]  /*5000*/  FMUL R41, R43, UR27 ;  /* 0x0000001b2b297c20 */ /* 0x010fe20008400000 */
[----:B------:R-:W-:-:S03]  /*5010*/  IMAD.MOV.U32 R48, RZ, RZ, R43 ;  /* 0x000000ffff307224 */ /* 0x000fc600078e002b */
[----:B------:R-:W-:Y:S01]  /*5020*/  FFMA R45, R228, UR26, R41 ;  /* 0x0000001ae42d7c23 */ /* 0x000fe20008000029 */
[----:B------:R-:W-:-:S04]  /*5030*/  IADD3 R41, P5, R28, R24, RZ ;  /* 0x000000181c297210 */ /* 0x000fc80007fbe0ff */
[----:B------:R2:W-:Y:S01]  /*5040*/  @P2 STG.E desc[UR24][R26.64], R45 ;  /* 0x0000002d1a002986 */ /* 0x0005e2000c101918 */
[----:B------:R-:W-:Y:S01]  /*5050*/  ISETP.GT.AND P2, PT, R50, RZ, P0 ;  /* 0x000000ff3200720c */ /* 0x000fe20000744270 */
[----:B------:R-:W-:Y:S01]  /*5060*/  IMAD.X R44, R49, 0x1, R29, P5 ;  /* 0x00000001312c7824 */ /* 0x000fe200028e061d */
[----:B------:R-:W-:-:S04]  /*5070*/  LEA R40, P5, R41, UR8, 0x2 ;  /* 0x0000000829287c11 */ /* 0x000fc8000f8a10ff */
[----:B------:R-:W-:-:S07]  /*5080*/  LEA.HI.X R41, R41, UR9, R44, 0x2, P5 ;  /* 0x0000000929297c11 */ /* 0x000fce000a8f142c */
[----:B--2---:R-:W-:Y:S05]  /*5090*/  @!P2 BRA `(.L_x_34) ;  /* 0x000000000004a947 */ /* 0x004fea0003800000 */
[----:B------:R2:W5:Y:S02]  /*50a0*/  LDG.E.LTC128B R48, desc[UR24][R40.64] ;  /* 0x0000001828307981 */ /* 0x000564000c1e1920 */
.L_x_34:
[----:B------:R-:W-:Y:S05]  /*50b0*/  BSYNC B1 ;  /* 0x0000000000017941 */ /* 0x000fea0003800000 */
.L_x_33:
[----:B-----5:R-:W-:Y:S01]  /*50c0*/  FMUL R44, R48, UR27 ;  /* 0x0000001b302c7c20 */ /* 0x020fe20008400000 */
[----:B------:R-:W-:Y:S01]  /*50d0*/  LEA.HI.X R43, R32, R27, R33, 0x2, P4 ;  /* 0x0000001b202b7211 */ /* 0x000fe200020f1421 */
[----:B------:R-:W-:Y:S01]  /*50e0*/  IMAD.IADD R39, R52, 0x1, R39 ;  /* 0x0000000134277824 */ /* 0x000fe200078e0227 */
[----:B------:R-:W-:Y:S01]  /*50f0*/  ISETP.GT.AND P1, PT, R50, 0x8, P1 ;  /* 0x000000083200780c */ /* 0x000fe20000f24270 */
[----:B------:R-:W-:Y:S01]  /*5100*/  FFMA R227, R227, UR26, R44 ;  /* 0x0000001ae3e37c23 */ /* 0x000fe2000800002c */
[----:B--2---:R-:W-:Y:S01]  /*5110*/  LEA R40, P4, R38, UR8, 0x2 ;  /* 0x0000000826287c11 */ /* 0x004fe2000f8810ff */
[----:B------:R-:W-:Y:S01]  /*5120*/  BSSY B1, `(.L_x_35) ;  /* 0x0000007000017945 */ /* 0x000fe20003800000 */
[----:B------:R-:W-:Y:S02]  /*5130*/  IADD3 R44, P5, P6, R178, R24, R36 ;  /* 0x00000018b22c7210 */ /* 0x000fe40007ebe024 */
[----:B------:R2:W-:Y:S01]  /*5140*/  @P2 STG.E desc[UR24][R42.64], R227 ;  /* 0x000000e32a002986 */ /* 0x0005e2000c101918 */
[----:B------:R-:W-:-:S02]  /*5150*/  LEA.HI.X R41, R38, UR9, R39, 0x2, P4 ;  /* 0x0000000926297c11 */ /* 0x000fc4000a0f1427 */
[----:B------:R-:W-:-:S04]  /*5160*/  IADD3.X R45, R179, R49, R37, P5, P6 ;  /* 0x00000031b32d7210 */ /* 0x000fc80002fec425 */
[----:B------:R-:W-:Y:S05]  /*5170*/  @!P1 BRA `(.L_x_36) ;  /* 0x0000000000049947 */ /* 0x000fea0003800000 */
[----:B------:R3:W5:Y:S02]  /*5180*/  LDG.E.LTC128B R48, desc[UR24][R40.64+0x20] ;  /* 0x0000201828307981 */ /* 0x000764000c1e1920 */
.L_x_36:
[----:B------:R-:W-:Y:S05]  /*5190*/  BSYNC B1 ;  /* 0x0000000000017941 */ /* 0x000fea0003800000 */
.L_x_35:
[----:B-----5:R-:W-:Y:S01]  /*51a0*/  FMUL R39, R48, UR27 ;  /* 0x0000001b30277c20 */ /* 0x020fe20008400000 */
[----:B------:R-:W-:Y:S01]  /*51b0*/  IMAD.MOV.U32 R25, RZ, RZ, R49 ;  /* 0x000000ffff197224 */ /* 0x000fe200078e0031 */
[----:B------:R-:W-:Y:S01]  /*51c0*/  ISETP.GT.AND P0, PT, R50, 0x8, P0 ;  /* 0x000000083200780c */ /* 0x000fe20000704270 */
[----:B------:R-:W-:-:S04]  /*51d0*/  IMAD.WIDE.U32 R44, R0, UR6, R44 ;  /* 0x00000006002c7c25 */ /* 0x000fc8000f8e002c */
[----:B------:R-:W-:Y:S01]  /*51e0*/  FFMA R49, R226, UR26, R39 ;  /* 0x0000001ae2317c23 */ /* 0x000fe20008000027 */
[----:B------:R-:W-:Y:S01]  /*51f0*/  ISETP.GT.AND P2, PT, R51, 0x8, PT ;  /* 0x000000083300780c */ /* 0x000fe20003f44270 */
[----:B------:R-:W-:Y:S01]  /*5200*/  BSSY B1, `(.L_x_37) ;  /* 0x000000d000017945 */ /* 0x000fe20003800000 */
[----:B------:R-:W-:Y:S01]  /*5210*/  IMAD R54, R31, 0x7, RZ ;  /* 0x000000071f367824 */ /* 0x000fe200078e02ff */
[----:B------:R-:W-:Y:S01]  /*5220*/  LEA R38, P5, R44, UR8, 0x2 ;  /* 0x000000082c267c11 */ /* 0x000fe2000f8a10ff */
[----:B------:R4:W-:Y:S01]  /*5230*/  @P1 STG.E desc[UR24][R26.64+0x20], R49 ;  /* 0x000020311a001986 */ /* 0x0009e2000c101918 */
[----:B------:R-:W-:Y:S01]  /*5240*/  IMAD.WIDE.U32 R24, R30, 0x7, R24 ;  /* 0x000000071e187825 */ /* 0x000fe200078e0018 */
[----:B------:R-:W-:-:S03]  /*5250*/  ISETP.GT.AND P4, PT, R50, RZ, P2 ;  /* 0x000000ff3200720c */ /* 0x000fc60001784270 */
[----:B------:R-:W-:Y:S01]  /*5260*/  IMAD.IADD R39, R52, 0x1, R45 ;  /* 0x0000000134277824 */ /* 0x000fe200078e022d */
[----:B------:R-:W-:Y:S02]  /*5270*/  IADD3 R45, R25, R54, RZ ;  /* 0x00000036192d7210 */ /* 0x000fe40007ffe0ff */
[----:B---3--:R-:W-:Y:S02]  /*5280*/  IADD3 R40, P6, R28, R24, RZ ;  /* 0x000000181c287210 */ /* 0x008fe40007fde0ff */
[----:B------:R-:W-:-:S03]  /*5290*/  LEA.HI.X R39, R44, UR9, R39, 0x2, P5 ;  /* 0x000000092c277c11 */ /* 0x000fc6000a8f1427 */
[----:B------:R-:W-:Y:S01]  /*52a0*/  IMAD.X R41, R45, 0x1, R29, P6 ;  /* 0x000000012d297824 */ /* 0x000fe200030e061d */
[----:B----4-:R-:W-:Y:S07]  /*52b0*/  @!P0 BRA `(.L_x_38) ;  /* 0x0000000000048947 */ /* 0x010fee0003800000 */
[----:B------:R3:W5:Y:S02]  /*52c0*/  LDG.E.LTC128B R48, desc[UR24][R38.64+0x20] ;  /* 0x0000201826307981 */ /* 0x000764000c1e1920 */
.L_x_38:
[----:B------:R-:W-:Y:S05]  /*52d0*/  BSYNC B1 ;  /* 0x0000000000017941 */ /* 0x000fea0003800000 */
.L_x_37:
[----:B---3-5:R-:W-:Y:S01]  /*52e0*/  FMUL R38, R48, UR27 ;  /* 0x0000001b30267c20 */ /* 0x028fe20008400000 */
[C---:B------:R-:W-:Y:S01]  /*52f0*/  LEA R26, P1, R40.reuse, UR8, 0x2 ;  /* 0x00000008281a7c11 */ /* 0x040fe2000f8210ff */
[----:B------:R-:W-:Y:S02]  /*5300*/  IMAD.MOV.U32 R57, RZ, RZ, R48 ;  /* 0x000000ffff397224 */ /* 0x000fe400078e0030 */
[----:B------:R-:W-:Y:S01]  /*5310*/  FFMA R225, R225, UR26, R38 ;  /* 0x0000001ae1e17c23 */ /* 0x000fe20008000026 */
[----:B------:R-:W-:Y:S01]  /*5320*/  IMAD.MOV.U32 R38, RZ, RZ, R42 ;  /* 0x000000ffff267224 */ /* 0x000fe200078e002a */
[----:B------:R-:W-:Y:S01]  /*5330*/  LEA.HI.X R27, R40, UR9, R41, 0x2, P1 ;  /* 0x00000009281b7c11 */ /* 0x000fe200088f1429 */
[----:B------:R-:W-:-:S05]  /*5340*/  IMAD.MOV.U32 R39, RZ, RZ, R43 ;  /* 0x000000ffff277224 */ /* 0x000fca00078e002b */
[----:B------:R3:W-:Y:S04]  /*5350*/  @P0 STG.E desc[UR24][R38.64+0x20], R225 ;  /* 0x000020e126000986 */ /* 0x0007e8000c101918 */
[----:B------:R4:W2:Y:S01]  /*5360*/  @P4 LDG.E.LTC128B R57, desc[UR24][R26.64] ;  /* 0x000000181a394981 */ /* 0x0008a2000c1e1920 */
[----:B------:R-:W-:Y:S01]  /*5370*/  ISETP.GT.AND P1, PT, R51, 0x9, PT ;  /* 0x000000093300780c */ /* 0x000fe20003f24270 */
[----:B------:R-:W-:Y:S01]  /*5380*/  IMAD R55, R33, 0x1c, RZ ;  /* 0x0000001c21377824 */ /* 0x000fe200078e02ff */
[----:B----4-:R-:W-:Y:S01]  /*5390*/  IADD3 R26, P0, R24, R30, RZ ;  /* 0x0000001e181a7210 */ /* 0x010fe20007f1e0ff */
[----:B------:R-:W-:-:S03]  /*53a0*/  IMAD.WIDE.U32 R24, R32, 0x1c, R38 ;  /* 0x0000001c20187825 */ /* 0x000fc600078e0026 */
[----:B------:R-:W-:Y:S01]  /*53b0*/  IADD3 R40, P5, R26, R28, RZ ;  /* 0x0000001c1a287210 */ /* 0x000fe20007fbe0ff */
[----:B------:R-:W-:Y:S01]  /*53c0*/  IMAD.X R27, R45, 0x1, R31, P0 ;  /* 0x000000012d1b7824 */ /* 0x000fe200000e061f */
[----:B------:R-:W-:Y:S02]  /*53d0*/  ISETP.GT.AND P0, PT, R50, RZ, P1 ;  /* 0x000000ff3200720c */ /* 0x000fe40000f04270 */
[----:B------:R-:W-:Y:S01]  /*53e0*/  IADD3 R25, R25, R55, RZ ;  /* 0x0000003719197210 */ /* 0x000fe20007ffe0ff */
[----:B------:R-:W-:Y:S01]  /*53f0*/  IMAD.X R45, R27, 0x1, R29, P5 ;  /* 0x000000011b2d7824 */ /* 0x000fe200028e061d */
[----:B---3--:R-:W-:-:S04]  /*5400*/  LEA R38, P5, R40, UR8, 0x2 ;  /* 0x0000000828267c11 */ /* 0x008fc8000f8a10ff */
[----:B------:R-:W-:Y:S01]  /*5410*/  LEA.HI.X R39, R40, UR9, R45, 0x2, P5 ;  /* 0x0000000928277c11 */ /* 0x000fe2000a8f142d */
[----:B--2---:R-:W-:-:S04]  /*5420*/  FMUL R41, R57, UR27 ;  /* 0x0000001b39297c20 */ /* 0x004fc80008400000 */
[----:B------:R-:W-:-:S05]  /*5430*/  FFMA R49, R224, UR26, R41 ;  /* 0x0000001ae0317c23 */ /* 0x000fca0008000029 */
[----:B------:R2:W-:Y:S04]  /*5440*/  @P4 STG.E desc[UR24][R24.64], R49 ;  /* 0x0000003118004986 */ /* 0x0005e8000c101918 */
[----:B------:R3:W4:Y:S01]  /*5450*/  @P0 LDG.E.LTC128B R57, desc[UR24][R38.64] ;  /* 0x0000001826390981 */ /* 0x000722000c1e1920 */
[C---:B------:R-:W-:Y:S01]  /*5460*/  IMAD.SHL.U32 R56, R32.reuse, 0x20, RZ ;  /* 0x0000002020387824 */ /* 0x040fe200078e00ff */
[----:B------:R-:W-:Y:S01]  /*5470*/  SHF.L.U64.HI R33, R32, 0x5, R33 ;  /* 0x0000000520217819 */ /* 0x000fe20000010221 */
[----:B------:R-:W-:Y:S01]  /*5480*/  BSSY B1, `(.L_x_39) ;  /* 0x000001a000017945 */ /* 0x000fe20003800000 */
[----:B------:R-:W-:Y:S01]  /*5490*/  ISETP.GT.AND P2, PT, R50, 0x8, P2 ;  /* 0x000000083200780c */ /* 0x000fe20001744270 */
[----:B---3--:R-:W-:-:S04]  /*54a0*/  IMAD.WIDE.U32 R38, R30, 0x7, R46 ;  /* 0x000000071e267825 */ /* 0x008fc800078e002e */
[----:B------:R-:W-:Y:S02]  /*54b0*/  IMAD.IADD R41, R54, 0x1, R39 ;  /* 0x0000000136297824 */ /* 0x000fe400078e0227 */
[----:B------:R-:W-:Y:S01]  /*54c0*/  IMAD.MOV.U32 R40, RZ, RZ, R38 ;  /* 0x000000ffff287224 */ /* 0x000fe200078e0026 */
[----:B------:R-:W-:-:S03]  /*54d0*/  IADD3 R38, P6, R38, R30, RZ ;  /* 0x0000001e26267210 */ /* 0x000fc60007fde0ff */
[----:B------:R-:W-:-:S04]  /*54e0*/  IMAD.WIDE.U32 R44, R34, R30, R40 ;  /* 0x0000001e222c7225 */ /* 0x000fc800078e0028 */
[----:B------:R-:W-:Y:S01]  /*54f0*/  IMAD.IADD R45, R53, 0x1, R45 ;  /* 0x00000001352d7824 */ /* 0x000fe200078e022d */
[----:B------:R-:W-:Y:S01]  /*5500*/  IADD3 R44, P4, P5, R178, R44, R36 ;  /* 0x0000002cb22c7210 */ /* 0x000fe20007d9e024 */
[----:B------:R-:W-:-:S03]  /*5510*/  IMAD.X R39, R41, 0x1, R31, P6 ;  /* 0x0000000129277824 */ /* 0x000fc600030e061f */
[----:B------:R-:W-:Y:S01]  /*5520*/  IADD3.X R45, R179, R45, R37, P4, P5 ;  /* 0x0000002db32d7210 */ /* 0x000fe200027ea425 */
[----:B------:R-:W-:Y:S01]  /*5530*/  IMAD.WIDE.U32 R46, R34, R30, R38 ;  /* 0x0000001e222e7225 */ /* 0x000fe200078e0026 */
[----:B------:R-:W-:-:S03]  /*5540*/  IADD3 R42, P4, R56, R42, RZ ;  /* 0x0000002a382a7210 */ /* 0x000fc60007f9e0ff */
[----:B------:R-:W-:Y:S01]  /*5550*/  IMAD.WIDE.U32 R44, R0, UR6, R44 ;  /* 0x00000006002c7c25 */ /* 0x000fe2000f8e002c */
[----:B------:R-:W-:-:S03]  /*5560*/  IADD3 R46, P5, P6, R178, R46, R36 ;  /* 0x0000002eb22e7210 */ /* 0x000fc60007ebe024 */
[----:B------:R-:W-:Y:S01]  /*5570*/  IMAD.X R43, R33, 0x1, R43, P4 ;  /* 0x00000001212b7824 */ /* 0x000fe200020e062b */
[----:B--2---:R-:W-:Y:S01]  /*5580*/  IADD3 R49, R52, R45, RZ ;  /* 0x0000002d34317210 */ /* 0x004fe20007ffe0ff */
[----:B------:R-:W-:Y:S01]  /*5590*/  IMAD.IADD R45, R53, 0x1, R47 ;  /* 0x00000001352d7824 */ /* 0x000fe200078e022f */
[----:B------:R-:W-:-:S04]  /*55a0*/  LEA R48, P4, R44, UR8, 0x2 ;  /* 0x000000082c307c11 */ /* 0x000fc8000f8810ff */
[----:B------:R-:W-:Y:S02]  /*55b0*/  LEA.HI.X R49, R44, UR9, R49, 0x2, P4 ;  /* 0x000000092c317c11 */ /* 0x000fe4000a0f1431 */
[----:B------:R-:W-:Y:S01]  /*55c0*/  IADD3.X R47, R179, R45, R37, P5, P6 ;  /* 0x0000002db32f7210 */ /* 0x000fe20002fec425 */
[----:B----4-:R-:W-:-:S04]  /*55d0*/  FMUL R58, R57, UR27 ;  /* 0x0000001b393a7c20 */ /* 0x010fc80008400000 */
[----:B------:R-:W-:-:S05]  /*55e0*/  FFMA R223, R223, UR26, R58 ;  /* 0x0000001adfdf7c23 */ /* 0x000fca000800003a */
[----:B------:R2:W-:Y:S01]  /*55f0*/  @P0 STG.E desc[UR24][R42.64], R223 ;  /* 0x000000df2a000986 */ /* 0x0005e2000c101918 */
[----:B------:R-:W-:Y:S05]  /*5600*/  @!P2 BRA `(.L_x_40) ;  /* 0x000000000004a947 */ /* 0x000fea0003800000 */
[----:B------:R3:W5:Y:S02]  /*5610*/  LDG.E.LTC128B R57, desc[UR24][R48.64+0x20] ;  /* 0x0000201830397981 */ /* 0x000764000c1e1920 */
.L_x_40:
[----:B------:R-:W-:Y:S05]  /*5620*/  BSYNC B1 ;  /* 0x0000000000017941 */ /* 0x000fea0003800000 */
.L_x_39:
[----:B-----5:R-:W-:Y:S01]  /*5630*/  FMUL R45, R57, UR27 ;  /* 0x0000001b392d7c20 */ /* 0x020fe20008400000 */
[----:B------:R-:W-:Y:S01]  /*5640*/  ISETP.GT.AND P1, PT, R50, 0x8, P1 ;  /* 0x000000083200780c */ /* 0x000fe20000f24270 */
[----:B------:R-:W-:Y:S01]  /*5650*/  IMAD.WIDE.U32 R46, R0, UR6, R46 ;  /* 0x00000006002e7c25 */ /* 0x000fe2000f8e002e */
[----:B------:R-:W-:-:S03]  /*5660*/  ISETP.GT.AND P0, PT, R51, 0x10, PT ;  /* 0x000000103300780c */ /* 0x000fc60003f04270 */
[----:B---3--:R-:W-:Y:S01]  /*5670*/  FFMA R49, R222, UR26, R45 ;  /* 0x0000001ade317c23 */ /* 0x008fe2000800002d */
[----:B------:R-:W-:Y:S01]  /*5680*/  BSSY B1, `(.L_x_41) ;  /* 0x000000c000017945 */ /* 0x000fe20003800000 */
[----:B------:R-:W-:Y:S01]  /*5690*/  IMAD.WIDE.U32 R26, R30, 0x7, R26 ;  /* 0x000000071e1a7825 */ /* 0x000fe200078e001a */
[----:B------:R-:W-:Y:S02]  /*56a0*/  LEA R44, P5, R46, UR8, 0x2 ;  /* 0x000000082e2c7c11 */ /* 0x000fe4000f8a10ff */
[----:B------:R3:W-:Y:S01]  /*56b0*/  @P2 STG.E desc[UR24][R24.64+0x20], R49 ;  /* 0x0000203118002986 */ /* 0x0007e2000c101918 */
[----:B------:R-:W-:Y:S01]  /*56c0*/  IMAD.IADD R45, R52, 0x1, R47 ;  /* 0x00000001342d7824 */ /* 0x000fe200078e022f */
[----:B------:R-:W-:Y:S01]  /*56d0*/  IADD3 R47, P6, R28, R26, RZ ;  /* 0x0000001a1c2f7210 */ /* 0x000fe20007fde0ff */
[----:B------:R-:W-:Y:S01]  /*56e0*/  IMAD.IADD R48, R54, 0x1, R27 ;  /* 0x0000000136307824 */ /* 0x000fe200078e021b */
[----:B------:R-:W-:Y:S02]  /*56f0*/  ISETP.GT.AND P4, PT, R50, RZ, P0 ;  /* 0x000000ff3200720c */ /* 0x000fe40000784270 */
[----:B------:R-:W-:Y:S01]  /*5700*/  LEA.HI.X R45, R46, UR9, R45, 0x2, P5 ;  /* 0x000000092e2d7c11 */ /* 0x000fe2000a8f142d */
[----:B------:R-:W-:Y:S01]  /*5710*/  IMAD.X R46, R48, 0x1, R29, P6 ;  /* 0x00000001302e7824 */ /* 0x000fe200030e061d */
[----:B------:R-:W-:Y:S09]  /*5720*/  @!P1 BRA `(.L_x_42) ;  /* 0x0000000000049947 */ /* 0x000ff20003800000 */
[----:B------:R4:W5:Y:S02]  /*5730*/  LDG.E.LTC128B R57, desc[UR24][R44.64+0x20] ;  /* 0x000020182c397981 */ /* 0x000964000c1e1920 */
.L_x_42:
[----:B------:R-:W-:Y:S05]  /*5740*/  BSYNC B1 ;  /* 0x0000000000017941 */ /* 0x000fea0003800000 */
.L_x_41:
[----:B---3-5:R-:W-:Y:S01]  /*5750*/  FMUL R24, R57, UR27 ;  /* 0x0000001b39187c20 */ /* 0x028fe20008400000 */
[----:B----4-:R-:W-:Y:S01]  /*5760*/  LEA R44, P2, R47, UR8, 0x2 ;  /* 0x000000082f2c7c11 */ /* 0x010fe2000f8410ff */
[----:B------:R-:W-:Y:S02]  /*5770*/  IMAD.MOV.U32 R25, RZ, RZ, R43 ;  /* 0x000000ffff197224 */ /* 0x000fe400078e002b */
[----:B------:R-:W-:Y:S01]  /*5780*/  FFMA R221, R221, UR26, R24 ;  /* 0x0000001adddd7c23 */ /* 0x000fe20008000018 */
[----:B------:R-:W-:Y:S01]  /*5790*/  IMAD.MOV.U32 R24, RZ, RZ, R42 ;  /* 0x000000ffff187224 */ /* 0x000fe200078e002a */
[----:B------:R-:W-:-:S04]  /*57a0*/  LEA.HI.X R45, R47, UR9, R46, 0x2, P2 ;  /* 0x000000092f2d7c11 */ /* 0x000fc800090f142e */
[----:B------:R3:W-:Y:S04]  /*57b0*/  @P1 STG.E desc[UR24][R24.64+0x20], R221 ;  /* 0x000020dd18001986 */ /* 0x0007e8000c101918 */
[----:B------:R4:W2:Y:S01]  /*57c0*/  @P4 LDG.E.LTC128B R57, desc[UR24][R44.64] ;  /* 0x000000182c394981 */ /* 0x0008a2000c1e1920 */
[----:B------:R-:W-:Y:S01]  /*57d0*/  IMAD.WIDE.U32 R40, R30, 0x7, R40 ;  /* 0x000000071e287825 */ /* 0x000fe200078e0028 */
[----:B------:R-:W-:Y:S02]  /*57e0*/  BSSY B1, `(.L_x_43) ;  /* 0x0000019000017945 */ /* 0x000fe40003800000 */
[----:B------:R-:W-:Y:S01]  /*57f0*/  IADD3 R40, P5, R40, R30, RZ ;  /* 0x0000001e28287210 */ /* 0x000fe20007fbe0ff */
[----:B---3--:R-:W-:-:S03]  /*5800*/  IMAD.WIDE.U32 R24, R32, 0x1c, R24 ;  /* 0x0000001c20187825 */ /* 0x008fc600078e0018 */
[----:B------:R-:W-:Y:S01]  /*5810*/  IADD3.X R41, R31, R54, R41, P5, !PT ;  /* 0x000000361f297210 */ /* 0x000fe20002ffe429 */
[----:B----4-:R-:W-:Y:S01]  /*5820*/  IMAD.WIDE.U32 R44, R30, 0x7, R38 ;  /* 0x000000071e2c7825 */ /* 0x010fe200078e0026 */
[----:B------:R-:W-:-:S03]  /*5830*/  IADD3 R38, P1, R26, R30, RZ ;  /* 0x0000001e1a267210 */ /* 0x000fc60007f3e0ff */
[----:B------:R-:W-:Y:S01]  /*5840*/  IMAD.IADD R25, R55, 0x1, R25 ;  /* 0x0000000137197824 */ /* 0x000fe200078e0219 */
[----:B------:R-:W-:Y:S01]  /*5850*/  IADD3.X R39, R48, R31, RZ, P1, !PT ;  /* 0x0000001f30277210 */ /* 0x000fe20000ffe4ff */
[----:B------:R-:W-:Y:S01]  /*5860*/  IMAD.WIDE.U32 R46, R34, R30, R40 ;  /* 0x0000001e222e7225 */ /* 0x000fe200078e0028 */
[----:B------:R-:W-:Y:S02]  /*5870*/  ISETP.GT.AND P1, PT, R51, 0x11, PT ;  /* 0x000000113300780c */ /* 0x000fe40003f24270 */
[----:B------:R-:W-:Y:S01]  /*5880*/  IADD3 R27, P2, R38, R28, RZ ;  /* 0x0000001c261b7210 */ /* 0x000fe20007f5e0ff */
[----:B------:R-:W-:Y:S01]  /*5890*/  IMAD.IADD R47, R53, 0x1, R47 ;  /* 0x00000001352f7824 */ /* 0x000fe200078e022f */
[----:B------:R-:W-:Y:S02]  /*58a0*/  ISETP.GT.AND P5, PT, R50, RZ, P1 ;  /* 0x000000ff3200720c */ /* 0x000fe40000fa4270 */
[----:B------:R-:W-:Y:S01]  /*58b0*/  IADD3 R44, P6, R44, R30, RZ ;  /* 0x0000001e2c2c7210 */ /* 0x000fe20007fde0ff */
[----:B------:R-:W-:Y:S01]  /*58c0*/  IMAD.X R48, R39, 0x1, R29, P2 ;  /* 0x0000000127307824 */ /* 0x000fe200010e061d */
[----:B------:R-:W-:-:S02]  /*58d0*/  LEA R26, P2, R27, UR8, 0x2 ;  /* 0x000000081b1a7c11 */ /* 0x000fc4000f8410ff */
[----:B------:R-:W-:Y:S02]  /*58e0*/  IADD3.X R45, R31, R54, R45, P6, !PT ;  /* 0x000000361f2d7210 */ /* 0x000fe400037fe42d */
[----:B------:R-:W-:Y:S02]  /*58f0*/  LEA.HI.X R27, R27, UR9, R48, 0x2, P2 ;  /* 0x000000091b1b7c11 */ /* 0x000fe400090f1430 */
[----:B------:R-:W-:-:S04]  /*5900*/  IADD3 R46, P2, P6, R178, R46, R36 ;  /* 0x0000002eb22e7210 */ /* 0x000fc80007e5e024 */
[----:B------:R-:W-:Y:S01]  /*5910*/  IADD3.X R47, R179, R47, R37, P2, P6 ;  /* 0x0000002fb32f7210 */ /* 0x000fe200017ec425 */
[----:B--2---:R-:W-:-:S04]  /*5920*/  FMUL R49, R57, UR27 ;  /* 0x0000001b39317c20 */ /* 0x004fc80008400000 */
[----:B------:R-:W-:-:S05]  /*5930*/  FFMA R49, R220, UR26, R49 ;  /* 0x0000001adc317c23 */ /* 0x000fca0008000031 */
[----:B------:R2:W-:Y:S01]  /*5940*/  @P4 STG.E desc[UR24][R24.64], R49 ;  /* 0x0000003118004986 */ /* 0x0005e2000c101918 */
[----:B------:R-:W-:Y:S05]  /*5950*/  @!P5 BRA `(.L_x_44) ;  /* 0x000000000004d947 */ /* 0x000fea0003800000 */
[----:B------:R3:W5:Y:S02]  /*5960*/  LDG.E.LTC128B R57, desc[UR24][R26.64] ;  /* 0x000000181a397981 */ /* 0x000764000c1e1920 */
.L_x_44:
[----:B------:R-:W-:Y:S05]  /*5970*/  BSYNC B1 ;  /* 0x0000000000017941 */ /* 0x000fea0003800000 */
.L_x_43:
[----:B------:R-:W-:Y:S01]  /*5980*/  ISETP.GT.AND P2, PT, R50, 0x8, P0 ;  /* 0x000000083200780c */ /* 0x000fe20000744270 */
[----:B-----5:R-:W-:Y:S01]  /*5990*/  FMUL R58, R57, UR27 ;  /* 0x0000001b393a7c20 */ /* 0x020fe20008400000 */
[----:B---3--:R-:W-:Y:S01]  /*59a0*/  IADD3 R26, P0, R42, R56, RZ ;  /* 0x000000382a1a7210 */ /* 0x008fe20007f1e0ff */
[----:B------:R-:W-:Y:S01]  /*59b0*/  IMAD.WIDE.U32 R46, R0, UR6, R46 ;  /* 0x00000006002e7c25 */ /* 0x000fe2000f8e002e */
[----:B------:R-:W-:Y:S03]  /*59c0*/  BSSY B1, `(.L_x_45) ;  /* 0x000000d000017945 */ /* 0x000fe60003800000 */
[----:B------:R-:W-:Y:S01]  /*59d0*/  FFMA R219, R219, UR26, R58 ;  /* 0x0000001adbdb7c23 */ /* 0x000fe2000800003a */
[----:B------:R-:W-:Y:S01]  /*59e0*/  IMAD.X R27, R43, 0x1, R33, P0 ;  /* 0x000000012b1b7824 */ /* 0x000fe200000e0621 */
[----:B------:R-:W-:Y:S01]  /*59f0*/  LEA R42, P0, R46, UR8, 0x2 ;  /* 0x000000082e2a7c11 */ /* 0x000fe2000f8010ff */
[----:B--2---:R-:W-:-:S03]  /*5a00*/  IMAD.WIDE.U32 R48, R34, R30, R44 ;  /* 0x0000001e22307225 */ /* 0x004fc600078e002c */
[----:B------:R2:W-:Y:S01]  /*5a10*/  @P5 STG.E desc[UR24][R26.64], R219 ;  /* 0x000000db1a005986 */ /* 0x0005e2000c101918 */
[----:B------:R-:W-:Y:S01]  /*5a20*/  IMAD.IADD R43, R52, 0x1, R47 ;  /* 0x00000001342b7824 */ /* 0x000fe200078e022f */
[----:B------:R-:W-:Y:S01]  /*5a30*/  IADD3 R48, P4, P6, R178, R48, R36 ;  /* 0x00000030b2307210 */ /* 0x000fe20007e9e024 */
[----:B------:R-:W-:-:S03]  /*5a40*/  IMAD.IADD R47, R53, 0x1, R49 ;  /* 0x00000001352f7824 */ /* 0x000fc600078e0231 */
[----:B------:R-:W-:Y:S02]  /*5a50*/  LEA.HI.X R43, R46, UR9, R43, 0x2, P0 ;  /* 0x000000092e2b7c11 */ /* 0x000fe400080f142b */
[----:B------:R-:W-:Y:S01]  /*5a60*/  IADD3.X R49, R179, R47, R37, P4, P6 ;  /* 0x0000002fb3317210 */ /* 0x000fe200027ec425 */
[----:B------:R-:W-:Y:S06]  /*5a70*/  @!P2 BRA `(.L_x_46) ;  /* 0x000000000004a947 */ /* 0x000fec0003800000 */
[----:B------:R3:W5:Y:S02]  /*5a80*/  LDG.E.LTC128B R57, desc[UR24][R42.64+0x20] ;  /* 0x000020182a397981 */ /* 0x000764000c1e1920 */
.L_x_46:
[----:B------:R-:W-:Y:S05]  /*5a90*/  BSYNC B1 ;  /* 0x0000000000017941 */ /* 0x000fea0003800000 */
.L_x_45:
[----:B---3-5:R-:W-:Y:S01]  /*5aa0*/  FMUL R43, R57, UR27 ;  /* 0x0000001b392b7c20 */ /* 0x028fe20008400000 */
[----:B------:R-:W-:Y:S01]  /*5ab0*/  ISETP.GT.AND P1, PT, R50, 0x8, P1 ;  /* 0x000000083200780c */ /* 0x000fe20000f24270 */
[----:B------:R-:W-:Y:S01]  /*5ac0*/  IMAD.WIDE.U32 R48, R0, UR6, R48 ;  /* 0x0000000600307c25 */ /* 0x000fe2000f8e0030 */
[----:B------:R-:W-:-:S03]  /*5ad0*/  ISETP.GT.AND P0, PT, R51, 0x18, PT ;  /* 0x000000183300780c */ /* 0x000fc60003f04270 */
[----:B------:R-:W-:Y:S01]  /*5ae0*/  FFMA R59, R218, UR26, R43 ;  /* 0x0000001ada3b7c23 */ /* 0x000fe2000800002b */
[----:B------:R-:W-:Y:S01]  /*5af0*/  BSSY B1, `(.L_x_47) ;  /* 0x000000c000017945 */ /* 0x000fe20003800000 */
[----:B------:R-:W-:Y:S01]  /*5b00*/  IMAD.WIDE.U32 R38, R30, 0x7, R38 ;  /* 0x000000071e267825 */ /* 0x000fe200078e0026 */
[----:B------:R-:W-:Y:S02]  /*5b10*/  IADD3 R43, R52, R49, RZ ;  /* 0x00000031342b7210 */ /* 0x000fe40007ffe0ff */
[----:B------:R3:W-:Y:S01]  /*5b20*/  @P2 STG.E desc[UR24][R24.64+0x20], R59 ;  /* 0x0000203b18002986 */ /* 0x0007e2000c101918 */
[----:B------:R-:W-:Y:S01]  /*5b30*/  LEA R42, P5, R48, UR8, 0x2 ;  /* 0x00000008302a7c11 */ /* 0x000fe2000f8a10ff */
[----:B------:R-:W-:Y:S01]  /*5b40*/  IMAD.IADD R49, R54, 0x1, R39 ;  /* 0x0000000136317824 */ /* 0x000fe200078e0227 */
[----:B------:R-:W-:Y:S02]  /*5b50*/  IADD3 R46, P6, R28, R38, RZ ;  /* 0x000000261c2e7210 */ /* 0x000fe40007fde0ff */
[----:B------:R-:W-:-:S02]  /*5b60*/  ISETP.GT.AND P4, PT, R50, RZ, P0 ;  /* 0x000000ff3200720c */ /* 0x000fc40000784270 */
[----:B------:R-:W-:Y:S01]  /*5b70*/  LEA.HI.X R43, R48, UR9, R43, 0x2, P5 ;  /* 0x00000009302b7c11 */ /* 0x000fe2000a8f142b */
[----:B------:R-:W-:Y:S01]  /*5b80*/  IMAD.X R47, R49, 0x1, R29, P6 ;  /* 0x00000001312f7824 */ /* 0x000fe200030e061d */
[----:B------:R-:W-:Y:S09]  /*5b90*/  @!P1 BRA `(.L_x_48) ;  /* 0x0000000000049947 */ /* 0x000ff20003800000 */
[----:B------:R4:W5:Y:S02]  /*5ba0*/  LDG.E.LTC128B R57, desc[UR24][R42.64+0x20] ;  /* 0x000020182a397981 */ /* 0x000964000c1e1920 */
.L_x_48:
[----:B------:R-:W-:Y:S05]  /*5bb0*/  BSYNC B1 ;  /* 0x0000000000017941 */ /* 0x000fea0003800000 */
.L_x_47:
[----:B---3-5:R-:W-:Y:S01]  /*5bc0*/  FMUL R24, R57, UR27 ;  /* 0x0000001b39187c20 */ /* 0x028fe20008400000 */
[C---:B----4-:R-:W-:Y:S01]  /*5bd0*/  LEA R42, P2, R46.reuse, UR8, 0x2 ;  /* 0x000000082e2a7c11 */ /* 0x050fe2000f8410ff */
        /* <DEDUP_REMOVED lines=12> */
[-C--:B------:R-:W-:Y:S02]  /*5ca0*/  IADD3 R40, P1, R38, R30.reuse, RZ ;  /* 0x0000001e26287210 */ /* 0x080fe40007f3e0ff */
[----:B------:R-:W-:Y:S02]  /*5cb0*/  IADD3 R25, R55, R25, RZ ;  /* 0x0000001937197210 */ /* 0x000fe40007ffe0ff */
[----:B------:R-:W-:Y:S01]  /*5cc0*/  IADD3 R42, P5, R42, R30, RZ ;  /* 0x0000001e2a2a7210 */ /* 0x000fe20007fbe0ff */
[----:B------:R-:W-:Y:S01]  /*5cd0*/  IMAD.X R41, R49, 0x1, R31, P1 ;  /* 0x0000000131297824 */ /* 0x000fe200008e061f */
[----:B------:R-:W-:Y:S02]  /*5ce0*/  ISETP.GT.AND P1, PT, R51, 0x19, PT ;  /* 0x000000193300780c */ /* 0x000fe40003f24270 */
[----:B------:R-:W-:-:S02]  /*5cf0*/  IADD3.X R43, R31, R54, R43, P5, !PT ;  /* 0x000000361f2b7210 */ /* 0x000fc40002ffe42b */
[----:B------:R-:W-:Y:S02]  /*5d00*/  IADD3 R39, P2, R40, R28, RZ ;  /* 0x0000001c28277210 */ /* 0x000fe40007f5e0ff */
[----:B------:R-:W-:Y:S01]  /*5d10*/  ISETP.GT.AND P5, PT, R50, RZ, P1 ;  /* 0x000000ff3200720c */ /* 0x000fe20000fa4270 */
[----:B------:R-:W-:-:S04]  /*5d20*/  IMAD.WIDE.U32 R46, R34, R30, R42 ;  /* 0x0000001e222e7225 */ /* 0x000fc800078e002a */
[----:B------:R-:W-:Y:S01]  /*5d30*/  IMAD.X R48, R41, 0x1, R29, P2 ;  /* 0x0000000129307824 */ /* 0x000fe200010e061d */
[----:B------:R-:W-:Y:S01]  /*5d40*/  LEA R38, P2, R39, UR8, 0x2 ;  /* 0x0000000827267c11 */ /* 0x000fe2000f8410ff */
[----:B------:R-:W-:-:S03]  /*5d50*/  IMAD.IADD R47, R53, 0x1, R47 ;  /* 0x00000001352f7824 */ /* 0x000fc600078e022f */
        /* <DEDUP_REMOVED lines=8> */
.L_x_50:
[----:B------:R-:W-:Y:S05]  /*5de0*/  BSYNC B1 ;  /* 0x0000000000017941 */ /* 0x000fea0003800000 */
.L_x_49:
[----:B------:R-:W-:Y:S01]  /*5df0*/  ISETP.GT.AND P2, PT, R50, 0x8, P0 ;  /* 0x000000083200780c */ /* 0x000fe20000744270 */
[----:B-----5:R-:W-:Y:S01]  /*5e00*/  FMUL R58, R57, UR27 ;  /* 0x0000001b393a7c20 */ /* 0x020fe20008400000 */
[----:B------:R-:W-:Y:S01]  /*5e10*/  IADD3 R26, P0, R26, R56, RZ ;  /* 0x000000381a1a7210 */ /* 0x000fe20007f1e0ff */
[----:B------:R-:W-:Y:S01]  /*5e20*/  IMAD.WIDE.U32 R46, R0, UR6, R46 ;  /* 0x00000006002e7c25 */ /* 0x000fe2000f8e002e */
[----:B------:R-:W-:Y:S03]  /*5e30*/  BSSY B1, `(.L_x_51) ;  /* 0x000000d000017945 */ /* 0x000fe60003800000 */
[----:B------:R-:W-:Y:S01]  /*5e40*/  FFMA R215, R215, UR26, R58 ;  /* 0x0000001ad7d77c23 */ /* 0x000fe2000800003a */
[----:B------:R-:W-:Y:S01]  /*5e50*/  IMAD.X R27, R27, 0x1, R33, P0 ;  /* 0x000000011b1b7824 */ /* 0x000fe200000e0621 */
[----:B------:R-:W-:Y:S01]  /*5e60*/  LEA R48, P0, R46, UR8, 0x2 ;  /* 0x000000082e307c11 */ /* 0x000fe2000f8010ff */
[----:B---3--:R-:W-:-:S03]  /*5e70*/  IMAD.WIDE.U32 R38, R34, R30, R44 ;  /* 0x0000001e22267225 */ /* 0x008fc600078e002c */
[----:B------:R3:W-:Y:S01]  /*5e80*/  @P5 STG.E desc[UR24][R26.64], R215 ;  /* 0x000000d71a005986 */ /* 0x0007e2000c101918 */
[----:B------:R-:W-:Y:S01]  /*5e90*/  IMAD.IADD R47, R52, 0x1, R47 ;  /* 0x00000001342f7824 */ /* 0x000fe200078e022f */
[----:B------:R-:W-:Y:S01]  /*5ea0*/  IADD3 R38, P4, P6, R178, R38, R36 ;  /* 0x00000026b2267210 */ /* 0x000fe20007e9e024 */
[----:B------:R-:W-:-:S03]  /*5eb0*/  IMAD.IADD R39, R53, 0x1, R39 ;  /* 0x0000000135277824 */ /* 0x000fc600078e0227 */
[----:B--2---:R-:W-:Y:S02]  /*5ec0*/  LEA.HI.X R49, R46, UR9, R47, 0x2, P0 ;  /* 0x000000092e317c11 */ /* 0x004fe400080f142f */
[----:B------:R-:W-:Y:S01]  /*5ed0*/  IADD3.X R39, R179, R39, R37, P4, P6 ;  /* 0x00000027b3277210 */ /* 0x000fe200027ec425 */
[----:B------:R-:W-:Y:S06]  /*5ee0*/  @!P2 BRA `(.L_x_52) ;  /* 0x000000000004a947 */ /* 0x000fec0003800000 */
[----:B------:R2:W5:Y:S02]  /*5ef0*/  LDG.E.LTC128B R57, desc[UR24][R48.64+0x20] ;  /* 0x0000201830397981 */ /* 0x000564000c1e1920 */
.L_x_52:
[----:B------:R-:W-:Y:S05]  /*5f00*/  BSYNC B1 ;  /* 0x0000000000017941 */ /* 0x000fea0003800000 */
.L_x_51:
[----:B-----5:R-:W-:Y:S01]  /*5f10*/  FMUL R47, R57, UR27 ;  /* 0x0000001b392f7c20 */ /* 0x020fe20008400000 */
[----:B------:R-:W-:Y:S01]  /*5f20*/  ISETP.GT.AND P1, PT, R50, 0x8, P1 ;  /* 0x000000083200780c */ /* 0x000fe20000f24270 */
[----:B------:R-:W-:Y:S01]  /*5f30*/  IMAD.WIDE.U32 R38, R0, UR6, R38 ;  /* 0x0000000600267c25 */ /* 0x000fe2000f8e0026 */
[----:B------:R-:W-:-:S03]  /*5f40*/  ISETP.GT.AND P0, PT, R51, 0x20, PT ;  /* 0x000000203300780c */ /* 0x000fc60003f04270 */
[----:B--2---:R-:W-:Y:S01]  /*5f50*/  FFMA R49, R214, UR26, R47 ;  /* 0x0000001ad6317c23 */ /* 0x004fe2000800002f */
        /* <DEDUP_REMOVED lines=8> */
[----:B------:R-:W-:-:S02]  /*5fe0*/  LEA.HI.X R47, R38, UR9, R47, 0x2, P5 ;  /* 0x00000009262f7c11 */ /* 0x000fc4000a8f142f */
[----:B------:R-:W-:Y:S01]  /*5ff0*/  IADD3.X R48, R58, R29, RZ, P6, !PT ;  /* 0x0000001d3a307210 */ /* 0x000fe200037fe4ff */
[----:B------:R-:W-:Y:S08]  /*6000*/  @!P1 BRA `(.L_x_54) ;  /* 0x0000000000049947 */ /* 0x000ff00003800000 */
[----:B------:R4:W5:Y:S02]  /*6010*/  LDG.E.LTC128B R57, desc[UR24][R46.64+0x20] ;  /* 0x000020182e397981 */ /* 0x000964000c1e1920 */
.L_x_54:
[----:B------:R-:W-:Y:S05]  /*6020*/  BSYNC B1 ;  /* 0x0000000000017941 */ /* 0x000fea0003800000 */
.L_x_53:
[----:B--2--5:R-:W-:Y:S01]  /*6030*/  FMUL R24, R57, UR27 ;  /* 0x0000001b39187c20 */ /* 0x024fe20008400000 */
[----:B------:R-:W-:Y:S01]  /*6040*/  LEA R38, P2, R39, UR8, 0x2 ;  /* 0x0000000827267c11 */ /* 0x000fe2000f8410ff */
[----:B------:R-:W-:Y:S02]  /*6050*/  IMAD.MOV.U32 R25, RZ, RZ, R27 ;  /* 0x000000ffff197224 */ /* 0x000fe400078e001b */
[----:B------:R-:W-:Y:S01]  /*6060*/  FFMA R213, R213, UR26, R24 ;  /* 0x0000001ad5d57c23 */ /* 0x000fe20008000018 */
[----:B------:R-:W-:Y:S01]  /*6070*/  IMAD.MOV.U32 R24, RZ, RZ, R26 ;  /* 0x000000ffff187224 */ /* 0x000fe200078e001a */
[----:B------:R-:W-:-:S04]  /*6080*/  LEA.HI.X R39, R39, UR9, R48, 0x2, P2 ;  /* 0x0000000927277c11 */ /* 0x000fc800090f1430 */
[----:B------:R2:W-:Y:S04]  /*6090*/  @P1 STG.E desc[UR24][R24.64+0x20], R213 ;  /* 0x000020d518001986 */ /* 0x0005e8000c101918 */
[----:B------:R0:W3:Y:S01]  /*60a0*/  @P4 LDG.E.LTC128B R57, desc[UR24][R38.64] ;  /* 0x0000001826394981 */ /* 0x0000e2000c1e1920 */
[----:B------:R-:W-:Y:S01]  /*60b0*/  IMAD.WIDE.U32 R42, R30, 0x7, R42 ;  /* 0x000000071e2a7825 */ /* 0x000fe200078e002a */
[-C--:B------:R-:W-:Y:S01]  /*60c0*/  IADD3 R40, P1, R40, R30.reuse, RZ ;  /* 0x0000001e28287210 */ /* 0x080fe20007f3e0ff */
[----:B------:R-:W-:Y:S02]  /*60d0*/  BSSY B1, `(.L_x_55) ;  /* 0x0000018000017945 */ /* 0x000fe40003800000 */
[----:B------:R-:W-:Y:S01]  /*60e0*/  IMAD.WIDE.U32 R44, R30, 0x7, R44 ;  /* 0x000000071e2c7825 */ /* 0x000fe200078e002c */
[----:B------:R-:W-:-:S02]  /*60f0*/  IADD3 R42, P5, R42, R30, RZ ;  /* 0x0000001e2a2a7210 */ /* 0x000fc40007fbe0ff */
[----:B------:R-:W-:Y:S01]  /*6100*/  IADD3 R48, P2, R40, R28, RZ ;  /* 0x0000001c28307210 */ /* 0x000fe20007f5e0ff */
[----:B--2---:R-:W-:Y:S01]  /*6110*/  IMAD.WIDE.U32 R24, R32, 0x1c, R24 ;  /* 0x0000001c20187825 */ /* 0x004fe200078e0018 */
[----:B------:R-:W-:Y:S02]  /*6120*/  IADD3.X R43, R31, R54, R43, P5, !PT ;  /* 0x000000361f2b7210 */ /* 0x000fe40002ffe42b */
[-C--:B------:R-:W-:Y:S01]  /*6130*/  IADD3 R44, P6, R44, R30.reuse, RZ ;  /* 0x0000001e2c2c7210 */ /* 0x080fe20007fde0ff */
[----:B------:R-:W-:Y:S02]  /*6140*/  IMAD.IADD R25, R55, 0x1, R25 ;  /* 0x0000000137197824 */ /* 0x000fe400078e0219 */
[----:B------:R-:W-:Y:S01]  /*6150*/  IMAD.X R41, R58, 0x1, R31, P1 ;  /* 0x000000013a297824 */ /* 0x000fe200008e061f */
[----:B------:R-:W-:Y:S01]  /*6160*/  ISETP.GT.AND P1, PT, R51, 0x21, PT ;  /* 0x000000213300780c */ /* 0x000fe20003f24270 */
[----:B----4-:R-:W-:Y:S01]  /*6170*/  IMAD.WIDE.U32 R46, R34, R30, R42 ;  /* 0x0000001e222e7225 */ /* 0x010fe200078e002a */
[----:B------:R-:W-:-:S02]  /*6180*/  IADD3.X R45, R31, R54, R45, P6, !PT ;  /* 0x000000361f2d7210 */ /* 0x000fc400037fe42d */
[----:B------:R-:W-:Y:S01]  /*6190*/  ISETP.GT.AND P5, PT, R50, RZ, P1 ;  /* 0x000000ff3200720c */ /* 0x000fe20000fa4270 */
[----:B0-----:R-:W-:Y:S01]  /*61a0*/  IMAD.X R39, R41, 0x1, R29, P2 ;  /* 0x0000000129277824 */ /* 0x001fe200010e061d */
[----:B------:R-:W-:Y:S01]  /*61b0*/  LEA R38, P2, R48, UR8, 0x2 ;  /* 0x0000000830267c11 */ /* 0x000fe2000f8410ff */
[----:B------:R-:W-:-:S03]  /*61c0*/  IMAD.IADD R47, R53, 0x1, R47 ;  /* 0x00000001352f7824 */ /* 0x000fc600078e022f */
[----:B------:R-:W-:Y:S02]  /*61d0*/  LEA.HI.X R39, R48, UR9, R39, 0x2, P2 ;  /* 0x0000000930277c11 */ /* 0x000fe400090f1427 */
[----:B------:R-:W-:-:S04]  /*61e0*/  IADD3 R46, P2, P6, R178, R46, R36 ;  /* 0x0000002eb22e7210 */ /* 0x000fc80007e5e024 */
[----:B------:R-:W-:Y:S01]  /*61f0*/  IADD3.X R47, R179, R47, R37, P2, P6 ;  /* 0x0000002fb32f7210 */ /* 0x000fe200017ec425 */
[----:B---3--:R-:W-:-:S04]  /*6200*/  FMUL R49, R57, UR27 ;  /* 0x0000001b39317c20 */ /* 0x008fc80008400000 */
[----:B------:R-:W-:-:S05]  /*6210*/  FFMA R49, R212, UR26, R49 ;  /* 0x0000001ad4317c23 */ /* 0x000fca0008000031 */
[----:B------:R0:W-:Y:S01]  /*6220*/  @P4 STG.E desc[UR24][R24.64], R49 ;  /* 0x0000003118004986 */ /* 0x0001e2000c101918 */
[----:B------:R-:W-:Y:S05]  /*6230*/  @!P5 BRA `(.L_x_56) ;  /* 0x000000000004d947 */ /* 0x000fea0003800000 */
[----:B------:R2:W5:Y:S02]  /*6240*/  LDG.E.LTC128B R57, desc[UR24][R38.64] ;  /* 0x0000001826397981 */ /* 0x000564000c1e1920 */
.L_x_56:
[----:B------:R-:W-:Y:S05]  /*6250*/  BSYNC B1 ;  /* 0x0000000000017941 */ /* 0x000fea0003800000 */
.L_x_55:
[----:B------:R-:W-:Y:S01]  /*6260*/  ISETP.GT.AND P2, PT, R50, 0x8, P0 ;  /* 0x000000083200780c */ /* 0x000fe20000744270 */
[----:B-----5:R-:W-:Y:S01]  /*6270*/  FMUL R58, R57, UR27 ;  /* 0x0000001b393a7c20 */ /* 0x020fe20008400000 */
[----:B------:R-:W-:Y:S01]  /*6280*/  IADD3 R26, P0, R26, R56, RZ ;  /* 0x000000381a1a7210 */ /* 0x000fe20007f1e0ff */
[----:B------:R-:W-:Y:S01]  /*6290*/  IMAD.WIDE.U32 R46, R0, UR6, R46 ;  /* 0x00000006002e7c25 */ /* 0x000fe2000f8e002e */
[----:B------:R-:W-:Y:S03]  /*62a0*/  BSSY B1, `(.L_x_57) ;  /* 0x000000d000017945 */ /* 0x000fe60003800000 */
[----:B------:R-:W-:Y:S01]  /*62b0*/  FFMA R211, R211, UR26, R58 ;  /* 0x0000001ad3d37c23 */ /* 0x000fe2000800003a */
[----:B------:R-:W-:Y:S01]  /*62c0*/  IADD3.X R27, R27, R33, RZ, P0, !PT ;  /* 0x000000211b1b7210 */ /* 0x000fe200007fe4ff */
[----:B--2---:R-:W-:Y:S01]  /*62d0*/  IMAD.WIDE.U32 R38, R34, R30, R44 ;  /* 0x0000001e22267225 */ /* 0x004fe200078e002c */
[----:B------:R-:W-:-:S03]  /*62e0*/  LEA R48, P0, R46, UR8, 0x2 ;  /* 0x000000082e307c11 */ /* 0x000fc6000f8010ff */
[----:B------:R2:W-:Y:S01]  /*62f0*/  @P5 STG.E desc[UR24][R26.64], R211 ;  /* 0x000000d31a005986 */ /* 0x0005e2000c101918 */
[----:B------:R-:W-:Y:S01]  /*6300*/  IMAD.IADD R47, R52, 0x1, R47 ;  /* 0x00000001342f7824 */ /* 0x000fe200078e022f */
[----:B------:R-:W-:Y:S01]  /*6310*/  IADD3 R38, P4, P6, R178, R38, R36 ;  /* 0x00000026b2267210 */ /* 0x000fe20007e9e024 */
[----:B------:R-:W-:-:S03]  /*6320*/  IMAD.IADD R39, R53, 0x1, R39 ;  /* 0x0000000135277824 */ /* 0x000fc600078e0227 */
[----:B0-----:R-:W-:Y:S02]  /*6330*/  LEA.HI.X R49, R46, UR9, R47, 0x2, P0 ;  /* 0x000000092e317c11 */ /* 0x001fe400080f142f */
[----:B------:R-:W-:Y:S01]  /*6340*/  IADD3.X R39, R179, R39, R37, P4, P6 ;  /* 0x00000027b3277210 */ /* 0x000fe200027ec425 */
[----:B------:R-:W-:Y:S06]  /*6350*/  @!P2 BRA `(.L_x_58) ;  /* 0x000000000004a947 */ /* 0x000fec0003800000 */
[----:B------:R0:W5:Y:S02]  /*6360*/  LDG.E.LTC128B R57, desc[UR24][R48.64+0x20] ;  /* 0x0000201830397981 */ /* 0x000164000c1e1920 */
.L_x_58:
[----:B------:R-:W-:Y:S05]  /*6370*/  BSYNC B1 ;  /* 0x0000000000017941 */ /* 0x000fea0003800000 */
.L_x_57:
[----:B-----5:R-:W-:Y:S01]  /*6380*/  FMUL R47, R57, UR27 ;  /* 0x0000001b392f7c20 */ /* 0x020fe20008400000 */
[----:B------:R-:W-:Y:S01]  /*6390*/  ISETP.GT.AND P1, PT, R50, 0x8, P1 ;  /* 0x000000083200780c */ /* 0x000fe20000f24270 */
[----:B------:R-:W-:Y:S01]  /*63a0*/  IMAD.WIDE.U32 R38, R0, UR6, R38 ;  /* 0x0000000600267c25 */ /* 0x000fe2000f8e0026 */
[----:B------:R-:W-:-:S03]  /*63b0*/  ISETP.GT.AND P0, PT, R51, 0x28, PT ;  /* 0x000000283300780c */ /* 0x000fc60003f04270 */
[----:B0-----:R-:W-:Y:S01]  /*63c0*/  FFMA R49, R210, UR26, R47 ;  /* 0x0000001ad2317c23 */ /* 0x001fe2000800002f */
        /* <DEDUP_REMOVED lines=12> */
.L_x_60:
[----:B------:R-:W-:Y:S05]  /*6490*/  BSYNC B1 ;  /* 0x0000000000017941 */ /* 0x000fea0003800000 */
.L_x_59:
[----:B0----5:R-:W-:Y:S01]  /*64a0*/  FMUL R24, R57, UR27 ;  /* 0x0000001b39187c20 */ /* 0x021fe20008400000 */
[----:B------:R-:W-:Y:S02]  /*64b0*/  LEA R38, P2, R39, UR8, 0x2 ;  /* 0x0000000827267c11 */ /* 0x000fe4000f8410ff */
[----:B------:R-:W-:Y:S01]  /*64c0*/  MOV R25, R27 ;  /* 0x0000001b00197202 */ /* 0x000fe20000000f00 */
[----:B------:R-:W-:Y:S01]  /*64d0*/  FFMA R209, R209, UR26, R24 ;  /* 0x0000001ad1d17c23 */ /* 0x000fe20008000018 */
[----:B------:R-:W-:Y:S01]  /*64e0*/  IMAD.MOV.U32 R24, RZ, RZ, R26 ;  /* 0x000000ffff187224 */ /* 0x000fe200078e001a */
[----:B------:R-:W-:-:S04]  /*64f0*/  LEA.HI.X R39, R39, UR9, R48, 0x2, P2 ;  /* 0x0000000927277c11 */ /* 0x000fc800090f1430 */
[----:B------:R0:W-:Y:S04]  /*6500*/  @P1 STG.E desc[UR24][R24.64+0x20], R209 ;  /* 0x000020d118001986 */ /* 0x0001e8000c101918 */
[----:B------:R4:W2:Y:S01]  /*6510*/  @P4 LDG.E.LTC128B R57, desc[UR24][R38.64] ;  /* 0x0000001826394981 */ /* 0x0008a2000c1e1920 */
[----:B------:R-:W-:Y:S01]  /*6520*/  IMAD.WIDE.U32 R42, R30, 0x7, R42 ;  /* 0x000000071e2a7825 */ /* 0x000fe200078e002a */
[-C--:B------:R-:W-:Y:S01]  /*6530*/  IADD3 R40, P1, R40, R30.reuse, RZ ;  /* 0x0000001e28287210 */ /* 0x080fe20007f3e0ff */
[----:B------:R-:W-:Y:S02]  /*6540*/  BSSY B1, `(.L_x_61) ;  /* 0x0000018000017945 */ /* 0x000fe40003800000 */
[----:B------:R-:W-:Y:S01]  /*6550*/  IMAD.WIDE.U32 R44, R30, 0x7, R44 ;  /* 0x000000071e2c7825 */ /* 0x000fe200078e002c */
[----:B------:R-:W-:-:S02]  /*6560*/  IADD3 R42, P5, R42, R30, RZ ;  /* 0x0000001e2a2a7210 */ /* 0x000fc40007fbe0ff */
[----:B------:R-:W-:Y:S01]  /*6570*/  IADD3 R48, P2, R40, R28, RZ ;  /* 0x0000001c28307210 */ /* 0x000fe20007f5e0ff */
[----:B0-----:R-:W-:Y:S01]  /*6580*/  IMAD.WIDE.U32 R24, R32, 0x1c, R24 ;  /* 0x0000001c20187825 */ /* 0x001fe200078e0018 */
[----:B------:R-:W-:Y:S02]  /*6590*/  IADD3.X R43, R31, R54, R43, P5, !PT ;  /* 0x000000361f2b7210 */ /* 0x000fe40002ffe42b */
[-C--:B------:R-:W-:Y:S01]  /*65a0*/  IADD3 R44, P6, R44, R30.reuse, RZ ;  /* 0x0000001e2c2c7210 */ /* 0x080fe20007fde0ff */
[----:B------:R-:W-:Y:S02]  /*65b0*/  IMAD.IADD R25, R55, 0x1, R25 ;  /* 0x0000000137197824 */ /* 0x000fe400078e0219 */
[----:B------:R-:W-:Y:S01]  /*65c0*/  IMAD.X R41, R58, 0x1, R31, P1 ;  /* 0x000000013a297824 */ /* 0x000fe200008e061f */
[----:B------:R-:W-:Y:S01]  /*65d0*/  ISETP.GT.AND P1, PT, R51, 0x29, PT ;  /* 0x000000293300780c */ /* 0x000fe20003f24270 */
[----:B---3--:R-:W-:Y:S01]  /*65e0*/  IMAD.WIDE.U32 R46, R34, R30, R42 ;  /* 0x0000001e222e7225 */ /* 0x008fe200078e002a */
[----:B------:R-:W-:-:S02]  /*65f0*/  IADD3.X R45, R31, R54, R45, P6, !PT ;  /* 0x000000361f2d7210 */ /* 0x000fc400037fe42d */
[----:B------:R-:W-:Y:S01]  /*6600*/  ISETP.GT.AND P5, PT, R50, RZ, P1 ;  /* 0x000000ff3200720c */ /* 0x000fe20000fa4270 */
[----:B----4-:R-:W-:Y:S01]  /*6610*/  IMAD.X R39, R41, 0x1, R29, P2 ;  /* 0x0000000129277824 */ /* 0x010fe200010e061d */
        /* <DEDUP_REMOVED lines=10> */
.L_x_62:
[----:B------:R-:W-:Y:S05]  /*66c0*/  BSYNC B1 ;  /* 0x0000000000017941 */ /* 0x000fea0003800000 */
.L_x_61:
        /* <DEDUP_REMOVED lines=11> */
[----:B------:R-:W-:Y:S02]  /*6780*/  IADD3 R39, R53, R39, RZ ;  /* 0x0000002735277210 */ /* 0x000fe40007ffe0ff */
[----:B------:R-:W-:Y:S02]  /*6790*/  IADD3 R38, P4, P6, R178, R38, R36 ;  /* 0x00000026b2267210 */ /* 0x000fe40007e9e024 */
[----:B0-----:R-:W-:Y:S02]  /*67a0*/  LEA.HI.X R49, R46, UR9, R47, 0x2, P0 ;  /* 0x000000092e317c11 */ /* 0x001fe400080f142f */
[----:B------:R-:W-:Y:S01]  /*67b0*/  IADD3.X R39, R179, R39, R37, P4, P6 ;  /* 0x00000027b3277210 */ /* 0x000fe200027ec425 */
[----:B------:R-:W-:Y:S08]  /*67c0*/  @!P2 BRA `(.L_x_64) ;  /* 0x000000000004a947 */ /* 0x000ff00003800000 */
[----:B------:R0:W5:Y:S02]  /*67d0*/  LDG.E.LTC128B R57, desc[UR24][R48.64+0x20] ;  /* 0x0000201830397981 */ /* 0x000164000c1e1920 */
.L_x_64:
[----:B------:R-:W-:Y:S05]  /*67e0*/  BSYNC B1 ;  /* 0x0000000000017941 */ /* 0x000fea0003800000 */
.L_x_63:
        /* <DEDUP_REMOVED lines=17> */
.L_x_66:
[----:B------:R-:W-:Y:S05]  /*6900*/  BSYNC B1 ;  /* 0x0000000000017941 */ /* 0x000fea0003800000 */
.L_x_65:
[----:B0----5:R-:W-:Y:S01]  /*6910*/  FMUL R24, R57, UR27 ;  /* 0x0000001b39187c20 */ /* 0x021fe20008400000 */
[----:B------:R-:W-:Y:S01]  /*6920*/  LEA R38, P2, R39, UR8, 0x2 ;  /* 0x0000000827267c11 */ /* 0x000fe2000f8410ff */
[----:B------:R-:W-:Y:S02]  /*6930*/  IMAD.MOV.U32 R25, RZ, RZ, R27 ;  /* 0x000000ffff197224 */ /* 0x000fe400078e001b */
        /* <DEDUP_REMOVED lines=20> */
[----:B------:R-:W-:Y:S01]  /*6a80*/  IMAD.IADD R47, R53, 0x1, R47 ;  /* 0x00000001352f7824 */ /* 0x000fe200078e022f */
[----:B----4-:R-:W-:Y:S02]  /*6a90*/  IADD3.X R39, R41, R29, RZ, P2, !PT ;  /* 0x0000001d29277210 */ /* 0x010fe400017fe4ff */
[----:B------:R-:W-:-:S04]  /*6aa0*/  LEA R38, P2, R48, UR8, 0x2 ;  /* 0x0000000830267c11 */ /* 0x000fc8000f8410ff */
        /* <DEDUP_REMOVED lines=8> */
.L_x_68:
[----:B------:R-:W-:Y:S05]  /*6b30*/  BSYNC B1 ;  /* 0x0000000000017941 */ /* 0x000fea0003800000 */
.L_x_67:
        /* <DEDUP_REMOVED lines=17> */
.L_x_70:
[----:B------:R-:W-:Y:S05]  /*6c50*/  BSYNC B1 ;  /* 0x0000000000017941 */ /* 0x000fea0003800000 */
.L_x_69:
        /* <DEDUP_REMOVED lines=10> */
[----:B------:R-:W-:Y:S02]  /*6d00*/  IADD3 R58, R54, R41, RZ ;  /* 0x00000029363a7210 */ /* 0x000fe40007ffe0ff */
[----:B------:R-:W-:Y:S02]  /*6d10*/  IADD3 R39, P6, R28, R40, RZ ;  /* 0x000000281c277210 */ /* 0x000fe40007fde0ff */
[----:B------:R-:W-:-:S02]  /*6d20*/  ISETP.GT.AND P4, PT, R50, RZ, P0 ;  /* 0x000000ff3200720c */ /* 0x000fc40000784270 */
[----:B------:R-:W-:Y:S01]  /*6d30*/  LEA.HI.X R47, R38, UR9, R47, 0x2, P5 ;  /* 0x00000009262f7c11 */ /* 0x000fe2000a8f142f */
[----:B------:R-:W-:Y:S01]  /*6d40*/  IMAD.X R48, R58, 0x1, R29, P6 ;  /* 0x000000013a307824 */ /* 0x000fe200030e061d */
[----:B------:R-:W-:Y:S09]  /*6d50*/  @!P1 BRA `(.L_x_72) ;  /* 0x0000000000049947 */ /* 0x000ff20003800000 */
[----:B------:R3:W5:Y:S02]  /*6d60*/  LDG.E.LTC128B R57, desc[UR24][R46.64+0x20] ;  /* 0x000020182e397981 */ /* 0x000764000c1e1920 */
.L_x_72:
[----:B------:R-:W-:Y:S05]  /*6d70*/  BSYNC B1 ;  /* 0x0000000000017941 */ /* 0x000fea0003800000 */
.L_x_71:
        /* <DEDUP_REMOVED lines=24> */
[C---:B------:R-:W-:Y:S02]  /*6f00*/  LEA R38, P2, R48.reuse, UR8, 0x2 ;  /* 0x0000000830267c11 */ /* 0x040fe4000f8410ff */
[----:B------:R-:W-:Y:S02]  /*6f10*/  IADD3 R47, R53, R47, RZ ;  /* 0x0000002f352f7210 */ /* 0x000fe40007ffe0ff */
        /* <DEDUP_REMOVED lines=8> */
.L_x_74:
[----:B------:R-:W-:Y:S05]  /*6fa0*/  BSYNC B1 ;  /* 0x0000000000017941 */ /* 0x000fea0003800000 */
.L_x_73:
        /* <DEDUP_REMOVED lines=17> */
.L_x_76:
[----:B------:R-:W-:Y:S05]  /*70c0*/  BSYNC B1 ;  /* 0x0000000000017941 */ /* 0x000fea0003800000 */
.L_x_75:
        /* <DEDUP_REMOVED lines=17> */
.L_x_78:
[----:B------:R-:W-:Y:S05]  /*71e0*/  BSYNC B1 ;  /* 0x0000000000017941 */ /* 0x000fea0003800000 */
.L_x_77:
[----:B0----5:R-:W-:Y:S01]  /*71f0*/  FMUL R24, R57, UR27 ;  /* 0x0000001b39187c20 */ /* 0x021fe20008400000 */
[----:B------:R-:W-:Y:S01]  /*7200*/  LEA R38, P2, R39, UR8, 0x2 ;  /* 0x0000000827267c11 */ /* 0x000fe2000f8410ff */
[----:B------:R-:W-:Y:S02]  /*7210*/  IMAD.MOV.U32 R25, RZ, RZ, R27 ;  /* 0x000000ffff197224 */ /* 0x000fe400078e001b */
[----:B------:R-:W-:Y:S01]  /*7220*/  FFMA R197, R197, UR26, R24 ;  /* 0x0000001ac5c57c23 */ /* 0x000fe20008000018 */
[----:B------:R-:W-:Y:S02]  /*7230*/  MOV R24, R26 ;  /* 0x0000001a00187202 */ /* 0x000fe40000000f00 */
[----:B------:R-:W-:-:S03]  /*7240*/  LEA.HI.X R39, R39, UR9, R48, 0x2, P2 ;  /* 0x0000000927277c11 */ /* 0x000fc600090f1430 */
        /* <DEDUP_REMOVED lines=28> */
.L_x_80:
[----:B------:R-:W-:Y:S05]  /*7410*/  BSYNC B1 ;  /* 0x0000000000017941 */ /* 0x000fea0003800000 */
.L_x_79:
[----:B------:R-:W-:Y:S01]  /*7420*/  ISETP.GT.AND P2, PT, R50, 0x8, P0 ;  /* 0x000000083200780c */ /* 0x000fe20000744270 */
[----:B-----5:R-:W-:Y:S01]  /*7430*/  FMUL R58, R57, UR27 ;  /* 0x0000001b393a7c20 */ /* 0x020fe20008400000 */
[----:B------:R-:W-:Y:S01]  /*7440*/  IADD3 R26, P0, R26, R56, RZ ;  /* 0x000000381a1a7210 */ /* 0x000fe20007f1e0ff */
[----:B------:R-:W-:Y:S01]  /*7450*/  IMAD.WIDE.U32 R46, R0, UR6, R46 ;  /* 0x00000006002e7c25 */ /* 0x000fe2000f8e002e */
[----:B------:R-:W-:Y:S03]  /*7460*/  BSSY B1, `(.L_x_81) ;  /* 0x000000d000017945 */ /* 0x000fe60003800000 */
[----:B------:R-:W-:Y:S01]  /*7470*/  FFMA R195, R195, UR26, R58 ;  /* 0x0000001ac3c37c23 */ /* 0x000fe2000800003a */
[----:B------:R-:W-:Y:S01]  /*7480*/  IMAD.X R27, R27, 0x1, R33, P0 ;  /* 0x000000011b1b7824 */ /* 0x000fe200000e0621 */
[----:B------:R-:W-:Y:S01]  /*7490*/  IADD3 R47, R52, R47, RZ ;  /* 0x0000002f342f7210 */ /* 0x000fe20007ffe0ff */
[----:B--2---:R-:W-:Y:S01]  /*74a0*/  IMAD.WIDE.U32 R38, R34, R30, R44 ;  /* 0x0000001e22267225 */ /* 0x004fe200078e002c */
[----:B------:R-:W-:-:S02]  /*74b0*/  LEA R48, P0, R46, UR8, 0x2 ;  /* 0x000000082e307c11 */ /* 0x000fc4000f8010ff */
[----:B------:R2:W-:Y:S01]  /*74c0*/  @P5 STG.E desc[UR24][R26.64], R195 ;  /* 0x000000c31a005986 */ /* 0x0005e2000c101918 */
[----:B------:R-:W-:Y:S01]  /*74d0*/  IMAD.IADD R39, R53, 0x1, R39 ;  /* 0x0000000135277824 */ /* 0x000fe200078e0227 */
[----:B------:R-:W-:Y:S02]  /*74e0*/  IADD3 R38, P4, P6, R178, R38, R36 ;  /* 0x00000026b2267210 */ /* 0x000fe40007e9e024 */
[----:B0-----:R-:W-:Y:S02]  /*74f0*/  LEA.HI.X R49, R46, UR9, R47, 0x2, P0 ;  /* 0x000000092e317c11 */ /* 0x001fe400080f142f */
[----:B------:R-:W-:Y:S01]  /*7500*/  IADD3.X R39, R179, R39, R37, P4, P6 ;  /* 0x00000027b3277210 */ /* 0x000fe200027ec425 */
[----:B------:R-:W-:Y:S08]  /*7510*/  @!P2 BRA `(.L_x_82) ;  /* 0x000000000004a947 */ /* 0x000ff00003800000 */
[----:B------:R0:W5:Y:S02]  /*7520*/  LDG.E.LTC128B R57, desc[UR24][R48.64+0x20] ;  /* 0x0000201830397981 */ /* 0x000164000c1e1920 */
.L_x_82:
[----:B------:R-:W-:Y:S05]  /*7530*/  BSYNC B1 ;  /* 0x0000000000017941 */ /* 0x000fea0003800000 */
.L_x_81:
        /* <DEDUP_REMOVED lines=17> */
.L_x_84:
[----:B------:R-:W-:Y:S05]  /*7650*/  BSYNC B1 ;  /* 0x0000000000017941 */ /* 0x000fea0003800000 */
.L_x_83:
        /* <DEDUP_REMOVED lines=13> */
[----:B------:R-:W-:Y:S01]  /*7730*/  IADD3.X R41, R58, R31, RZ, P1, !PT ;  /* 0x0000001f3a297210 */ /* 0x000fe20000ffe4ff */
[----:B0-----:R-:W-:Y:S01]  /*7740*/  IMAD.WIDE.U32 R24, R32, 0x1c, R24 ;  /* 0x0000001c20187825 */ /* 0x001fe200078e0018 */
[----:B------:R-:W-:Y:S02]  /*7750*/  ISETP.GT.AND P1, PT, R51, 0x49, PT ;  /* 0x000000493300780c */ /* 0x000fe40003f24270 */
[----:B------:R-:W-:Y:S01]  /*7760*/  IADD3.X R43, R31, R54, R43, P5, !PT ;  /* 0x000000361f2b7210 */ /* 0x000fe20002ffe42b */
[----:B------:R-:W-:Y:S01]  /*7770*/  IMAD.IADD R25, R55, 0x1, R25 ;  /* 0x0000000137197824 */ /* 0x000fe200078e0219 */
[----:B------:R-:W-:Y:S02]  /*7780*/  IADD3 R48, P2, R40, R28, RZ ;  /* 0x0000001c28307210 */ /* 0x000fe40007f5e0ff */
[----:B------:R-:W-:Y:S01]  /*7790*/  ISETP.GT.AND P5, PT, R50, RZ, P1 ;  /* 0x000000ff3200720c */ /* 0x000fe20000fa4270 */
[-C--:B---3--:R-:W-:Y:S01]  /*77a0*/  IMAD.WIDE.U32 R46, R34, R30.reuse, R42 ;  /* 0x0000001e222e7225 */ /* 0x088fe200078e002a */
[----:B------:R-:W-:-:S03]  /*77b0*/  IADD3 R44, P6, R44, R30, RZ ;  /* 0x0000001e2c2c7210 */ /* 0x000fc60007fde0ff */
[----:B----4-:R-:W-:Y:S01]  /*77c0*/  IMAD.X R39, R41, 0x1, R29, P2 ;  /* 0x0000000129277824 */ /* 0x010fe200010e061d */
[C---:B------:R-:W-:Y:S01]  /*77d0*/  LEA R38, P2, R48.reuse, UR8, 0x2 ;  /* 0x0000000830267c11 */ /* 0x040fe2000f8410ff */
[----:B------:R-:W-:Y:S01]  /*77e0*/  IMAD.IADD R47, R53, 0x1, R47 ;  /* 0x00000001352f7824 */ /* 0x000fe200078e022f */
        /* <DEDUP_REMOVED lines=9> */
.L_x_86:
[----:B------:R-:W-:Y:S05]  /*7880*/  BSYNC B1 ;  /* 0x0000000000017941 */ /* 0x000fea0003800000 */
.L_x_85:
        /* <DEDUP_REMOVED lines=17> */
.L_x_88:
[----:B------:R-:W-:Y:S05]  /*79a0*/  BSYNC B1 ;  /* 0x0000000000017941 */ /* 0x000fea0003800000 */
.L_x_87:
[----:B-----5:R-:W-:Y:S01]  /*79b0*/  FMUL R47, R57, UR27 ;  /* 0x0000001b392f7c20 */ /* 0x020fe20008400000 */
[----:B------:R-:W-:Y:S01]  /*79c0*/  ISETP.GT.AND P1, PT, R50, 0x8, P1 ;  /* 0x000000083200780c */ /* 0x000fe20000f24270 */
[----:B------:R-:W-:Y:S01]  /*79d0*/  IMAD.WIDE.U32 R38, R0, UR6, R38 ;  /* 0x0000000600267c25 */ /* 0x000fe2000f8e0026 */
[----:B------:R-:W-:-:S03]  /*79e0*/  ISETP.GT.AND P0, PT, R51, 0x50, PT ;  /* 0x000000503300780c */ /* 0x000fc60003f04270 */
[----:B0-----:R-:W-:Y:S01]  /*79f0*/  FFMA R49, R190, UR26, R47 ;  /* 0x0000001abe317c23 */ /* 0x001fe2000800002f */
        /* <DEDUP_REMOVED lines=12> */
.L_x_90:
[----:B------:R-:W-:Y:S05]  /*7ac0*/  BSYNC B1 ;  /* 0x0000000000017941 */ /* 0x000fea0003800000 */
.L_x_89:
        /* <DEDUP_REMOVED lines=17> */
[----:B------:R-:W-:Y:S01]  /*7be0*/  IMAD.X R41, R58, 0x1, R31, P1 ;  /* 0x000000013a297824 */ /* 0x000fe200008e061f */
[----:B------:R-:W-:Y:S01]  /*7bf0*/  IADD3 R25, R55, R25, RZ ;  /* 0x0000001937197210 */ /* 0x000fe20007ffe0ff */
[----:B---3--:R-:W-:Y:S01]  /*7c00*/  IMAD.WIDE.U32 R46, R34, R30, R42 ;  /* 0x0000001e222e7225 */ /* 0x008fe200078e002a */
[----:B------:R-:W-:Y:S02]  /*7c10*/  ISETP.GT.AND P1, PT, R51, 0x51, PT ;  /* 0x000000513300780c */ /* 0x000fe40003f24270 */
[----:B------:R-:W-:Y:S01]  /*7c20*/  IADD3.X R45, R31, R54, R45, P6, !PT ;  /* 0x000000361f2d7210 */ /* 0x000fe200037fe42d */
[----:B----4-:R-:W-:Y:S01]  /*7c30*/  IMAD.X R39, R41, 0x1, R29, P2 ;  /* 0x0000000129277824 */ /* 0x010fe200010e061d */
[----:B------:R-:W-:Y:S01]  /*7c40*/  ISETP.GT.AND P5, PT, R50, RZ, P1 ;  /* 0x000000ff3200720c */ /* 0x000fe20000fa4270 */
[----:B------:R-:W-:Y:S01]  /*7c50*/  IMAD.IADD R47, R53, 0x1, R47 ;  /* 0x00000001352f7824 */ /* 0x000fe200078e022f */
        /* <DEDUP_REMOVED lines=9> */
.L_x_92:
[----:B------:R-:W-:Y:S05]  /*7cf0*/  BSYNC B1 ;  /* 0x0000000000017941 */ /* 0x000fea0003800000 */
.L_x_91:
        /* <DEDUP_REMOVED lines=17> */
.L_x_94:
[----:B------:R-:W-:Y:S05]  /*7e10*/  BSYNC B1 ;  /* 0x0000000000017941 */ /* 0x000fea0003800000 */
.L_x_93:
        /* <DEDUP_REMOVED lines=17> */
.L_x_96:
[----:B------:R-:W-:Y:S05]  /*7f30*/  BSYNC B1 ;  /* 0x0000000000017941 */ /* 0x000fea0003800000 */
.L_x_95:
[----:B0----5:R-:W-:Y:S01]  /*7f40*/  FMUL R24, R57, UR27 ;  /* 0x0000001b39187c20 */ /* 0x021fe20008400000 */
[----:B---3--:R-:W-:-:S03]  /*7f50*/  LEA R46, P2, R39, UR8, 0x2 ;  /* 0x00000008272e7c11 */ /* 0x008fc6000f8410ff */
[----:B------:R-:W-:Y:S01]  /*7f60*/  FFMA R185, R185, UR26, R24 ;  /* 0x0000001ab9b97c23 */ /* 0x000fe20008000018 */
[----:B------:R-:W-:-:S04]  /*7f70*/  LEA.HI.X R47, R39, UR9, R38, 0x2, P2 ;  /* 0x00000009272f7c11 */ /* 0x000fc800090f1426 */
[----:B------:R0:W-:Y:S04]  /*7f80*/  @P1 STG.E desc[UR24][R26.64+0x20], R185 ;  /* 0x000020b91a001986 */ /* 0x0001e8000c101918 */
[----:B------:R3:W4:Y:S01]  /*7f90*/  @P4 LDG.E.LTC128B R57, desc[UR24][R46.64] ;  /* 0x000000182e394981 */ /* 0x000722000c1e1920 */
[----:B------:R-:W-:Y:S01]  /*7fa0*/  IMAD.WIDE.U32 R42, R30, 0x7, R42 ;  /* 0x000000071e2a7825 */ /* 0x000fe200078e002a */
[-C--:B------:R-:W-:Y:S01]  /*7fb0*/  IADD3 R40, P1, R40, R30.reuse, RZ ;  /* 0x0000001e28287210 */ /* 0x080fe20007f3e0ff */
[----:B------:R-:W-:Y:S02]  /*7fc0*/  BSSY B1, `(.L_x_97) ;  /* 0x0000018000017945 */ /* 0x000fe40003800000 */
[----:B------:R-:W-:Y:S01]  /*7fd0*/  IMAD.WIDE.U32 R44, R30, 0x7, R44 ;  /* 0x000000071e2c7825 */ /* 0x000fe200078e002c */
[----:B------:R-:W-:-:S03]  /*7fe0*/  IADD3 R38, P5, R42, R30, RZ ;  /* 0x0000001e2a267210 */ /* 0x000fc60007fbe0ff */
[----:B------:R-:W-:Y:S01]  /*7ff0*/  IMAD.X R41, R48, 0x1, R31, P1 ;  /* 0x0000000130297824 */ /* 0x000fe200008e061f */
[----:B------:R-:W-:Y:S01]  /*8000*/  IADD3.X R39, R31, R54, R43, P5, !PT ;  /* 0x000000361f277210 */ /* 0x000fe20002ffe42b */
[----:B------:R-:W-:Y:S01]  /*8010*/  IMAD.WIDE.U32 R42, R32, 0x1c, R26 ;  /* 0x0000001c202a7825 */ /* 0x000fe200078e001a */
[----:B------:R-:W-:Y:S02]  /*8020*/  ISETP.GT.AND P1, PT, R51, 0x59, PT ;  /* 0x000000593300780c */ /* 0x000fe40003f24270 */
[----:B------:R-:W-:Y:S01]  /*8030*/  IADD3 R24, P6, R44, R30, RZ ;  /* 0x0000001e2c187210 */ /* 0x000fe20007fde0ff */
[----:B------:R-:W-:Y:S01]  /*8040*/  IMAD.IADD R43, R55, 0x1, R43 ;  /* 0x00000001372b7824 */ /* 0x000fe200078e022b */
[----:B------:R-:W-:Y:S01]  /*8050*/  IADD3 R48, P2, R40, R28, RZ ;  /* 0x0000001c28307210 */ /* 0x000fe20007f5e0ff */
[----:B---3--:R-:W-:Y:S01]  /*8060*/  IMAD.WIDE.U32 R46, R34, R30, R38 ;  /* 0x0000001e222e7225 */ /* 0x008fe200078e0026 */
[----:B------:R-:W-:Y:S02]  /*8070*/  ISETP.GT.AND P5, PT, R50, RZ, P1 ;  /* 0x000000ff3200720c */ /* 0x000fe40000fa4270 */
[----:B------:R-:W-:Y:S01]  /*8080*/  IADD3.X R25, R31, R54, R45, P6, !PT ;  /* 0x000000361f197210 */ /* 0x000fe200037fe42d */
[----:B------:R-:W-:Y:S01]  /*8090*/  IMAD.X R45, R41, 0x1, R29, P2 ;  /* 0x00000001292d7824 */ /* 0x000fe200010e061d */
[----:B------:R-:W-:Y:S01]  /*80a0*/  LEA R44, P2, R48, UR8, 0x2 ;  /* 0x00000008302c7c11 */ /* 0x000fe2000f8410ff */
[----:B------:R-:W-:-:S03]  /*80b0*/  IMAD.IADD R47, R53, 0x1, R47 ;  /* 0x00000001352f7824 */ /* 0x000fc600078e022f */
[----:B------:R-:W-:Y:S02]  /*80c0*/  LEA.HI.X R45, R48, UR9, R45, 0x2, P2 ;  /* 0x00000009302d7c11 */ /* 0x000fe400090f142d */
[----:B------:R-:W-:-:S04]  /*80d0*/  IADD3 R46, P2, P6, R178, R46, R36 ;  /* 0x0000002eb22e7210 */ /* 0x000fc80007e5e024 */
[----:B------:R-:W-:Y:S01]  /*80e0*/  IADD3.X R47, R179, R47, R37, P2, P6 ;  /* 0x0000002fb32f7210 */ /* 0x000fe200017ec425 */
[----:B----4-:R-:W-:-:S04]  /*80f0*/  FMUL R49, R57, UR27 ;  /* 0x0000001b39317c20 */ /* 0x010fc80008400000 */
[----:B------:R-:W-:-:S05]  /*8100*/  FFMA R49, R184, UR26, R49 ;  /* 0x0000001ab8317c23 */ /* 0x000fca0008000031 */
[----:B------:R0:W-:Y:S01]  /*8110*/  @P4 STG.E desc[UR24][R42.64], R49 ;  /* 0x000000312a004986 */ /* 0x0001e2000c101918 */
[----:B------:R-:W-:Y:S05]  /*8120*/  @!P5 BRA `(.L_x_98) ;  /* 0x000000000004d947 */ /* 0x000fea0003800000 */
[----:B------:R3:W5:Y:S02]  /*8130*/  LDG.E.LTC128B R57, desc[UR24][R44.64] ;  /* 0x000000182c397981 */ /* 0x000764000c1e1920 */
.L_x_98:
[----:B------:R-:W-:Y:S05]  /*8140*/  BSYNC B1 ;  /* 0x0000000000017941 */ /* 0x000fea0003800000 */
.L_x_97:
[----:B------:R-:W-:Y:S01]  /*8150*/  ISETP.GT.AND P2, PT, R50, 0x8, P0 ;  /* 0x000000083200780c */ /* 0x000fe20000744270 */
[----:B-----5:R-:W-:Y:S01]  /*8160*/  FMUL R58, R57, UR27 ;  /* 0x0000001b393a7c20 */ /* 0x020fe20008400000 */
[----:B0-2---:R-:W-:Y:S01]  /*8170*/  IADD3 R26, P0, R26, R56, RZ ;  /* 0x000000381a1a7210 */ /* 0x005fe20007f1e0ff */
[----:B------:R-:W-:Y:S01]  /*8180*/  IMAD.WIDE.U32 R46, R0, UR6, R46 ;  /* 0x00000006002e7c25 */ /* 0x000fe2000f8e002e */
[----:B------:R-:W-:Y:S03]  /*8190*/  BSSY B1, `(.L_x_99) ;  /* 0x000000d000017945 */ /* 0x000fe60003800000 */
[----:B------:R-:W-:Y:S01]  /*81a0*/  FFMA R183, R183, UR26, R58 ;  /* 0x0000001ab7b77c23 */ /* 0x000fe2000800003a */
[----:B------:R-:W-:Y:S01]  /*81b0*/  IMAD.X R27, R27, 0x1, R33, P0 ;  /* 0x000000011b1b7824 */ /* 0x000fe200000e0621 */
[----:B---3--:R-:W-:Y:S01]  /*81c0*/  LEA R44, P0, R46, UR8, 0x2 ;  /* 0x000000082e2c7c11 */ /* 0x008fe2000f8010ff */
[----:B------:R-:W-:-:S03]  /*81d0*/  IMAD.WIDE.U32 R48, R34, R30, R24 ;  /* 0x0000001e22307225 */ /* 0x000fc600078e0018 */
[----:B------:R0:W-:Y:S01]  /*81e0*/  @P5 STG.E desc[UR24][R26.64], R183 ;  /* 0x000000b71a005986 */ /* 0x0001e2000c101918 */
[----:B------:R-:W-:Y:S01]  /*81f0*/  IMAD.IADD R45, R52, 0x1, R47 ;  /* 0x00000001342d7824 */ /* 0x000fe200078e022f */
[----:B------:R-:W-:Y:S02]  /*8200*/  IADD3 R47, R53, R49, RZ ;  /* 0x00000031352f7210 */ /* 0x000fe40007ffe0ff */
[----:B------:R-:W-:Y:S02]  /*8210*/  IADD3 R48, P4, P6, R178, R48, R36 ;  /* 0x00000030b2307210 */ /* 0x000fe40007e9e024 */
[----:B------:R-:W-:Y:S02]  /*8220*/  LEA.HI.X R45, R46, UR9, R45, 0x2, P0 ;  /* 0x000000092e2d7c11 */ /* 0x000fe400080f142d */
[----:B------:R-:W-:Y:S01]  /*8230*/  IADD3.X R49, R179, R47, R37, P4, P6 ;  /* 0x0000002fb3317210 */ /* 0x000fe200027ec425 */
[----:B------:R-:W-:Y:S08]  /*8240*/  @!P2 BRA `(.L_x_100) ;  /* 0x000000000004a947 */ /* 0x000ff00003800000 */
[----:B------:R2:W5:Y:S02]  /*8250*/  LDG.E.LTC128B R57, desc[UR24][R44.64+0x20] ;  /* 0x000020182c397981 */ /* 0x000564000c1e1920 */
.L_x_100:
[----:B------:R-:W-:Y:S05]  /*8260*/  BSYNC B1 ;  /* 0x0000000000017941 */ /* 0x000fea0003800000 */
.L_x_99:
[----:B--2--5:R-:W-:Y:S01]  /*8270*/  FMUL R45, R57, UR27 ;  /* 0x0000001b392d7c20 */ /* 0x024fe20008400000 */
[----:B------:R-:W-:Y:S01]  /*8280*/  ISETP.GT.AND P1, PT, R50, 0x8, P1 ;  /* 0x000000083200780c */ /* 0x000fe20000f24270 */
[----:B------:R-:W-:Y:S01]  /*8290*/  IMAD.WIDE.U32 R40, R30, 0x7, R40 ;  /* 0x000000071e287825 */ /* 0x000fe200078e0028 */
[----:B------:R-:W-:-:S03]  /*82a0*/  ISETP.GT.AND P0, PT, R51, 0x60, PT ;  /* 0x000000603300780c */ /* 0x000fc60003f04270 */
[----:B------:R-:W-:Y:S01]  /*82b0*/  FFMA R59, R182, UR26, R45 ;  /* 0x0000001ab63b7c23 */ /* 0x000fe2000800002d */
[----:B------:R-:W-:Y:S01]  /*82c0*/  BSSY B1, `(.L_x_101) ;  /* 0x000000c000017945 */ /* 0x000fe20003800000 */
[----:B------:R-:W-:Y:S01]  /*82d0*/  IMAD.WIDE.U32 R48, R0, UR6, R48 ;  /* 0x0000000600307c25 */ /* 0x000fe2000f8e0030 */
[----:B------:R-:W-:Y:S02]  /*82e0*/  IADD3 R46, P6, R28, R40, RZ ;  /* 0x000000281c2e7210 */ /* 0x000fe40007fde0ff */
[----:B------:R2:W-:Y:S01]  /*82f0*/  @P2 STG.E desc[UR24][R42.64+0x20], R59 ;  /* 0x0000203b2a002986 */ /* 0x0005e2000c101918 */
[----:B------:R-:W-:Y:S01]  /*8300*/  IMAD.IADD R45, R52, 0x1, R49 ;  /* 0x00000001342d7824 */ /* 0x000fe200078e0231 */
[----:B------:R-:W-:Y:S01]  /*8310*/  LEA R44, P5, R48, UR8, 0x2 ;  /* 0x00000008302c7c11 */ /* 0x000fe2000f8a10ff */
[----:B------:R-:W-:Y:S01]  /*8320*/  IMAD.IADD R49, R54, 0x1, R41 ;  /* 0x0000000136317824 */ /* 0x000fe200078e0229 */
[----:B------:R-:W-:Y:S02]  /*8330*/  ISETP.GT.AND P4, PT, R50, RZ, P0 ;  /* 0x000000ff3200720c */ /* 0x000fe40000784270 */
[----:B------:R-:W-:Y:S01]  /*8340*/  LEA.HI.X R45, R48, UR9, R45, 0x2, P5 ;  /* 0x00000009302d7c11 */ /* 0x000fe2000a8f142d */
[----:B------:R-:W-:Y:S01]  /*8350*/  IMAD.X R47, R49, 0x1, R29, P6 ;  /* 0x00000001312f7824 */ /* 0x000fe200030e061d */
[----:B------:R-:W-:Y:S09]  /*8360*/  @!P1 BRA `(.L_x_102) ;  /* 0x0000000000049947 */ /* 0x000ff20003800000 */
[----:B------:R3:W5:Y:S02]  /*8370*/  LDG.E.LTC128B R57, desc[UR24][R44.64+0x20] ;  /* 0x000020182c397981 */ /* 0x000764000c1e1920 */
.L_x_102:
[----:B------:R-:W-:Y:S05]  /*8380*/  BSYNC B1 ;  /* 0x0000000000017941 */ /* 0x000fea0003800000 */
.L_x_101:
[----:B---3-5:R-:W-:Y:S01]  /*8390*/  FMUL R44, R57, UR27 ;  /* 0x0000001b392c7c20 */ /* 0x028fe20008400000 */
[----:B--2---:R-:W-:-:S03]  /*83a0*/  LEA R42, P2, R46, UR8, 0x2 ;  /* 0x000000082e2a7c11 */ /* 0x004fc6000f8410ff */
[----:B------:R-:W-:Y:S01]  /*83b0*/  FFMA R181, R181, UR26, R44 ;  /* 0x0000001ab5b57c23 */ /* 0x000fe2000800002c */
[----:B------:R-:W-:-:S04]  /*83c0*/  LEA.HI.X R43, R46, UR9, R47, 0x2, P2 ;  /* 0x000000092e2b7c11 */ /* 0x000fc800090f142f */
[----:B------:R2:W-:Y:S04]  /*83d0*/  @P1 STG.E desc[UR24][R26.64+0x20], R181 ;  /* 0x000020b51a001986 */ /* 0x0005e8000c101918 */
[----:B------:R3:W4:Y:S01]  /*83e0*/  @P4 LDG.E.LTC128B R57, desc[UR24][R42.64] ;  /* 0x000000182a394981 */ /* 0x000722000c1e1920 */
[----:B------:R-:W-:Y:S01]  /*83f0*/  IADD3 R40, P1, R40, R30, RZ ;  /* 0x0000001e28287210 */ /* 0x000fe20007f3e0ff */
[----:B------:R-:W-:Y:S01]  /*8400*/  IMAD.WIDE.U32 R38, R30, 0x7, R38 ;  /* 0x000000071e267825 */ /* 0x000fe200078e0026 */
[----:B------:R-:W-:Y:S02]  /*8410*/  BSSY B1, `(.L_x_103) ;  /* 0x0000018000017945 */ /* 0x000fe40003800000 */
[----:B------:R-:W-:Y:S01]  /*8420*/  IADD3 R48, P2, R40, R28, RZ ;  /* 0x0000001c28307210 */ /* 0x000fe20007f5e0ff */
[----:B------:R-:W-:Y:S01]  /*8430*/  IMAD.X R41, R49, 0x1, R31, P1 ;  /* 0x0000000131297824 */ /* 0x000fe200008e061f */
[----:B------:R-:W-:Y:S01]  /*8440*/  ISETP.GT.AND P1, PT, R51, 0x61, PT ;  /* 0x000000613300780c */ /* 0x000fe20003f24270 */
[----:B------:R-:W-:Y:S01]  /*8450*/  IMAD.WIDE.U32 R44, R30, 0x7, R24 ;  /* 0x000000071e2c7825 */ /* 0x000fe200078e0018 */
[----:B------:R-:W-:-:S03]  /*8460*/  IADD3 R24, P5, R38, R30, RZ ;  /* 0x0000001e26187210 */ /* 0x000fc60007fbe0ff */
[----:B---3--:R-:W-:Y:S01]  /*8470*/  IMAD.WIDE.U32 R42, R32, 0x1c, R26 ;  /* 0x0000001c202a7825 */ /* 0x008fe200078e001a */
[----:B------:R-:W-:Y:S02]  /*8480*/  IADD3.X R25, R31, R54, R39, P5, !PT ;  /* 0x000000361f197210 */ /* 0x000fe40002ffe427 */
[-C--:B------:R-:W-:Y:S01]  /*8490*/  IADD3 R38, P6, R44, R30.reuse, RZ ;  /* 0x0000001e2c267210 */ /* 0x080fe20007fde0ff */
[----:B------:R-:W-:Y:S01]  /*84a0*/  IMAD.IADD R43, R55, 0x1, R43 ;  /* 0x00000001372b7824 */ /* 0x000fe200078e022b */
[----:B------:R-:W-:Y:S01]  /*84b0*/  ISETP.GT.AND P5, PT, R50, RZ, P1 ;  /* 0x000000ff3200720c */ /* 0x000fe20000fa4270 */
[----:B------:R-:W-:Y:S01]  /*84c0*/  IMAD.WIDE.U32 R46, R34, R30, R24 ;  /* 0x0000001e222e7225 */ /* 0x000fe200078e0018 */
[----:B------:R-:W-:-:S03]  /*84d0*/  IADD3.X R39, R31, R54, R45, P6, !PT ;  /* 0x000000361f277210 */ /* 0x000fc600037fe42d */
[----:B------:R-:W-:Y:S01]  /*84e0*/  IMAD.X R45, R41, 0x1, R29, P2 ;  /* 0x00000001292d7824 */ /* 0x000fe200010e061d */
[C---:B------:R-:W-:Y:S02]  /*84f0*/  LEA R44, P2, R48.reuse, UR8, 0x2 ;  /* 0x00000008302c7c11 */ /* 0x040fe4000f8410ff */
[----:B------:R-:W-:Y:S02]  /*8500*/  IADD3 R47, R53, R47, RZ ;  /* 0x0000002f352f7210 */ /* 0x000fe40007ffe0ff */
        /* <DEDUP_REMOVED lines=8> */
.L_x_104:
[----:B------:R-:W-:Y:S05]  /*8590*/  BSYNC B1 ;  /* 0x0000000000017941 */ /* 0x000fea0003800000 */
.L_x_103:
        /* <DEDUP_REMOVED lines=17> */
.L_x_106:
[----:B------:R-:W-:Y:S05]  /*86b0*/  BSYNC B1 ;  /* 0x0000000000017941 */ /* 0x000fea0003800000 */
.L_x_105:
[----:B-----5:R-:W-:Y:S01]  /*86c0*/  FMUL R47, R57, UR27 ;  /* 0x0000001b392f7c20 */ /* 0x020fe20008400000 */
[----:B--2---:R-:W-:Y:S01]  /*86d0*/  IMAD.WIDE.U32 R44, R0, UR6, R48 ;  /* 0x00000006002c7c25 */ /* 0x004fe2000f8e0030 */
[----:B------:R-:W-:Y:S01]  /*86e0*/  ISETP.GT.AND P1, PT, R50, 0x8, P1 ;  /* 0x000000083200780c */ /* 0x000fe20000f24270 */
[----:B------:R-:W-:Y:S02]  /*86f0*/  BSSY B1, `(.L_x_107) ;  /* 0x000000e000017945 */ /* 0x000fe40003800000 */
[----:B------:R-:W-:Y:S01]  /*8700*/  FFMA R49, R176, UR26, R47 ;  /* 0x0000001ab0317c23 */ /* 0x000fe2000800002f */
[----:B------:R-:W-:Y:S01]  /*8710*/  IMAD.WIDE.U32 R40, R30, 0x7, R40 ;  /* 0x000000071e287825 */ /* 0x000fe200078e0028 */
[----:B------:R-:W-:Y:S02]  /*8720*/  ISETP.GT.AND P0, PT, R51, 0x68, PT ;  /* 0x000000683300780c */ /* 0x000fe40003f04270 */
[----:B------:R-:W-:Y:S01]  /*8730*/  LEA R46, P5, R44, UR8, 0x2 ;  /* 0x000000082c2e7c11 */ /* 0x000fe2000f8a10ff */
[----:B------:R2:W-:Y:S01]  /*8740*/  @P2 STG.E desc[UR24][R42.64+0x20], R49 ;  /* 0x000020312a002986 */ /* 0x0005e2000c101918 */
[----:B------:R-:W-:Y:S01]  /*8750*/  IMAD.IADD R47, R52, 0x1, R45 ;  /* 0x00000001342f7824 */ /* 0x000fe200078e022d */
[----:B------:R-:W-:Y:S01]  /*8760*/  IADD3 R45, P6, R28, R40, RZ ;  /* 0x000000281c2d7210 */ /* 0x000fe20007fde0ff */
[----:B------:R-:W-:Y:S01]  /*8770*/  IMAD.IADD R58, R54, 0x1, R41 ;  /* 0x00000001363a7824 */ /* 0x000fe200078e0229 */
[----:B------:R-:W-:-:S02]  /*8780*/  ISETP.GT.AND P4, PT, R50, RZ, P0 ;  /* 0x000000ff3200720c */ /* 0x000fc40000784270 */
[----:B------:R-:W-:Y:S01]  /*8790*/  LEA.HI.X R47, R44, UR9, R47, 0x2, P5 ;  /* 0x000000092c2f7c11 */ /* 0x000fe2000a8f142f */
[----:B------:R-:W-:Y:S01]  /*87a0*/  IMAD.X R48, R58, 0x1, R29, P6 ;  /* 0x000000013a307824 */ /* 0x000fe200030e061d */
[----:B------:R-:W-:Y:S09]  /*87b0*/  @!P1 BRA `(.L_x_108) ;  /* 0x0000000000049947 */ /* 0x000ff20003800000 */
[----:B------:R3:W5:Y:S02]  /*87c0*/  LDG.E.LTC128B R57, desc[UR24][R46.64+0x20] ;  /* 0x000020182e397981 */ /* 0x000764000c1e1920 */
.L_x_108:
[----:B------:R-:W-:Y:S05]  /*87d0*/  BSYNC B1 ;  /* 0x0000000000017941 */ /* 0x000fea0003800000 */
.L_x_107:
[----:B-----5:R-:W-:Y:S01]  /*87e0*/  FMUL R44, R57, UR27 ;  /* 0x0000001b392c7c20 */ /* 0x020fe20008400000 */
[----:B--2---:R-:W-:-:S03]  /*87f0*/  LEA R42, P2, R45, UR8, 0x2 ;  /* 0x000000082d2a7c11 */ /* 0x004fc6000f8410ff */
[----:B------:R-:W-:Y:S01]  /*8800*/  FFMA R175, R175, UR26, R44 ;  /* 0x0000001aafaf7c23 */ /* 0x000fe2000800002c */
[----:B------:R-:W-:-:S04]  /*8810*/  LEA.HI.X R43, R45, UR9, R48, 0x2, P2 ;  /* 0x000000092d2b7c11 */ /* 0x000fc800090f1430 */
[----:B------:R2:W-:Y:S04]  /*8820*/  @P1 STG.E desc[UR24][R26.64+0x20], R175 ;  /* 0x000020af1a001986 */ /* 0x0005e8000c101918 */
[----:B------:R4:W2:Y:S01]  /*8830*/  @P4 LDG.E.LTC128B R57, desc[UR24][R42.64] ;  /* 0x000000182a394981 */ /* 0x0008a2000c1e1920 */
[C---:B------:R-:W-:Y:S01]  /*8840*/  IMAD.WIDE.U32 R24, R30.reuse, 0x7, R24 ;  /* 0x000000071e187825 */ /* 0x040fe200078e0018 */
[----:B------:R-:W-:Y:S03]  /*8850*/  BSSY B1, `(.L_x_109) ;  /* 0x0000019000017945 */ /* 0x000fe60003800000 */
[----:B------:R-:W-:Y:S01]  /*8860*/  IMAD.WIDE.U32 R44, R30, 0x7, R38 ;  /* 0x000000071e2c7825 */ /* 0x000fe200078e0026 */
[----:B------:R-:W-:-:S02]  /*8870*/  IADD3 R38, P1, R40, R30, RZ ;  /* 0x0000001e28267210 */ /* 0x000fc40007f3e0ff */
[----:B------:R-:W-:Y:S01]  /*8880*/  IADD3 R24, P5, R24, R30, RZ ;  /* 0x0000001e18187210 */ /* 0x000fe20007fbe0ff */
[----:B----4-:R-:W-:Y:S01]  /*8890*/  IMAD.WIDE.U32 R42, R32, 0x1c, R26 ;  /* 0x0000001c202a7825 */ /* 0x010fe200078e001a */
[----:B------:R-:W-:Y:S02]  /*88a0*/  IADD3.X R39, R58, R31, RZ, P1, !PT ;  /* 0x0000001f3a277210 */ /* 0x000fe40000ffe4ff */
[----:B------:R-:W-:Y:S01]  /*88b0*/  ISETP.GT.AND P1, PT, R51, 0x69, PT ;  /* 0x000000693300780c */ /* 0x000fe20003f24270 */
[----:B------:R-:W-:Y:S01]  /*88c0*/  IMAD.IADD R43, R55, 0x1, R43 ;  /* 0x00000001372b7824 */ /* 0x000fe200078e022b */
[----:B------:R-:W-:Y:S02]  /*88d0*/  IADD3.X R25, R31, R54, R25, P5, !PT ;  /* 0x000000361f197210 */ /* 0x000fe40002ffe419 */
[----:B------:R-:W-:Y:S02]  /*88e0*/  IADD3 R40, P6, R44, R30, RZ ;  /* 0x0000001e2c287210 */ /* 0x000fe40007fde0ff */
[----:B------:R-:W-:Y:S01]  /*88f0*/  IADD3 R48, P2, R38, R28, RZ ;  /* 0x0000001c26307210 */ /* 0x000fe20007f5e0ff */
[----:B---3--:R-:W-:Y:S01]  /*8900*/  IMAD.WIDE.U32 R46, R34, R30, R24 ;  /* 0x0000001e222e7225 */ /* 0x008fe200078e0018 */
[----:B------:R-:W-:-:S02]  /*8910*/  ISETP.GT.AND P5, PT, R50, RZ, P1 ;  /* 0x000000ff3200720c */ /* 0x000fc40000fa4270 */
[----:B------:R-:W-:Y:S01]  /*8920*/  IADD3.X R41, R31, R54, R45, P6, !PT ;  /* 0x000000361f297210 */ /* 0x000fe200037fe42d */
        /* <DEDUP_REMOVED lines=11> */
.L_x_110:
[----:B------:R-:W-:Y:S05]  /*89e0*/  BSYNC B1 ;  /* 0x0000000000017941 */ /* 0x000fea0003800000 */
.L_x_109:
[----:B------:R-:W-:Y:S01]  /*89f0*/  ISETP.GT.AND P2, PT, R50, 0x8, P0 ;  /* 0x000000083200780c */ /* 0x000fe20000744270 */
[----:B-----5:R-:W-:Y:S01]  /*8a00*/  FMUL R58, R57, UR27 ;  /* 0x0000001b393a7c20 */ /* 0x020fe20008400000 */
[----:B0-----:R-:W-:Y:S01]  /*8a10*/  IADD3 R26, P0, R26, R56, RZ ;  /* 0x000000381a1a7210 */ /* 0x001fe20007f1e0ff */
[----:B---3--:R-:W-:Y:S01]  /*8a20*/  IMAD.WIDE.U32 R44, R0, UR6, R46 ;  /* 0x00000006002c7c25 */ /* 0x008fe2000f8e002e */
        /* <DEDUP_REMOVED lines=13> */
.L_x_112:
[----:B------:R-:W-:Y:S05]  /*8b00*/  BSYNC B1 ;  /* 0x0000000000017941 */ /* 0x000fea0003800000 */
.L_x_111:
[----:B--2--5:R-:W-:Y:S01]  /*8b10*/  FMUL R47, R57, UR27 ;  /* 0x0000001b392f7c20 */ /* 0x024fe20008400000 */
[----:B------:R-:W-:Y:S01]  /*8b20*/  IMAD.WIDE.U32 R44, R0, UR6, R48 ;  /* 0x00000006002c7c25 */ /* 0x000fe2000f8e0030 */
[----:B------:R-:W-:Y:S01]  /*8b30*/  ISETP.GT.AND P1, PT, R50, 0x8, P1 ;  /* 0x000000083200780c */ /* 0x000fe20000f24270 */
[----:B------:R-:W-:Y:S02]  /*8b40*/  BSSY B1, `(.L_x_113) ;  /* 0x000000e000017945 */ /* 0x000fe40003800000 */
[----:B------:R-:W-:Y:S01]  /*8b50*/  FFMA R49, R172, UR26, R47 ;  /* 0x0000001aac317c23 */ /* 0x000fe2000800002f */
[----:B------:R-:W-:Y:S01]  /*8b60*/  IMAD.WIDE.U32 R38, R30, 0x7, R38 ;  /* 0x000000071e267825 */ /* 0x000fe200078e0026 */
[----:B------:R-:W-:Y:S02]  /*8b70*/  IADD3 R47, R52, R45, RZ ;  /* 0x0000002d342f7210 */ /* 0x000fe40007ffe0ff */
[----:B------:R-:W-:Y:S01]  /*8b80*/  ISETP.GT.AND P0, PT, R51, 0x70, PT ;  /* 0x000000703300780c */ /* 0x000fe20003f04270 */
[----:B------:R2:W-:Y:S01]  /*8b90*/  @P2 STG.E desc[UR24][R42.64+0x20], R49 ;  /* 0x000020312a002986 */ /* 0x0005e2000c101918 */
[----:B------:R-:W-:Y:S01]  /*8ba0*/  IADD3 R45, P6, R28, R38, RZ ;  /* 0x000000261c2d7210 */ /* 0x000fe20007fde0ff */
[----:B------:R-:W-:Y:S01]  /*8bb0*/  IMAD.IADD R58, R54, 0x1, R39 ;  /* 0x00000001363a7824 */ /* 0x000fe200078e0227 */
[----:B------:R-:W-:-:S02]  /*8bc0*/  LEA R46, P5, R44, UR8, 0x2 ;  /* 0x000000082c2e7c11 */ /* 0x000fc4000f8a10ff */
[----:B------:R-:W-:Y:S01]  /*8bd0*/  ISETP.GT.AND P4, PT, R50, RZ, P0 ;  /* 0x000000ff3200720c */ /* 0x000fe20000784270 */
[----:B------:R-:W-:Y:S01]  /*8be0*/  IMAD.X R48, R58, 0x1, R29, P6 ;  /* 0x000000013a307824 */ /* 0x000fe200030e061d */
[----:B------:R-:W-:Y:S01]  /*8bf0*/  LEA.HI.X R47, R44, UR9, R47, 0x2, P5 ;  /* 0x000000092c2f7c11 */ /* 0x000fe2000a8f142f */
[----:B------:R-:W-:Y:S10]  /*8c00*/  @!P1 BRA `(.L_x_114) ;  /* 0x0000000000049947 */ /* 0x000ff40003800000 */
[----:B------:R3:W5:Y:S02]  /*8c10*/  LDG.E.LTC128B R57, desc[UR24][R46.64+0x20] ;  /* 0x000020182e397981 */ /* 0x000764000c1e1920 */
.L_x_114:
[----:B------:R-:W-:Y:S05]  /*8c20*/  BSYNC B1 ;  /* 0x0000000000017941 */ /* 0x000fea0003800000 */
.L_x_113:
[----:B--2--5:R-:W-:Y:S01]  /*8c30*/  FMUL R42, R57, UR27 ;  /* 0x0000001b392a7c20 */ /* 0x024fe20008400000 */
[----:B------:R-:W-:-:S03]  /*8c40*/  LEA R44, P2, R45, UR8, 0x2 ;  /* 0x000000082d2c7c11 */ /* 0x000fc6000f8410ff */
[----:B------:R-:W-:Y:S01]  /*8c50*/  FFMA R171, R171, UR26, R42 ;  /* 0x0000001aabab7c23 */ /* 0x000fe2000800002a */
[----:B------:R-:W-:-:S04]  /*8c60*/  LEA.HI.X R45, R45, UR9, R48, 0x2, P2 ;  /* 0x000000092d2d7c11 */ /* 0x000fc800090f1430 */
[----:B------:R2:W-:Y:S04]  /*8c70*/  @P1 STG.E desc[UR24][R26.64+0x20], R171 ;  /* 0x000020ab1a001986 */ /* 0x0005e8000c101918 */
[----:B------:R4:W2:Y:S01]  /*8c80*/  @P4 LDG.E.LTC128B R57, desc[UR24][R44.64] ;  /* 0x000000182c394981 */ /* 0x0008a2000c1e1920 */
[----:B------:R-:W-:Y:S01]  /*8c90*/  IMAD.WIDE.U32 R24, R30, 0x7, R24 ;  /* 0x000000071e187825 */ /* 0x000fe200078e0018 */
[-C--:B------:R-:W-:Y:S01]  /*8ca0*/  IADD3 R42, P1, R38, R30.reuse, RZ ;  /* 0x0000001e262a7210 */ /* 0x080fe20007f3e0ff */
[----:B------:R-:W-:Y:S02]  /*8cb0*/  BSSY B1, `(.L_x_115) ;  /* 0x0000018000017945 */ /* 0x000fe40003800000 */
[----:B---3--:R-:W-:Y:S01]  /*8cc0*/  IMAD.WIDE.U32 R46, R30, 0x7, R40 ;  /* 0x000000071e2e7825 */ /* 0x008fe200078e0028 */
[----:B------:R-:W-:-:S02]  /*8cd0*/  IADD3 R40, P5, R24, R30, RZ ;  /* 0x0000001e18287210 */ /* 0x000fc40007fbe0ff */
[----:B------:R-:W-:Y:S01]  /*8ce0*/  IADD3 R48, P2, R42, R28, RZ ;  /* 0x0000001c2a307210 */ /* 0x000fe20007f5e0ff */
[----:B------:R-:W-:Y:S01]  /*8cf0*/  IMAD.X R43, R58, 0x1, R31, P1 ;  /* 0x000000013a2b7824 */ /* 0x000fe200008e061f */
[----:B------:R-:W-:Y:S01]  /*8d00*/  ISETP.GT.AND P1, PT, R51, 0x71, PT ;  /* 0x000000713300780c */ /* 0x000fe20003f24270 */
[----:B----4-:R-:W-:Y:S01]  /*8d10*/  IMAD.WIDE.U32 R44, R32, 0x1c, R26 ;  /* 0x0000001c202c7825 */ /* 0x010fe200078e001a */
[----:B------:R-:W-:Y:S02]  /*8d20*/  IADD3.X R41, R31, R54, R25, P5, !PT ;  /* 0x000000361f297210 */ /* 0x000fe40002ffe419 */
[----:B------:R-:W-:Y:S01]  /*8d30*/  ISETP.GT.AND P5, PT, R50, RZ, P1 ;  /* 0x000000ff3200720c */ /* 0x000fe20000fa4270 */
[----:B------:R-:W-:Y:S01]  /*8d40*/  IMAD.IADD R45, R55, 0x1, R45 ;  /* 0x00000001372d7824 */ /* 0x000fe200078e022d */
[----:B------:R-:W-:Y:S01]  /*8d50*/  IADD3 R38, P6, R46, R30, RZ ;  /* 0x0000001e2e267210 */ /* 0x000fe20007fde0ff */
[----:B------:R-:W-:Y:S01]  /*8d60*/  IMAD.X R25, R43, 0x1, R29, P2 ;  /* 0x000000012b197824 */ /* 0x000fe200010e061d */
[----:B------:R-:W-:-:S02]  /*8d70*/  LEA R24, P2, R48, UR8, 0x2 ;  /* 0x0000000830187c11 */ /* 0x000fc4000f8410ff */
[----:B------:R-:W-:Y:S01]  /*8d80*/  IADD3.X R39, R31, R54, R47, P6, !PT ;  /* 0x000000361f277210 */ /* 0x000fe200037fe42f */
[----:B------:R-:W-:Y:S01]  /*8d90*/  IMAD.WIDE.U32 R46, R34, R30, R40 ;  /* 0x0000001e222e7225 */ /* 0x000fe200078e0028 */
[----:B------:R-:W-:-:S03]  /*8da0*/  LEA.HI.X R25, R48, UR9, R25, 0x2, P2 ;  /* 0x0000000930197c11 */ /* 0x000fc600090f1419 */
[----:B------:R-:W-:Y:S01]  /*8db0*/  IMAD.IADD R47, R53, 0x1, R47 ;  /* 0x00000001352f7824 */ /* 0x000fe200078e022f */
[----:B------:R-:W-:-:S04]  /*8dc0*/  IADD3 R46, P2, P6, R178, R46, R36 ;  /* 0x0000002eb22e7210 */ /* 0x000fc80007e5e024 */
[----:B------:R-:W-:Y:S01]  /*8dd0*/  IADD3.X R47, R179, R47, R37, P2, P6 ;  /* 0x0000002fb32f7210 */ /* 0x000fe200017ec425 */
[----:B--2---:R-:W-:-:S04]  /*8de0*/  FMUL R49, R57, UR27 ;  /* 0x0000001b39317c20 */ /* 0x004fc80008400000 */
[----:B------:R-:W-:-:S05]  /*8df0*/  FFMA R49, R170, UR26, R49 ;  /* 0x0000001aaa317c23 */ /* 0x000fca0008000031 */
[----:B------:R2:W-:Y:S01]  /*8e00*/  @P4 STG.E desc[UR24][R44.64], R49 ;  /* 0x000000312c004986 */ /* 0x0005e2000c101918 */
[----:B------:R-:W-:Y:S05]  /*8e10*/  @!P5 BRA `(.L_x_116) ;  /* 0x000000000004d947 */ /* 0x000fea0003800000 */
[----:B------:R3:W5:Y:S02]  /*8e20*/  LDG.E.LTC128B R57, desc[UR24][R24.64] ;  /* 0x0000001818397981 */ /* 0x000764000c1e1920 */
.L_x_116:
[----:B------:R-:W-:Y:S05]  /*8e30*/  BSYNC B1 ;  /* 0x0000000000017941 */ /* 0x000fea0003800000 */
.L_x_115:
[----:B------:R-:W-:Y:S01]  /*8e40*/  ISETP.GT.AND P2, PT, R50, 0x8, P0 ;  /* 0x000000083200780c */ /* 0x000fe20000744270 */
[----:B-----5:R-:W-:Y:S01]  /*8e50*/  FMUL R58, R57, UR27 ;  /* 0x0000001b393a7c20 */ /* 0x020fe20008400000 */
[----:B---3--:R-:W-:Y:S01]  /*8e60*/  IADD3 R24, P0, R26, R56, RZ ;  /* 0x000000381a187210 */ /* 0x008fe20007f1e0ff */
[----:B------:R-:W-:Y:S01]  /*8e70*/  IMAD.WIDE.U32 R46, R0, UR6, R46 ;  /* 0x00000006002e7c25 */ /* 0x000fe2000f8e002e */
[----:B------:R-:W-:Y:S03]  /*8e80*/  BSSY B1, `(.L_x_117) ;  /* 0x000000d000017945 */ /* 0x000fe60003800000 */
[----:B------:R-:W-:Y:S01]  /*8e90*/  FFMA R169, R169, UR26, R58 ;  /* 0x0000001aa9a97c23 */ /* 0x000fe2000800003a */
[----:B------:R-:W-:Y:S01]  /*8ea0*/  IADD3.X R25, R27, R33, RZ, P0, !PT ;  /* 0x000000211b197210 */ /* 0x000fe200007fe4ff */
[----:B--2---:R-:W-:Y:S01]  /*8eb0*/  IMAD.WIDE.U32 R48, R34, R30, R38 ;  /* 0x0000001e22307225 */ /* 0x004fe200078e0026 */
[----:B0-----:R-:W-:-:S03]  /*8ec0*/  LEA R26, P0, R46, UR8, 0x2 ;  /* 0x000000082e1a7c11 */ /* 0x001fc6000f8010ff */
        /* <DEDUP_REMOVED lines=8> */
.L_x_118:
[----:B------:R-:W-:Y:S05]  /*8f50*/  BSYNC B1 ;  /* 0x0000000000017941 */ /* 0x000fea0003800000 */
.L_x_117:
        /* <DEDUP_REMOVED lines=17> */
.L_x_120:
[----:B------:R-:W-:Y:S05]  /*9070*/  BSYNC B1 ;  /* 0x0000000000017941 */ /* 0x000fea0003800000 */
.L_x_119:
[----:B-----5:R-:W-:Y:S01]  /*9080*/  FMUL R26, R57, UR27 ;  /* 0x0000001b391a7c20 */ /* 0x020fe20008400000 */
[----:B---3--:R-:W-:-:S03]  /*9090*/  LEA R42, P2, R27, UR8, 0x2 ;  /* 0x000000081b2a7c11 */ /* 0x008fc6000f8410ff */
[----:B------:R-:W-:Y:S01]  /*90a0*/  FFMA R167, R167, UR26, R26 ;  /* 0x0000001aa7a77c23 */ /* 0x000fe2000800001a */
[----:B------:R-:W-:-:S04]  /*90b0*/  LEA.HI.X R43, R27, UR9, R48, 0x2, P2 ;  /* 0x000000091b2b7c11 */ /* 0x000fc800090f1430 */
[----:B------:R3:W-:Y:S04]  /*90c0*/  @P1 STG.E desc[UR24][R24.64+0x20], R167 ;  /* 0x000020a718001986 */ /* 0x0007e8000c101918 */
[----:B------:R4:W3:Y:S01]  /*90d0*/  @P4 LDG.E.LTC128B R57, desc[UR24][R42.64] ;  /* 0x000000182a394981 */ /* 0x0008e2000c1e1920 */
[----:B------:R-:W-:Y:S01]  /*90e0*/  IMAD.WIDE.U32 R26, R30, 0x7, R40 ;  /* 0x000000071e1a7825 */ /* 0x000fe200078e0028 */
[-C--:B------:R-:W-:Y:S01]  /*90f0*/  IADD3 R40, P1, R46, R30.reuse, RZ ;  /* 0x0000001e2e287210 */ /* 0x080fe20007f3e0ff */
[----:B------:R-:W-:Y:S02]  /*9100*/  BSSY B1, `(.L_x_121) ;  /* 0x0000018000017945 */ /* 0x000fe40003800000 */
[----:B--2---:R-:W-:Y:S01]  /*9110*/  IMAD.WIDE.U32 R44, R30, 0x7, R38 ;  /* 0x000000071e2c7825 */ /* 0x004fe200078e0026 */
[----:B------:R-:W-:-:S02]  /*9120*/  IADD3 R38, P5, R26, R30, RZ ;  /* 0x0000001e1a267210 */ /* 0x000fc40007fbe0ff */
[----:B------:R-:W-:Y:S01]  /*9130*/  IADD3 R48, P2, R40, R28, RZ ;  /* 0x0000001c28307210 */ /* 0x000fe20007f5e0ff */
[----:B------:R-:W-:Y:S01]  /*9140*/  IMAD.X R41, R58, 0x1, R31, P1 ;  /* 0x000000013a297824 */ /* 0x000fe200008e061f */
[----:B------:R-:W-:Y:S01]  /*9150*/  ISETP.GT.AND P1, PT, R51, 0x79, PT ;  /* 0x000000793300780c */ /* 0x000fe20003f24270 */
[----:B----4-:R-:W-:Y:S01]  /*9160*/  IMAD.WIDE.U32 R42, R32, 0x1c, R24 ;  /* 0x0000001c202a7825 */ /* 0x010fe200078e0018 */
[----:B------:R-:W-:Y:S02]  /*9170*/  IADD3.X R39, R31, R54, R27, P5, !PT ;  /* 0x000000361f277210 */ /* 0x000fe40002ffe41b */
[-C--:B------:R-:W-:Y:S01]  /*9180*/  IADD3 R26, P6, R44, R30.reuse, RZ ;  /* 0x0000001e2c1a7210 */ /* 0x080fe20007fde0ff */
[----:B------:R-:W-:Y:S01]  /*9190*/  IMAD.IADD R43, R55, 0x1, R43 ;  /* 0x00000001372b7824 */ /* 0x000fe200078e022b */
[----:B------:R-:W-:Y:S01]  /*91a0*/  ISETP.GT.AND P5, PT, R50, RZ, P1 ;  /* 0x000000ff3200720c */ /* 0x000fe20000fa4270 */
[----:B------:R-:W-:Y:S01]  /*91b0*/  IMAD.WIDE.U32 R46, R34, R30, R38 ;  /* 0x0000001e222e7225 */ /* 0x000fe200078e0026 */
[----:B------:R-:W-:-:S02]  /*91c0*/  IADD3.X R27, R31, R54, R45, P6, !PT ;  /* 0x000000361f1b7210 */ /* 0x000fc400037fe42d */
[----:B------:R-:W-:Y:S01]  /*91d0*/  IADD3.X R45, R41, R29, RZ, P2, !PT ;  /* 0x0000001d292d7210 */ /* 0x000fe200017fe4ff */
[----:B------:R-:W-:Y:S01]  /*91e0*/  IMAD.IADD R47, R53, 0x1, R47 ;  /* 0x00000001352f7824 */ /* 0x000fe200078e022f */
[----:B------:R-:W-:-:S04]  /*91f0*/  LEA R44, P2, R48, UR8, 0x2 ;  /* 0x00000008302c7c11 */ /* 0x000fc8000f8410ff */
        /* <DEDUP_REMOVED lines=8> */
.L_x_122:
[----:B------:R-:W-:Y:S05]  /*9280*/  BSYNC B1 ;  /* 0x0000000000017941 */ /* 0x000fea0003800000 */
.L_x_121:
        /* <DEDUP_REMOVED lines=17> */
.L_x_124:
[----:B------:R-:W-:Y:S05]  /*93a0*/  BSYNC B1 ;  /* 0x0000000000017941 */ /* 0x000fea0003800000 */
.L_x_123:
[----:B--2--5:R-:W-:Y:S01]  /*93b0*/  FMUL R47, R57, UR27 ;  /* 0x0000001b392f7c20 */ /* 0x024fe20008400000 */
[----:B------:R-:W-:Y:S01]  /*93c0*/  IMAD.WIDE.U32 R44, R0, UR6, R48 ;  /* 0x00000006002c7c25 */ /* 0x000fe2000f8e0030 */
[----:B------:R-:W-:Y:S01]  /*93d0*/  ISETP.GT.AND P1, PT, R50, 0x8, P1 ;  /* 0x000000083200780c */ /* 0x000fe20000f24270 */
[----:B------:R-:W-:Y:S02]  /*93e0*/  BSSY B1, `(.L_x_125) ;  /* 0x000000e000017945 */ /* 0x000fe40003800000 */
[----:B------:R-:W-:Y:S01]  /*93f0*/  FFMA R49, R164, UR26, R47 ;  /* 0x0000001aa4317c23 */ /* 0x000fe2000800002f */
[----:B------:R-:W-:Y:S01]  /*9400*/  IMAD.WIDE.U32 R46, R30, 0x7, R40 ;  /* 0x000000071e2e7825 */ /* 0x000fe200078e0028 */
[----:B------:R-:W-:Y:S02]  /*9410*/  LEA R40, P5, R44, UR8, 0x2 ;  /* 0x000000082c287c11 */ /* 0x000fe4000f8a10ff */
[----:B------:R-:W-:Y:S01]  /*9420*/  ISETP.GT.AND P0, PT, R51, 0x80, PT ;  /* 0x000000803300780c */ /* 0x000fe20003f04270 */
[----:B------:R2:W-:Y:S01]  /*9430*/  @P2 STG.E desc[UR24][R42.64+0x20], R49 ;  /* 0x000020312a002986 */ /* 0x0005e2000c101918 */
[----:B------:R-:W-:Y:S01]  /*9440*/  IMAD.IADD R41, R52, 0x1, R45 ;  /* 0x0000000134297824 */ /* 0x000fe200078e022d */
[----:B------:R-:W-:-:S02]  /*9450*/  IADD3 R48, R54, R47, RZ ;  /* 0x0000002f36307210 */ /* 0x000fc40007ffe0ff */
[----:B------:R-:W-:Y:S02]  /*9460*/  IADD3 R45, P6, R28, R46, RZ ;  /* 0x0000002e1c2d7210 */ /* 0x000fe40007fde0ff */
[----:B------:R-:W-:Y:S02]  /*9470*/  LEA.HI.X R41, R44, UR9, R41, 0x2, P5 ;  /* 0x000000092c297c11 */ /* 0x000fe4000a8f1429 */
[----:B------:R-:W-:Y:S01]  /*9480*/  ISETP.GT.AND P4, PT, R50, RZ, P0 ;  /* 0x000000ff3200720c */ /* 0x000fe20000784270 */
[----:B------:R-:W-:Y:S01]  /*9490*/  IMAD.X R44, R48, 0x1, R29, P6 ;  /* 0x00000001302c7824 */ /* 0x000fe200030e061d */
[----:B------:R-:W-:Y:S11]  /*94a0*/  @!P1 BRA `(.L_x_126) ;  /* 0x0000000000049947 */ /* 0x000ff60003800000 */
[----:B------:R3:W5:Y:S02]  /*94b0*/  LDG.E.LTC128B R57, desc[UR24][R40.64+0x20] ;  /* 0x0000201828397981 */ /* 0x000764000c1e1920 */
.L_x_126:
[----:B------:R-:W-:Y:S05]  /*94c0*/  BSYNC B1 ;  /* 0x0000000000017941 */ /* 0x000fea0003800000 */
.L_x_125:
[----:B---3-5:R-:W-:Y:S01]  /*94d0*/  FMUL R40, R57, UR27 ;  /* 0x0000001b39287c20 */ /* 0x028fe20008400000 */
[----:B--2---:R-:W-:-:S03]  /*94e0*/  LEA R42, P2, R45, UR8, 0x2 ;  /* 0x000000082d2a7c11 */ /* 0x004fc6000f8410ff */
        /* <DEDUP_REMOVED lines=8> */
[----:B------:R-:W-:-:S02]  /*9570*/  IADD3 R38, P5, R38, R30, RZ ;  /* 0x0000001e26267210 */ /* 0x000fc40007fbe0ff */
[----:B------:R-:W-:Y:S01]  /*9580*/  IADD3 R45, P2, R40, R28, RZ ;  /* 0x0000001c282d7210 */ /* 0x000fe20007f5e0ff */
[----:B------:R-:W-:Y:S01]  /*9590*/  IMAD.X R41, R48, 0x1, R31, P1 ;  /* 0x0000000130297824 */ /* 0x000fe200008e061f */
[----:B------:R-:W-:Y:S01]  /*95a0*/  ISETP.GT.AND P1, PT, R51, 0x81, PT ;  /* 0x000000813300780c */ /* 0x000fe20003f24270 */
[----:B---3--:R-:W-:Y:S01]  /*95b0*/  IMAD.WIDE.U32 R42, R32, 0x1c, R24 ;  /* 0x0000001c202a7825 */ /* 0x008fe200078e0018 */
[----:B------:R-:W-:Y:S02]  /*95c0*/  IADD3.X R39, R31, R54, R39, P5, !PT ;  /* 0x000000361f277210 */ /* 0x000fe40002ffe427 */
[----:B------:R-:W-:Y:S01]  /*95d0*/  ISETP.GT.AND P5, PT, R50, RZ, P1 ;  /* 0x000000ff3200720c */ /* 0x000fe20000fa4270 */
[----:B------:R-:W-:Y:S01]  /*95e0*/  IMAD.IADD R43, R55, 0x1, R43 ;  /* 0x00000001372b7824 */ /* 0x000fe200078e022b */
[-C--:B------:R-:W-:Y:S01]  /*95f0*/  IADD3 R26, P6, R26, R30.reuse, RZ ;  /* 0x0000001e1a1a7210 */ /* 0x080fe20007fde0ff */
[----:B------:R-:W-:Y:S01]  /*9600*/  IMAD.X R48, R41, 0x1, R29, P2 ;  /* 0x0000000129307824 */ /* 0x000fe200010e061d */
[----:B------:R-:W-:Y:S01]  /*9610*/  LEA R44, P2, R45, UR8, 0x2 ;  /* 0x000000082d2c7c11 */ /* 0x000fe2000f8410ff */
[----:B------:R-:W-:Y:S01]  /*9620*/  IMAD.WIDE.U32 R46, R34, R30, R38 ;  /* 0x0000001e222e7225 */ /* 0x000fe200078e0026 */
[----:B------:R-:W-:-:S02]  /*9630*/  IADD3.X R27, R31, R54, R27, P6, !PT ;  /* 0x000000361f1b7210 */ /* 0x000fc400037fe41b */
[----:B------:R-:W-:Y:S01]  /*9640*/  LEA.HI.X R45, R45, UR9, R48, 0x2, P2 ;  /* 0x000000092d2d7c11 */ /* 0x000fe200090f1430 */
[----:B------:R-:W-:Y:S01]  /*9650*/  IMAD.IADD R47, R53, 0x1, R47 ;  /* 0x00000001352f7824 */ /* 0x000fe200078e022f */
[----:B------:R-:W-:-:S04]  /*9660*/  IADD3 R46, P2, P6, R178, R46, R36 ;  /* 0x0000002eb22e7210 */ /* 0x000fc80007e5e024 */
[----:B------:R-:W-:Y:S01]  /*9670*/  IADD3.X R47, R179, R47, R37, P2, P6 ;  /* 0x0000002fb32f7210 */ /* 0x000fe200017ec425 */
[----:B----4-:R-:W-:-:S04]  /*9680*/  FMUL R49, R57, UR27 ;  /* 0x0000001b39317c20 */ /* 0x010fc80008400000 */
[----:B------:R-:W-:-:S05]  /*9690*/  FFMA R49, R162, UR26, R49 ;  /* 0x0000001aa2317c23 */ /* 0x000fca0008000031 */
[----:B------:R2:W-:Y:S01]  /*96a0*/  @P4 STG.E desc[UR24][R42.64], R49 ;  /* 0x000000312a004986 */ /* 0x0005e2000c101918 */
[----:B------:R-:W-:Y:S05]  /*96b0*/  @!P5 BRA `(.L_x_128) ;  /* 0x000000000004d947 */ /* 0x000fea0003800000 */
[----:B------:R3:W5:Y:S02]  /*96c0*/  LDG.E.LTC128B R57, desc[UR24][R44.64] ;  /* 0x000000182c397981 */ /* 0x000764000c1e1920 */
.L_x_128:
[----:B------:R-:W-:Y:S05]  /*96d0*/  BSYNC B1 ;  /* 0x0000000000017941 */ /* 0x000fea0003800000 */
.L_x_127:
[----:B------:R-:W-:Y:S01]  /*96e0*/  ISETP.GT.AND P2, PT, R50, 0x8, P0 ;  /* 0x000000083200780c */ /* 0x000fe20000744270 */
[----:B-----5:R-:W-:Y:S01]  /*96f0*/  FMUL R58, R57, UR27 ;  /* 0x0000001b393a7c20 */ /* 0x020fe20008400000 */
[----:B0-2---:R-:W-:Y:S01]  /*9700*/  IADD3 R24, P0, R24, R56, RZ ;  /* 0x0000003818187210 */ /* 0x005fe20007f1e0ff */
[----:B---3--:R-:W-:Y:S01]  /*9710*/  IMAD.WIDE.U32 R44, R0, UR6, R46 ;  /* 0x00000006002c7c25 */ /* 0x008fe2000f8e002e */
[----:B------:R-:W-:Y:S03]  /*9720*/  BSSY B1, `(.L_x_129) ;  /* 0x000000d000017945 */ /* 0x000fe60003800000 */
[----:B------:R-:W-:Y:S01]  /*9730*/  FFMA R161, R161, UR26, R58 ;  /* 0x0000001aa1a17c23 */ /* 0x000fe2000800003a */
[----:B------:R-:W-:Y:S01]  /*9740*/  IMAD.X R25, R25, 0x1, R33, P0 ;  /* 0x0000000119197824 */ /* 0x000fe200000e0621 */
[----:B------:R-:W-:Y:S01]  /*9750*/  IADD3 R47, R52, R45, RZ ;  /* 0x0000002d342f7210 */ /* 0x000fe20007ffe0ff */
[----:B------:R-:W-:Y:S01]  /*9760*/  IMAD.WIDE.U32 R48, R34, R30, R26 ;  /* 0x0000001e22307225 */ /* 0x000fe200078e001a */
[----:B------:R-:W-:-:S02]  /*9770*/  LEA R46, P0, R44, UR8, 0x2 ;  /* 0x000000082c2e7c11 */ /* 0x000fc4000f8010ff */
[----:B------:R0:W-:Y:S01]  /*9780*/  @P5 STG.E desc[UR24][R24.64], R161 ;  /* 0x000000a118005986 */ /* 0x0001e2000c101918 */
[----:B------:R-:W-:Y:S01]  /*9790*/  IMAD.IADD R45, R53, 0x1, R49 ;  /* 0x00000001352d7824 */ /* 0x000fe200078e0231 */
[----:B------:R-:W-:Y:S02]  /*97a0*/  IADD3 R48, P4, P6, R178, R48, R36 ;  /* 0x00000030b2307210 */ /* 0x000fe40007e9e024 */
[----:B------:R-:W-:Y:S02]  /*97b0*/  LEA.HI.X R47, R44, UR9, R47, 0x2, P0 ;  /* 0x000000092c2f7c11 */ /* 0x000fe400080f142f */
[----:B------:R-:W-:Y:S01]  /*97c0*/  IADD3.X R49, R179, R45, R37, P4, P6 ;  /* 0x0000002db3317210 */ /* 0x000fe200027ec425 */
[----:B------:R-:W-:Y:S08]  /*97d0*/  @!P2 BRA `(.L_x_130) ;  /* 0x000000000004a947 */ /* 0x000ff00003800000 */
[----:B------:R2:W5:Y:S02]  /*97e0*/  LDG.E.LTC128B R57, desc[UR24][R46.64+0x20] ;  /* 0x000020182e397981 */ /* 0x000564000c1e1920 */
.L_x_130:
[----:B------:R-:W-:Y:S05]  /*97f0*/  BSYNC B1 ;  /* 0x0000000000017941 */ /* 0x000fea0003800000 */
.L_x_129:
        /* <DEDUP_REMOVED lines=17> */
.L_x_132:
[----:B------:R-:W-:Y:S05]  /*9910*/  BSYNC B1 ;  /* 0x0000000000017941 */ /* 0x000fea0003800000 */
.L_x_131:
[----:B--2--5:R-:W-:Y:S01]  /*9920*/  FMUL R42, R57, UR27 ;  /* 0x0000001b392a7c20 */ /* 0x024fe20008400000 */
[----:B---3--:R-:W-:Y:S01]  /*9930*/  LEA R40, P2, R45, UR8, 0x2 ;  /* 0x000000082d287c11 */ /* 0x008fe2000f8410ff */
[----:B------:R-:W-:Y:S02]  /*9940*/  IMAD.MOV.U32 R58, RZ, RZ, R57 ;  /* 0x000000ffff3a7224 */ /* 0x000fe400078e0039 */
        /* <DEDUP_REMOVED lines=10> */
[----:B------:R-:W-:Y:S01]  /*99f0*/  IADD3 R38, P6, R42, R30, RZ ;  /* 0x0000001e2a267210 */ /* 0x000fe20007fde0ff */
[----:B---3--:R-:W-:Y:S01]  /*9a00*/  IMAD.WIDE.U32 R40, R32, 0x1c, R24 ;  /* 0x0000001c20287825 */ /* 0x008fe200078e0018 */
[----:B------:R-:W-:Y:S02]  /*9a10*/  IADD3 R48, P2, R46, R28, RZ ;  /* 0x0000001c2e307210 */ /* 0x000fe40007f5e0ff */
[-C--:B------:R-:W-:Y:S01]  /*9a20*/  IADD3.X R27, R31, R54.reuse, R39, P5, !PT ;  /* 0x000000361f1b7210 */ /* 0x080fe20002ffe427 */
[----:B------:R-:W-:Y:S01]  /*9a30*/  IMAD.IADD R49, R55, 0x1, R41 ;  /* 0x0000000137317824 */ /* 0x000fe200078e0229 */
[----:B------:R-:W-:Y:S02]  /*9a40*/  IADD3.X R39, R31, R54, R43, P6, !PT ;  /* 0x000000361f277210 */ /* 0x000fe400037fe42b */
[----:B------:R-:W-:Y:S01]  /*9a50*/  IADD3.X R43, R47, R29, RZ, P2, !PT ;  /* 0x0000001d2f2b7210 */ /* 0x000fe200017fe4ff */
[----:B------:R-:W-:Y:S01]  /*9a60*/  IMAD.WIDE.U32 R44, R34, R30, R26 ;  /* 0x0000001e222c7225 */ /* 0x000fe200078e001a */
[----:B------:R-:W-:-:S02]  /*9a70*/  LEA R42, P2, R48, UR8, 0x2 ;  /* 0x00000008302a7c11 */ /* 0x000fc4000f8410ff */
[----:B------:R-:W-:Y:S01]  /*9a80*/  ISETP.GT.AND P1, PT, R51, 0x89, PT ;  /* 0x000000893300780c */ /* 0x000fe20003f24270 */
[----:B------:R-:W-:Y:S01]  /*9a90*/  IMAD.IADD R41, R53, 0x1, R45 ;  /* 0x0000000135297824 */ /* 0x000fe200078e022d */
[----:B------:R-:W-:Y:S01]  /*9aa0*/  LEA.HI.X R43, R48, UR9, R43, 0x2, P2 ;  /* 0x00000009302b7c11 */ /* 0x000fe200090f142b */
[----:B------:R-:W-:Y:S01]  /*9ab0*/  IMAD.MOV.U32 R48, RZ, RZ, R40 ;  /* 0x000000ffff307224 */ /* 0x000fe200078e0028 */
[----:B------:R-:W-:Y:S02]  /*9ac0*/  ISETP.GT.AND P5, PT, R50, RZ, P1 ;  /* 0x000000ff3200720c */ /* 0x000fe40000fa4270 */
[----:B------:R-:W-:-:S04]  /*9ad0*/  IADD3 R44, P2, P6, R178, R44, R36 ;  /* 0x0000002cb22c7210 */ /* 0x000fc80007e5e024 */
[----:B------:R-:W-:Y:S01]  /*9ae0*/  IADD3.X R45, R179, R41, R37, P2, P6 ;  /* 0x00000029b32d7210 */ /* 0x000fe200017ec425 */
[----:B----4-:R-:W-:-:S04]  /*9af0*/  FMUL R57, R58, UR27 ;  /* 0x0000001b3a397c20 */ /* 0x010fc80008400000 */
[----:B------:R-:W-:-:S05]  /*9b00*/  FFMA R57, R158, UR26, R57 ;  /* 0x0000001a9e397c23 */ /* 0x000fca0008000039 */
[----:B------:R2:W-:Y:S01]  /*9b10*/  @P4 STG.E desc[UR24][R48.64], R57 ;  /* 0x0000003930004986 */ /* 0x0005e2000c101918 */
[----:B------:R-:W-:Y:S05]  /*9b20*/  @!P5 BRA `(.L_x_134) ;  /* 0x000000000004d947 */ /* 0x000fea0003800000 */
[----:B------:R3:W5:Y:S02]  /*9b30*/  LDG.E.LTC128B R58, desc[UR24][R42.64] ;  /* 0x000000182a3a7981 */ /* 0x000764000c1e1920 */
.L_x_134:
[----:B------:R-:W-:Y:S05]  /*9b40*/  BSYNC B1 ;  /* 0x0000000000017941 */ /* 0x000fea0003800000 */
.L_x_133:
        /* <DEDUP_REMOVED lines=17> */
.L_x_136:
[----:B------:R-:W-:Y:S05]  /*9c60*/  BSYNC B1 ;  /* 0x0000000000017941 */ /* 0x000fea0003800000 */
.L_x_135:
        /* <DEDUP_REMOVED lines=17> */
.L_x_138:
[----:B------:R-:W-:Y:S05]  /*9d80*/  BSYNC B1 ;  /* 0x0000000000017941 */ /* 0x000fea0003800000 */
.L_x_137:
[----:B---3-5:R-:W-:Y:S01]  /*9d90*/  FMUL R42, R58, UR27 ;  /* 0x0000001b3a2a7c20 */ /* 0x028fe20008400000 */
[----:B------:R-:W-:-:S03]  /*9da0*/  LEA R40, P2, R41, UR8, 0x2 ;  /* 0x0000000829287c11 */ /* 0x000fc6000f8410ff */
[----:B------:R-:W-:Y:S01]  /*9db0*/  FFMA R155, R155, UR26, R42 ;  /* 0x0000001a9b9b7c23 */ /* 0x000fe2000800002a */
[----:B------:R-:W-:-:S04]  /*9dc0*/  LEA.HI.X R41, R41, UR9, R44, 0x2, P2 ;  /* 0x0000000929297c11 */ /* 0x000fc800090f142c */
[----:B------:R3:W-:Y:S04]  /*9dd0*/  @P1 STG.E desc[UR24][R24.64+0x20], R155 ;  /* 0x0000209b18001986 */ /* 0x0007e8000c101918 */
[----:B------:R4:W3:Y:S01]  /*9de0*/  @P4 LDG.E.LTC128B R58, desc[UR24][R40.64] ;  /* 0x00000018283a4981 */ /* 0x0008e2000c1e1920 */
[----:B------:R-:W-:Y:S01]  /*9df0*/  IADD3 R46, P1, R46, R30, RZ ;  /* 0x0000001e2e2e7210 */ /* 0x000fe20007f3e0ff */
[----:B------:R-:W-:Y:S01]  /*9e00*/  IMAD.WIDE.U32 R26, R30, 0x7, R26 ;  /* 0x000000071e1a7825 */ /* 0x000fe200078e001a */
[----:B------:R-:W-:Y:S02]  /*9e10*/  BSSY B1, `(.L_x_139) ;  /* 0x0000019000017945 */ /* 0x000fe40003800000 */
[----:B------:R-:W-:Y:S01]  /*9e20*/  IADD3 R43, P2, R46, R28, RZ ;  /* 0x0000001c2e2b7210 */ /* 0x000fe20007f5e0ff */
[----:B------:R-:W-:Y:S01]  /*9e30*/  IMAD.X R47, R57, 0x1, R31, P1 ;  /* 0x00000001392f7824 */ /* 0x000fe200008e061f */
[----:B------:R-:W-:Y:S01]  /*9e40*/  IADD3 R26, P5, R26, R30, RZ ;  /* 0x0000001e1a1a7210 */ /* 0x000fe20007fbe0ff */
[----:B------:R-:W-:Y:S01]  /*9e50*/  IMAD.WIDE.U32 R38, R30, 0x7, R38 ;  /* 0x000000071e267825 */ /* 0x000fe200078e0026 */
[----:B------:R-:W-:-:S02]  /*9e60*/  ISETP.GT.AND P1, PT, R51, 0x91, PT ;  /* 0x000000913300780c */ /* 0x000fc40003f24270 */
[----:B------:R-:W-:Y:S01]  /*9e70*/  IADD3.X R27, R31, R54, R27, P5, !PT ;  /* 0x000000361f1b7210 */ /* 0x000fe20002ffe41b */
[----:B--2---:R-:W-:Y:S01]  /*9e80*/  IMAD.X R48, R47, 0x1, R29, P2 ;  /* 0x000000012f307824 */ /* 0x004fe200010e061d */
[C---:B------:R-:W-:Y:S01]  /*9e90*/  LEA R42, P2, R43.reuse, UR8, 0x2 ;  /* 0x000000082b2a7c11 */ /* 0x040fe2000f8410ff */
[----:B----4-:R-:W-:Y:S01]  /*9ea0*/  IMAD.WIDE.U32 R40, R32, 0x1c, R24 ;  /* 0x0000001c20287825 */ /* 0x010fe200078e0018 */
[----:B------:R-:W-:Y:S02]  /*9eb0*/  ISETP.GT.AND P5, PT, R50, RZ, P1 ;  /* 0x000000ff3200720c */ /* 0x000fe40000fa4270 */
[----:B------:R-:W-:Y:S01]  /*9ec0*/  LEA.HI.X R43, R43, UR9, R48, 0x2, P2 ;  /* 0x000000092b2b7c11 */ /* 0x000fe200090f1430 */
[----:B------:R-:W-:Y:S01]  /*9ed0*/  IMAD.IADD R49, R55, 0x1, R41 ;  /* 0x0000000137317824 */ /* 0x000fe200078e0229 */
[----:B------:R-:W-:Y:S01]  /*9ee0*/  MOV R48, R40 ;  /* 0x0000002800307202 */ /* 0x000fe20000000f00 */
[-C--:B------:R-:W-:Y:S01]  /*9ef0*/  IMAD.WIDE.U32 R44, R34, R30.reuse, R26 ;  /* 0x0000001e222c7225 */ /* 0x080fe200078e001a */
[----:B------:R-:W-:-:S03]  /*9f00*/  IADD3 R38, P6, R38, R30, RZ ;  /* 0x0000001e26267210 */ /* 0x000fc60007fde0ff */
[----:B------:R-:W-:Y:S01]  /*9f10*/  IMAD.IADD R41, R53, 0x1, R45 ;  /* 0x0000000135297824 */ /* 0x000fe200078e022d */
[----:B------:R-:W-:Y:S02]  /*9f20*/  IADD3.X R39, R31, R54, R39, P6, !PT ;  /* 0x000000361f277210 */ /* 0x000fe400037fe427 */
[----:B------:R-:W-:-:S04]  /*9f30*/  IADD3 R44, P2, P6, R178, R44, R36 ;  /* 0x0000002cb22c7210 */ /* 0x000fc80007e5e024 */
[----:B------:R-:W-:Y:S01]  /*9f40*/  IADD3.X R45, R179, R41, R37, P2, P6 ;  /* 0x00000029b32d7210 */ /* 0x000fe200017ec425 */
[----:B---3--:R-:W-:-:S04]  /*9f50*/  FMUL R57, R58, UR27 ;  /* 0x0000001b3a397c20 */ /* 0x008fc80008400000 */
[----:B------:R-:W-:-:S05]  /*9f60*/  FFMA R57, R154, UR26, R57 ;  /* 0x0000001a9a397c23 */ /* 0x000fca0008000039 */
[----:B------:R2:W-:Y:S01]  /*9f70*/  @P4 STG.E desc[UR24][R48.64], R57 ;  /* 0x0000003930004986 */ /* 0x0005e2000c101918 */
[----:B------:R-:W-:Y:S05]  /*9f80*/  @!P5 BRA `(.L_x_140) ;  /* 0x000000000004d947 */ /* 0x000fea0003800000 */
[----:B------:R3:W5:Y:S02]  /*9f90*/  LDG.E.LTC128B R58, desc[UR24][R42.64] ;  /* 0x000000182a3a7981 */ /* 0x000764000c1e1920 */
.L_x_140:
[----:B------:R-:W-:Y:S05]  /*9fa0*/  BSYNC B1 ;  /* 0x0000000000017941 */ /* 0x000fea0003800000 */
.L_x_139:
[----:B------:R-:W-:Y:S01]  /*9fb0*/  ISETP.GT.AND P2, PT, R50, 0x8, P0 ;  /* 0x000000083200780c */ /* 0x000fe20000744270 */
[----:B-----5:R-:W-:Y:S01]  /*9fc0*/  FMUL R60, R58, UR27 ;  /* 0x0000001b3a3c7c20 */ /* 0x020fe20008400000 */
[----:B0-----:R-:W-:Y:S01]  /*9fd0*/  IADD3 R24, P0, R24, R56, RZ ;  /* 0x0000003818187210 */ /* 0x001fe20007f1e0ff */
[----:B------:R-:W-:Y:S01]  /*9fe0*/  IMAD.WIDE.U32 R40, R0, UR6, R44 ;  /* 0x0000000600287c25 */ /* 0x000fe2000f8e002c */
[----:B------:R-:W-:Y:S03]  /*9ff0*/  BSSY B1, `(.L_x_141) ;  /* 0x000000d000017945 */ /* 0x000fe60003800000 */
[----:B--2---:R-:W-:Y:S01]  /*a000*/  FFMA R57, R23, UR26, R60 ;  /* 0x0000001a17397c23 */ /* 0x004fe2000800003c */
        /* <DEDUP_REMOVED lines=11> */
.L_x_142:
[----:B------:R-:W-:Y:S05]  /*a0c0*/  BSYNC B1 ;  /* 0x0000000000017941 */ /* 0x000fea0003800000 */
.L_x_141:
        /* <DEDUP_REMOVED lines=17> */
.L_x_144:
[----:B------:R-:W-:Y:S05]  /*a1e0*/  BSYNC B1 ;  /* 0x0000000000017941 */ /* 0x000fea0003800000 */
.L_x_143:
[----:B---3-5:R-:W-:Y:S01]  /*a1f0*/  FMUL R22, R58, UR27 ;  /* 0x0000001b3a167c20 */ /* 0x028fe20008400000 */
[----:B------:R-:W-:-:S03]  /*a200*/  LEA R40, P2, R41, UR8, 0x2 ;  /* 0x0000000829287c11 */ /* 0x000fc6000f8410ff */
[----:B--2---:R-:W-:Y:S01]  /*a210*/  FFMA R43, R21, UR26, R22 ;  /* 0x0000001a152b7c23 */ /* 0x004fe20008000016 */
[----:B------:R-:W-:-:S04]  /*a220*/  LEA.HI.X R41, R41, UR9, R42, 0x2, P2 ;  /* 0x0000000929297c11 */ /* 0x000fc800090f142a */
[----:B------:R2:W-:Y:S04]  /*a230*/  @P1 STG.E desc[UR24][R24.64+0x20], R43 ;  /* 0x0000202b18001986 */ /* 0x0005e8000c101918 */
[----:B------:R3:W4:Y:S01]  /*a240*/  @P4 LDG.E.LTC128B R58, desc[UR24][R40.64] ;  /* 0x00000018283a4981 */ /* 0x000722000c1e1920 */
[----:B------:R-:W-:Y:S01]  /*a250*/  IADD3 R44, P1, R44, R30, RZ ;  /* 0x0000001e2c2c7210 */ /* 0x000fe20007f3e0ff */
[----:B------:R-:W-:Y:S01]  /*a260*/  IMAD.WIDE.U32 R26, R30, 0x7, R26 ;  /* 0x000000071e1a7825 */ /* 0x000fe200078e001a */
[----:B------:R-:W-:Y:S02]  /*a270*/  BSSY B1, `(.L_x_145) ;  /* 0x0000019000017945 */ /* 0x000fe40003800000 */
[----:B------:R-:W-:Y:S01]  /*a280*/  IADD3.X R45, R46, R31, RZ, P1, !PT ;  /* 0x0000001f2e2d7210 */ /* 0x000fe20000ffe4ff */
[----:B------:R-:W-:Y:S01]  /*a290*/  IMAD.WIDE.U32 R38, R30, 0x7, R38 ;  /* 0x000000071e267825 */ /* 0x000fe200078e0026 */
[----:B------:R-:W-:-:S02]  /*a2a0*/  IADD3 R21, P2, R44, R28, RZ ;  /* 0x0000001c2c157210 */ /* 0x000fc40007f5e0ff */
[-C--:B------:R-:W-:Y:S02]  /*a2b0*/  IADD3 R22, P5, R26, R30.reuse, RZ ;  /* 0x0000001e1a167210 */ /* 0x080fe40007fbe0ff */
[----:B------:R-:W-:Y:S01]  /*a2c0*/  IADD3 R26, P6, R38, R30, RZ ;  /* 0x0000001e261a7210 */ /* 0x000fe20007fde0ff */
[----:B------:R-:W-:Y:S01]  /*a2d0*/  IMAD.X R46, R45, 0x1, R29, P2 ;  /* 0x000000012d2e7824 */ /* 0x000fe200010e061d */
[----:B---3--:R-:W-:Y:S02]  /*a2e0*/  LEA R40, P2, R21, UR8, 0x2 ;  /* 0x0000000815287c11 */ /* 0x008fe4000f8410ff */
[CC--:B------:R-:W-:Y:S02]  /*a2f0*/  IADD3.X R23, R31.reuse, R54.reuse, R27, P5, !PT ;  /* 0x000000361f177210 */ /* 0x0c0fe40002ffe41b */
[----:B------:R-:W-:Y:S01]  /*a300*/  IADD3.X R27, R31, R54, R39, P6, !PT ;  /* 0x000000361f1b7210 */ /* 0x000fe200037fe427 */
[----:B------:R-:W-:Y:S01]  /*a310*/  IMAD.WIDE.U32 R38, R32, 0x1c, R24 ;  /* 0x0000001c20267825 */ /* 0x000fe200078e0018 */
[----:B------:R-:W-:-:S02]  /*a320*/  LEA.HI.X R41, R21, UR9, R46, 0x2, P2 ;  /* 0x0000000915297c11 */ /* 0x000fc400090f142e */
[----:B------:R-:W-:Y:S01]  /*a330*/  ISETP.GT.AND P1, PT, R51, 0x99, PT ;  /* 0x000000993300780c */ /* 0x000fe20003f24270 */
[----:B------:R-:W-:Y:S02]  /*a340*/  IMAD.IADD R47, R55, 0x1, R39 ;  /* 0x00000001372f7824 */ /* 0x000fe400078e0227 */
[----:B------:R-:W-:Y:S01]  /*a350*/  IMAD.MOV.U32 R46, RZ, RZ, R38 ;  /* 0x000000ffff2e7224 */ /* 0x000fe200078e0026 */
[----:B------:R-:W-:Y:S01]  /*a360*/  ISETP.GT.AND P5, PT, R50, RZ, P1 ;  /* 0x000000ff3200720c */ /* 0x000fe20000fa4270 */
[----:B--2---:R-:W-:-:S04]  /*a370*/  IMAD.WIDE.U32 R42, R34, R30, R22 ;  /* 0x0000001e222a7225 */ /* 0x004fc800078e0016 */
        /* <DEDUP_REMOVED lines=8> */
.L_x_146:
[----:B------:R-:W-:Y:S05]  /*a400*/  BSYNC B1 ;  /* 0x0000000000017941 */ /* 0x000fea0003800000 */
.L_x_145:
[----:B------:R-:W-:Y:S01]  /*a410*/  ISETP.GT.AND P2, PT, R50, 0x8, P0 ;  /* 0x000000083200780c */ /* 0x000fe20000744270 */
[----:B------:R-:W-:Y:S01]  /*a420*/  IMAD.WIDE.U32 R38, R0, UR6, R42 ;  /* 0x0000000600267c25 */ /* 0x000fe2000f8e002a */
[----:B------:R-:W-:-:S03]  /*a430*/  IADD3 R20, P0, R24, R56, RZ ;  /* 0x0000003818147210 */ /* 0x000fc60007f1e0ff */
[----:B-----5:R-:W-:Y:S01]  /*a440*/  FMUL R42, R58, UR27 ;  /* 0x0000001b3a2a7c20 */ /* 0x020fe20008400000 */
[----:B------:R-:W-:Y:S01]  /*a450*/  BSSY B1, `(.L_x_147) ;  /* 0x000000d000017945 */ /* 0x000fe20003800000 */
[----:B---3--:R-:W-:-:S04]  /*a460*/  IMAD.WIDE.U32 R40, R34, R30, R26 ;  /* 0x0000001e22287225 */ /* 0x008fc800078e001a */
[----:B--2---:R-:W-:Y:S01]  /*a470*/  IMAD.X R21, R25, 0x1, R33, P0 ;  /* 0x0000000119157824 */ /* 0x004fe200000e0621 */
[----:B0-----:R-:W-:Y:S01]  /*a480*/  LEA R24, P0, R38, UR8, 0x2 ;  /* 0x0000000826187c11 */ /* 0x001fe2000f8010ff */
[----:B------:R-:W-:Y:S02]  /*a490*/  IMAD.IADD R25, R52, 0x1, R39 ;  /* 0x0000000134197824 */ /* 0x000fe400078e0227 */
[----:B------:R-:W-:Y:S01]  /*a4a0*/  FFMA R39, R19, UR26, R42 ;  /* 0x0000001a13277c23 */ /* 0x000fe2000800002a */
[----:B------:R-:W-:Y:S02]  /*a4b0*/  IADD3 R19, R53, R41, RZ ;  /* 0x0000002935137210 */ /* 0x000fe40007ffe0ff */
[----:B------:R-:W-:Y:S02]  /*a4c0*/  IADD3 R40, P4, P6, R178, R40, R36 ;  /* 0x00000028b2287210 */ /* 0x000fe40007e9e024 */
[----:B------:R0:W-:Y:S01]  /*a4d0*/  @P5 STG.E desc[UR24][R20.64], R39 ;  /* 0x0000002714005986 */ /* 0x0001e2000c101918 */
[----:B------:R-:W-:-:S02]  /*a4e0*/  LEA.HI.X R25, R38, UR9, R25, 0x2, P0 ;  /* 0x0000000926197c11 */ /* 0x000fc400080f1419 */
[----:B------:R-:W-:Y:S01]  /*a4f0*/  IADD3.X R41, R179, R19, R37, P4, P6 ;  /* 0x00000013b3297210 */ /* 0x000fe200027ec425 */
[----:B------:R-:W-:Y:S07]  /*a500*/  @!P2 BRA `(.L_x_148) ;  /* 0x000000000004a947 */ /* 0x000fee0003800000 */
[----:B------:R2:W5:Y:S02]  /*a510*/  LDG.E.LTC128B R58, desc[UR24][R24.64+0x20] ;  /* 0x00002018183a7981 */ /* 0x000564000c1e1920 */
.L_x_148:
[----:B------:R-:W-:Y:S05]  /*a520*/  BSYNC B1 ;  /* 0x0000000000017941 */ /* 0x000fea0003800000 */
.L_x_147:
[----:B-----5:R-:W-:Y:S01]  /*a530*/  FMUL R19, R58, UR27 ;  /* 0x0000001b3a137c20 */ /* 0x020fe20008400000 */
[----:B------:R-:W-:Y:S01]  /*a540*/  ISETP.GT.AND P1, PT, R50, 0x8, P1 ;  /* 0x000000083200780c */ /* 0x000fe20000f24270 */
[----:B--2---:R-:W-:Y:S01]  /*a550*/  IMAD.WIDE.U32 R24, R0, UR6, R40 ;  /* 0x0000000600187c25 */ /* 0x004fe2000f8e0028 */
        /* <DEDUP_REMOVED lines=14> */
.L_x_150:
[----:B------:R-:W-:Y:S05]  /*a640*/  BSYNC B1 ;  /* 0x0000000000017941 */ /* 0x000fea0003800000 */
.L_x_149:
[----:B-----5:R-:W-:Y:S01]  /*a650*/  FMUL R24, R58, UR27 ;  /* 0x0000001b3a187c20 */ /* 0x020fe20008400000 */
        /* <DEDUP_REMOVED lines=13> */
[----:B------:R-:W-:Y:S01]  /*a730*/  IMAD.X R42, R41, 0x1, R29, P2 ;  /* 0x00000001292a7824 */ /* 0x000fe200010e061d */
[----:B------:R-:W-:Y:S01]  /*a740*/  LEA R22, P2, R17, UR8, 0x2 ;  /* 0x0000000811167c11 */ /* 0x000fe2000f8410ff */
[----:B---3--:R-:W-:Y:S01]  /*a750*/  IMAD.WIDE.U32 R18, R32, 0x1c, R20 ;  /* 0x0000001c20127825 */ /* 0x008fe200078e0014 */
[----:B------:R-:W-:Y:S02]  /*a760*/  IADD3.X R27, R31, R54, R23, P5, !PT ;  /* 0x000000361f1b7210 */ /* 0x000fe40002ffe417 */
[----:B------:R-:W-:Y:S01]  /*a770*/  LEA.HI.X R23, R17, UR9, R42, 0x2, P2 ;  /* 0x0000000911177c11 */ /* 0x000fe200090f142a */
[----:B--2---:R-:W-:Y:S01]  /*a780*/  IMAD.IADD R43, R55, 0x1, R19 ;  /* 0x00000001372b7824 */ /* 0x004fe200078e0213 */
[----:B------:R-:W-:Y:S01]  /*a790*/  ISETP.GT.AND P5, PT, R50, RZ, P1 ;  /* 0x000000ff3200720c */ /* 0x000fe20000fa4270 */
[----:B------:R-:W-:Y:S01]  /*a7a0*/  IMAD.MOV.U32 R42, RZ, RZ, R18 ;  /* 0x000000ffff2a7224 */ /* 0x000fe200078e0012 */
[----:B------:R-:W-:-:S04]  /*a7b0*/  IADD3 R38, P6, R24, R30, RZ ;  /* 0x0000001e18267210 */ /* 0x000fc80007fde0ff */
[----:B0-----:R-:W-:Y:S01]  /*a7c0*/  IADD3.X R39, R31, R54, R25, P6, !PT ;  /* 0x000000361f277210 */ /* 0x001fe200037fe419 */
[----:B------:R-:W-:-:S05]  /*a7d0*/  IMAD.WIDE.U32 R24, R34, R30, R26 ;  /* 0x0000001e22187225 */ /* 0x000fca00078e001a */
[----:B------:R-:W-:Y:S02]  /*a7e0*/  IADD3 R19, R53, R25, RZ ;  /* 0x0000001935137210 */ /* 0x000fe40007ffe0ff */
[----:B------:R-:W-:-:S04]  /*a7f0*/  IADD3 R24, P2, P6, R178, R24, R36 ;  /* 0x00000018b2187210 */ /* 0x000fc80007e5e024 */
[----:B------:R-:W-:Y:S01]  /*a800*/  IADD3.X R25, R179, R19, R37, P2, P6 ;  /* 0x00000013b3197210 */ /* 0x000fe200017ec425 */
[----:B----4-:R-:W-:-:S04]  /*a810*/  FMUL R17, R58, UR27 ;  /* 0x0000001b3a117c20 */ /* 0x010fc80008400000 */
[----:B------:R-:W-:-:S05]  /*a820*/  FFMA R17, R16, UR26, R17 ;  /* 0x0000001a10117c23 */ /* 0x000fca0008000011 */
[----:B------:R0:W-:Y:S01]  /*a830*/  @P4 STG.E desc[UR24][R42.64], R17 ;  /* 0x000000112a004986 */ /* 0x0001e2000c101918 */
[----:B------:R-:W-:Y:S05]  /*a840*/  @!P5 BRA `(.L_x_152) ;  /* 0x000000000004d947 */ /* 0x000fea0003800000 */
[----:B------:R2:W5:Y:S02]  /*a850*/  LDG.E.LTC128B R58, desc[UR24][R22.64] ;  /* 0x00000018163a7981 */ /* 0x000564000c1e1920 */
.L_x_152:
[----:B------:R-:W-:Y:S05]  /*a860*/  BSYNC B1 ;  /* 0x0000000000017941 */ /* 0x000fea0003800000 */
.L_x_151:
[----:B------:R-:W-:Y:S01]  /*a870*/  ISETP.GT.AND P2, PT, R50, 0x8, P0 ;  /* 0x000000083200780c */ /* 0x000fe20000744270 */
[----:B------:R-:W-:Y:S01]  /*a880*/  IMAD.WIDE.U32 R18, R0, UR6, R24 ;  /* 0x0000000600127c25 */ /* 0x000fe2000f8e0018 */
[----:B------:R-:W-:-:S03]  /*a890*/  IADD3 R16, P0, R20, R56, RZ ;  /* 0x0000003814107210 */ /* 0x000fc60007f1e0ff */
[----:B-----5:R-:W-:Y:S01]  /*a8a0*/  FMUL R24, R58, UR27 ;  /* 0x0000001b3a187c20 */ /* 0x020fe20008400000 */
[----:B------:R-:W-:Y:S01]  /*a8b0*/  BSSY B1, `(.L_x_153) ;  /* 0x000000d000017945 */ /* 0x000fe20003800000 */
[----:B--2---:R-:W-:-:S04]  /*a8c0*/  IMAD.WIDE.U32 R22, R34, R30, R38 ;  /* 0x0000001e22167225 */ /* 0x004fc800078e0026 */
[----:B------:R-:W-:Y:S01]  /*a8d0*/  FFMA R25, R15, UR26, R24 ;  /* 0x0000001a0f197c23 */ /* 0x000fe20008000018 */
[----:B0-----:R-:W-:Y:S01]  /*a8e0*/  IMAD.X R17, R21, 0x1, R33, P0 ;  /* 0x0000000115117824 */ /* 0x001fe200000e0621 */
[----:B------:R-:W-:Y:S01]  /*a8f0*/  LEA R20, P0, R18, UR8, 0x2 ;  /* 0x0000000812147c11 */ /* 0x000fe2000f8010ff */
[----:B------:R-:W-:Y:S01]  /*a900*/  IMAD.IADD R19, R52, 0x1, R19 ;  /* 0x0000000134137824 */ /* 0x000fe200078e0213 */
[----:B------:R-:W-:Y:S01]  /*a910*/  IADD3 R22, P4, P6, R178, R22, R36 ;  /* 0x00000016b2167210 */ /* 0x000fe20007e9e024 */
[----:B------:R-:W-:Y:S01]  /*a920*/  IMAD.IADD R15, R53, 0x1, R23 ;  /* 0x00000001350f7824 */ /* 0x000fe200078e0217 */
[----:B------:R0:W-:Y:S02]  /*a930*/  @P5 STG.E desc[UR24][R16.64], R25 ;  /* 0x0000001910005986 */ /* 0x0001e4000c101918 */
[----:B------:R-:W-:Y:S02]  /*a940*/  LEA.HI.X R21, R18, UR9, R19, 0x2, P0 ;  /* 0x0000000912157c11 */ /* 0x000fe400080f1413 */
[----:B------:R-:W-:Y:S01]  /*a950*/  IADD3.X R23, R179, R15, R37, P4, P6 ;  /* 0x0000000fb3177210 */ /* 0x000fe200027ec425 */
[----:B------:R-:W-:Y:S06]  /*a960*/  @!P2 BRA `(.L_x_154) ;  /* 0x000000000004a947 */ /* 0x000fec0003800000 */
[----:B------:R2:W5:Y:S02]  /*a970*/  LDG.E.LTC128B R58, desc[UR24][R20.64+0x20] ;  /* 0x00002018143a7981 */ /* 0x000564000c1e1920 */
.L_x_154:
[----:B------:R-:W-:Y:S05]  /*a980*/  BSYNC B1 ;  /* 0x0000000000017941 */ /* 0x000fea0003800000 */
.L_x_153:
        /* <DEDUP_REMOVED lines=17> */
.L_x_156:
[----:B------:R-:W-:Y:S05]  /*aaa0*/  BSYNC B1 ;  /* 0x0000000000017941 */ /* 0x000fea0003800000 */
.L_x_155:
[----:B---3--:R-:W-:Y:S01]  /*aab0*/  LEA R14, P2, R19, UR8, 0x2 ;  /* 0x00000008130e7c11 */ /* 0x008fe2000f8410ff */
[----:B-----5:R-:W-:-:S03]  /*aac0*/  FMUL R18, R58, UR27 ;  /* 0x0000001b3a127c20 */ /* 0x020fc60008400000 */
[----:B------:R-:W-:Y:S01]  /*aad0*/  LEA.HI.X R15, R19, UR9, R20, 0x2, P2 ;  /* 0x00000009130f7c11 */ /* 0x000fe200090f1414 */
[----:B------:R-:W-:-:S05]  /*aae0*/  FFMA R19, R13, UR26, R18 ;  /* 0x0000001a0d137c23 */ /* 0x000fca0008000012 */
[----:B------:R3:W-:Y:S04]  /*aaf0*/  @P1 STG.E desc[UR24][R16.64+0x20], R19 ;  /* 0x0000201310001986 */ /* 0x0007e8000c101918 */
[----:B------:R4:W2:Y:S01]  /*ab00*/  @P4 LDG.E.LTC128B R58, desc[UR24][R14.64] ;  /* 0x000000180e3a4981 */ /* 0x0008a2000c1e1920 */
        /* <DEDUP_REMOVED lines=9> */
[----:B------:R-:W-:Y:S01]  /*aba0*/  IMAD.X R26, R41, 0x1, R29, P2 ;  /* 0x00000001291a7824 */ /* 0x000fe200010e061d */
[C---:B------:R-:W-:Y:S01]  /*abb0*/  LEA R18, P2, R13.reuse, UR8, 0x2 ;  /* 0x000000080d127c11 */ /* 0x040fe2000f8410ff */
[----:B----4-:R-:W-:Y:S01]  /*abc0*/  IMAD.WIDE.U32 R14, R32, 0x1c, R16 ;  /* 0x0000001c200e7825 */ /* 0x010fe200078e0010 */
[----:B------:R-:W-:Y:S02]  /*abd0*/  ISETP.GT.AND P5, PT, R50, RZ, P1 ;  /* 0x000000ff3200720c */ /* 0x000fe40000fa4270 */
[----:B---3--:R-:W-:Y:S01]  /*abe0*/  LEA.HI.X R19, R13, UR9, R26, 0x2, P2 ;  /* 0x000000090d137c11 */ /* 0x008fe200090f141a */
[----:B------:R-:W-:Y:S01]  /*abf0*/  IMAD.IADD R27, R55, 0x1, R15 ;  /* 0x00000001371b7824 */ /* 0x000fe200078e020f */
[-C--:B------:R-:W-:Y:S01]  /*ac00*/  IADD3 R24, P6, R38, R30.reuse, RZ ;  /* 0x0000001e26187210 */ /* 0x080fe20007fde0ff */
[----:B------:R-:W-:Y:S02]  /*ac10*/  IMAD.MOV.U32 R26, RZ, RZ, R14 ;  /* 0x000000ffff1a7224 */ /* 0x000fe400078e000e */
[----:B--2---:R-:W-:Y:S01]  /*ac20*/  IMAD.WIDE.U32 R20, R34, R30, R22 ;  /* 0x0000001e22147225 */ /* 0x004fe200078e0016 */
[----:B0-----:R-:W-:-:S03]  /*ac30*/  IADD3.X R25, R31, R54, R39, P6, !PT ;  /* 0x000000361f197210 */ /* 0x001fc600037fe427 */
[----:B------:R-:W-:Y:S01]  /*ac40*/  IMAD.IADD R15, R53, 0x1, R21 ;  /* 0x00000001350f7824 */ /* 0x000fe200078e0215 */
[----:B------:R-:W-:-:S04]  /*ac50*/  IADD3 R20, P2, P6, R178, R20, R36 ;  /* 0x00000014b2147210 */ /* 0x000fc80007e5e024 */
[----:B------:R-:W-:Y:S01]  /*ac60*/  IADD3.X R21, R179, R15, R37, P2, P6 ;  /* 0x0000000fb3157210 */ /* 0x000fe200017ec425 */
[----:B------:R-:W-:-:S04]  /*ac70*/  FMUL R13, R58, UR27 ;  /* 0x0000001b3a0d7c20 */ /* 0x000fc80008400000 */
[----:B------:R-:W-:-:S05]  /*ac80*/  FFMA R13, R12, UR26, R13 ;  /* 0x0000001a0c0d7c23 */ /* 0x000fca000800000d */
[----:B------:R0:W-:Y:S01]  /*ac90*/  @P4 STG.E desc[UR24][R26.64], R13 ;  /* 0x0000000d1a004986 */ /* 0x0001e2000c101918 */
[----:B------:R-:W-:Y:S05]  /*aca0*/  @!P5 BRA `(.L_x_158) ;  /* 0x000000000004d947 */ /* 0x000fea0003800000 */
[----:B------:R2:W5:Y:S02]  /*acb0*/  LDG.E.LTC128B R58, desc[UR24][R18.64] ;  /* 0x00000018123a7981 */ /* 0x000564000c1e1920 */
.L_x_158:
[----:B------:R-:W-:Y:S05]  /*acc0*/  BSYNC B1 ;  /* 0x0000000000017941 */ /* 0x000fea0003800000 */
.L_x_157:
[----:B------:R-:W-:Y:S01]  /*acd0*/  ISETP.GT.AND P2, PT, R50, 0x8, P0 ;  /* 0x000000083200780c */ /* 0x000fe20000744270 */
[----:B------:R-:W-:Y:S01]  /*ace0*/  IMAD.WIDE.U32 R14, R0, UR6, R20 ;  /* 0x00000006000e7c25 */ /* 0x000fe2000f8e0014 */
[----:B------:R-:W-:-:S03]  /*acf0*/  IADD3 R12, P0, R16, R56, RZ ;  /* 0x00000038100c7210 */ /* 0x000fc60007f1e0ff */
[----:B-----5:R-:W-:Y:S01]  /*ad00*/  FMUL R20, R58, UR27 ;  /* 0x0000001b3a147c20 */ /* 0x020fe20008400000 */
[----:B------:R-:W-:Y:S01]  /*ad10*/  BSSY B1, `(.L_x_159) ;  /* 0x000000d000017945 */ /* 0x000fe20003800000 */
[----:B--2---:R-:W-:Y:S01]  /*ad20*/  IMAD.WIDE.U32 R18, R34, R30, R24 ;  /* 0x0000001e22127225 */ /* 0x004fe200078e0018 */
[----:B------:R-:W-:-:S03]  /*ad30*/  IADD3 R15, R52, R15, RZ ;  /* 0x0000000f340f7210 */ /* 0x000fc60007ffe0ff */
[----:B------:R-:W-:Y:S01]  /*ad40*/  FFMA R21, R11, UR26, R20 ;  /* 0x0000001a0b157c23 */ /* 0x000fe20008000014 */
[----:B0-----:R-:W-:Y:S01]  /*ad50*/  IMAD.X R13, R17, 0x1, R33, P0 ;  /* 0x00000001110d7824 */ /* 0x001fe200000e0621 */
[----:B------:R-:W-:Y:S01]  /*ad60*/  LEA R16, P0, R14, UR8, 0x2 ;  /* 0x000000080e107c11 */ /* 0x000fe2000f8010ff */
[----:B------:R-:W-:Y:S01]  /*ad70*/  IMAD.IADD R11, R53, 0x1, R19 ;  /* 0x00000001350b7824 */ /* 0x000fe200078e0213 */
[----:B------:R-:W-:Y:S02]  /*ad80*/  IADD3 R18, P4, P6, R178, R18, R36 ;  /* 0x00000012b2127210 */ /* 0x000fe40007e9e024 */
[----:B------:R0:W-:Y:S01]  /*ad90*/  @P5 STG.E desc[UR24][R12.64], R21 ;  /* 0x000000150c005986 */ /* 0x0001e2000c101918 */
[----:B------:R-:W-:Y:S02]  /*ada0*/  LEA.HI.X R17, R14, UR9, R15, 0x2, P0 ;  /* 0x000000090e117c11 */ /* 0x000fe400080f140f */
[----:B------:R-:W-:Y:S01]  /*adb0*/  IADD3.X R19, R179, R11, R37, P4, P6 ;  /* 0x0000000bb3137210 */ /* 0x000fe200027ec425 */
[----:B------:R-:W-:Y:S07]  /*adc0*/  @!P2 BRA `(.L_x_160) ;  /* 0x000000000004a947 */ /* 0x000fee0003800000 */
[----:B------:R2:W5:Y:S02]  /*add0*/  LDG.E.LTC128B R58, desc[UR24][R16.64+0x20] ;  /* 0x00002018103a7981 */ /* 0x000564000c1e1920 */
.L_x_160:
[----:B------:R-:W-:Y:S05]  /*ade0*/  BSYNC B1 ;  /* 0x0000000000017941 */ /* 0x000fea0003800000 */
.L_x_159:
        /* <DEDUP_REMOVED lines=17> */
.L_x_162:
[----:B------:R-:W-:Y:S05]  /*af00*/  BSYNC B1 ;  /* 0x0000000000017941 */ /* 0x000fea0003800000 */
.L_x_161:
[----:B---3--:R-:W-:Y:S01]  /*af10*/  LEA R10, P2, R15, UR8, 0x2 ;  /* 0x000000080f0a7c11 */ /* 0x008fe2000f8410ff */
[----:B-----5:R-:W-:-:S03]  /*af20*/  FMUL R14, R58, UR27 ;  /* 0x0000001b3a0e7c20 */ /* 0x020fc60008400000 */
[----:B------:R-:W-:Y:S01]  /*af30*/  LEA.HI.X R11, R15, UR9, R16, 0x2, P2 ;  /* 0x000000090f0b7c11 */ /* 0x000fe200090f1410 */
[----:B------:R-:W-:-:S05]  /*af40*/  FFMA R15, R9, UR26, R14 ;  /* 0x0000001a090f7c23 */ /* 0x000fca000800000e */
[----:B------:R3:W-:Y:S04]  /*af50*/  @P1 STG.E desc[UR24][R12.64+0x20], R15 ;  /* 0x0000200f0c001986 */ /* 0x0007e8000c101918 */
[----:B------:R4:W3:Y:S01]  /*af60*/  @P4 LDG.E.LTC128B R58, desc[UR24][R10.64] ;  /* 0x000000180a3a4981 */ /* 0x0008e2000c1e1920 */
[----:B--2---:R-:W-:Y:S01]  /*af70*/  IADD3 R26, P1, R40, R30, RZ ;  /* 0x0000001e281a7210 */ /* 0x004fe20007f3e0ff */
        /* <DEDUP_REMOVED lines=13> */
[----:B------:R-:W-:Y:S01]  /*b050*/  IMAD.MOV.U32 R22, RZ, RZ, R10 ;  /* 0x000000ffff167224 */ /* 0x000fe200078e000a */
[----:B------:R-:W-:Y:S01]  /*b060*/  IADD3 R23, R55, R11, RZ ;  /* 0x0000000b37177210 */ /* 0x000fe20007ffe0ff */
[-C--:B------:R-:W-:Y:S01]  /*b070*/  IMAD.WIDE.U32 R16, R34, R30.reuse, R18 ;  /* 0x0000001e22107225 */ /* 0x080fe200078e0012 */
[----:B------:R-:W-:-:S03]  /*b080*/  IADD3 R20, P6, R24, R30, RZ ;  /* 0x0000001e18147210 */ /* 0x000fc60007fde0ff */
[----:B------:R-:W-:Y:S01]  /*b090*/  IMAD.IADD R11, R53, 0x1, R17 ;  /* 0x00000001350b7824 */ /* 0x000fe200078e0211 */
[----:B0-----:R-:W-:Y:S02]  /*b0a0*/  IADD3.X R21, R31, R54, R25, P6, !PT ;  /* 0x000000361f157210 */ /* 0x001fe400037fe419 */
[----:B------:R-:W-:-:S04]  /*b0b0*/  IADD3 R16, P2, P6, R178, R16, R36 ;  /* 0x00000010b2107210 */ /* 0x000fc80007e5e024 */
[----:B------:R-:W-:Y:S01]  /*b0c0*/  IADD3.X R17, R179, R11, R37, P2, P6 ;  /* 0x0000000bb3117210 */ /* 0x000fe200017ec425 */
[----:B------:R-:W-:-:S04]  /*b0d0*/  FMUL R9, R58, UR27 ;  /* 0x0000001b3a097c20 */ /* 0x000fc80008400000 */
[----:B------:R-:W-:-:S05]  /*b0e0*/  FFMA R9, R8, UR26, R9 ;  /* 0x0000001a08097c23 */ /* 0x000fca0008000009 */
[----:B------:R0:W-:Y:S01]  /*b0f0*/  @P4 STG.E desc[UR24][R22.64], R9 ;  /* 0x0000000916004986 */ /* 0x0001e2000c101918 */
[----:B------:R-:W-:Y:S05]  /*b100*/  @!P5 BRA `(.L_x_164) ;  /* 0x000000000004d947 */ /* 0x000fea0003800000 */
[----:B------:R2:W5:Y:S02]  /*b110*/  LDG.E.LTC128B R58, desc[UR24][R14.64] ;  /* 0x000000180e3a7981 */ /* 0x000564000c1e1920 */
.L_x_164:
[----:B------:R-:W-:Y:S05]  /*b120*/  BSYNC B1 ;  /* 0x0000000000017941 */ /* 0x000fea0003800000 */
.L_x_163:
        /* <DEDUP_REMOVED lines=17> */
.L_x_166:
[----:B------:R-:W-:Y:S05]  /*b240*/  BSYNC B1 ;  /* 0x0000000000017941 */ /* 0x000fea0003800000 */
.L_x_165:
        /* <DEDUP_REMOVED lines=17> */
.L_x_168:
[----:B------:R-:W-:Y:S05]  /*b360*/  BSYNC B1 ;  /* 0x0000000000017941 */ /* 0x000fea0003800000 */
.L_x_167:
        /* <DEDUP_REMOVED lines=23> */
[----:B------:R-:W-:Y:S01]  /*b4e0*/  IMAD.WIDE.U32 R12, R34, R30, R14 ;  /* 0x0000001e220c7225 */ /* 0x000fe200078e000e */
        /* <DEDUP_REMOVED lines=9> */
.L_x_170:
[----:B------:R-:W-:Y:S05]  /*b580*/  BSYNC B1 ;  /* 0x0000000000017941 */ /* 0x000fea0003800000 */
.L_x_169:
[----:B------:R-:W-:Y:S01]  /*b590*/  ISETP.GT.AND P2, PT, R50, 0x8, P0 ;  /* 0x000000083200780c */ /* 0x000fe20000744270 */
[----:B------:R-:W-:Y:S01]  /*b5a0*/  IMAD.WIDE.U32 R6, R0, UR6, R12 ;  /* 0x0000000600067c25 */ /* 0x000fe2000f8e000c */
[----:B------:R-:W-:-:S03]  /*b5b0*/  IADD3 R4, P0, R8, R56, RZ ;  /* 0x0000003808047210 */ /* 0x000fc60007f1e0ff */
[----:B-----5:R-:W-:Y:S01]  /*b5c0*/  FMUL R12, R58, UR27 ;  /* 0x0000001b3a0c7c20 */ /* 0x020fe20008400000 */
[----:B------:R-:W-:Y:S01]  /*b5d0*/  BSSY B1, `(.L_x_171) ;  /* 0x000000d000017945 */ /* 0x000fe20003800000 */
[----:B--2---:R-:W-:Y:S01]  /*b5e0*/  IMAD.WIDE.U32 R10, R34, R30, R16 ;  /* 0x0000001e220a7225 */ /* 0x004fe200078e0010 */
[----:B0-----:R-:W-:-:S03]  /*b5f0*/  IADD3.X R5, R9, R33, RZ, P0, !PT ;  /* 0x0000002109057210 */ /* 0x001fc600007fe4ff */
[----:B------:R-:W-:Y:S01]  /*b600*/  FFMA R13, R3, UR26, R12 ;  /* 0x0000001a030d7c23 */ /* 0x000fe2000800000c */
        /* <DEDUP_REMOVED lines=9> */
.L_x_172:
[----:B------:R-:W-:Y:S05]  /*b6a0*/  BSYNC B1 ;  /* 0x0000000000017941 */ /* 0x000fea0003800000 */
.L_x_171:
[----:B-----5:R-:W-:Y:S01]  /*b6b0*/  FMUL R3, R58, UR27 ;  /* 0x0000001b3a037c20 */ /* 0x020fe20008400000 */
[----:B------:R-:W-:Y:S01]  /*b6c0*/  IMAD.WIDE.U32 R6, R0, UR6, R10 ;  /* 0x0000000600067c25 */ /* 0x000fe2000f8e000a */
        /* <DEDUP_REMOVED lines=8> */
[----:B--2---:R-:W-:Y:S01]  /*b750*/  IADD3 R8, P6, R28, R22, RZ ;  /* 0x000000161c087210 */ /* 0x004fe20007fde0ff */
[----:B0-----:R-:W-:Y:S01]  /*b760*/  IMAD.IADD R13, R54, 0x1, R23 ;  /* 0x00000001360d7824 */ /* 0x001fe200078e0217 */
[----:B------:R-:W-:-:S02]  /*b770*/  ISETP.GT.AND P4, PT, R50, RZ, P0 ;  /* 0x000000ff3200720c */ /* 0x000fc40000784270 */
[----:B------:R-:W-:Y:S01]  /*b780*/  LEA.HI.X R3, R6, UR9, R3, 0x2, P5 ;  /* 0x0000000906037c11 */ /* 0x000fe2000a8f1403 */
[----:B------:R-:W-:Y:S01]  /*b790*/  IMAD.X R9, R13, 0x1, R29, P6 ;  /* 0x000000010d097824 */ /* 0x000fe200030e061d */
[----:B------:R-:W-:Y:S09]  /*b7a0*/  @!P1 BRA `(.L_x_174) ;  /* 0x0000000000049947 */ /* 0x000ff20003800000 */
[----:B------:R0:W5:Y:S02]  /*b7b0*/  LDG.E.LTC128B R58, desc[UR24][R2.64+0x20] ;  /* 0x00002018023a7981 */ /* 0x000164000c1e1920 */
.L_x_174:
[----:B------:R-:W-:Y:S05]  /*b7c0*/  BSYNC B1 ;  /* 0x0000000000017941 */ /* 0x000fea0003800000 */
.L_x_173:
[----:B0-----:R-:W-:Y:S01]  /*b7d0*/  LEA R2, P2, R8, UR8, 0x2 ;  /* 0x0000000808027c11 */ /* 0x001fe2000f8410ff */
[----:B-----5:R-:W-:-:S03]  /*b7e0*/  FMUL R7, R58, UR27 ;  /* 0x0000001b3a077c20 */ /* 0x020fc60008400000 */
[----:B------:R-:W-:Y:S01]  /*b7f0*/  LEA.HI.X R3, R8, UR9, R9, 0x2, P2 ;  /* 0x0000000908037c11 */ /* 0x000fe200090f1409 */
[----:B------:R-:W-:-:S05]  /*b800*/  FFMA R9, R152, UR26, R7 ;  /* 0x0000001a98097c23 */ /* 0x000fca0008000007 */
[----:B------:R0:W-:Y:S04]  /*b810*/  @P1 STG.E desc[UR24][R4.64+0x20], R9 ;  /* 0x0000200904001986 */ /* 0x0001e8000c101918 */
[----:B------:R2:W4:Y:S01]  /*b820*/  @P4 LDG.E.LTC128B R58, desc[UR24][R2.64] ;  /* 0x00000018023a4981 */ /* 0x000522000c1e1920 */
[----:B---3--:R-:W-:Y:S01]  /*b830*/  IADD3 R18, P1, R22, R30, RZ ;  /* 0x0000001e16127210 */ /* 0x008fe20007f3e0ff */
[----:B------:R-:W-:Y:S01]  /*b840*/  IMAD.WIDE.U32 R14, R30, 0x7, R14 ;  /* 0x000000071e0e7825 */ /* 0x000fe200078e000e */
[----:B------:R-:W-:Y:S02]  /*b850*/  BSSY B1, `(.L_x_175) ;  /* 0x0000019000017945 */ /* 0x000fe40003800000 */
[----:B------:R-:W-:Y:S01]  /*b860*/  IADD3 R7, P2, R18, R28, RZ ;  /* 0x0000001c12077210 */ /* 0x000fe20007f5e0ff */
[----:B------:R-:W-:Y:S01]  /*b870*/  IMAD.X R19, R13, 0x1, R31, P1 ;  /* 0x000000010d137824 */ /* 0x000fe200008e061f */
[----:B------:R-:W-:Y:S01]  /*b880*/  IADD3 R10, P5, R14, R30, RZ ;  /* 0x0000001e0e0a7210 */ /* 0x000fe20007fbe0ff */
[----:B------:R-:W-:Y:S01]  /*b890*/  IMAD.WIDE.U32 R16, R30, 0x7, R16 ;  /* 0x000000071e107825 */ /* 0x000fe200078e0010 */
[----:B------:R-:W-:-:S02]  /*b8a0*/  ISETP.GT.AND P1, PT, R51, 0xc1, PT ;  /* 0x000000c13300780c */ /* 0x000fc40003f24270 */
[----:B------:R-:W-:Y:S01]  /*b8b0*/  IADD3.X R14, R19, R29, RZ, P2, !PT ;  /* 0x0000001d130e7210 */ /* 0x000fe200017fe4ff */
[----:B--2---:R-:W-:Y:S01]  /*b8c0*/  IMAD.WIDE.U32 R2, R32, 0x1c, R4 ;  /* 0x0000001c20027825 */ /* 0x004fe200078e0004 */
[----:B------:R-:W-:Y:S02]  /*b8d0*/  LEA R6, P2, R7, UR8, 0x2 ;  /* 0x0000000807067c11 */ /* 0x000fe4000f8410ff */
[----:B------:R-:W-:Y:S01]  /*b8e0*/  IADD3.X R11, R31, R54, R15, P5, !PT ;  /* 0x000000361f0b7210 */ /* 0x000fe20002ffe40f */
[----:B------:R-:W-:Y:S01]  /*b8f0*/  IMAD.IADD R15, R55, 0x1, R3 ;  /* 0x00000001370f7824 */ /* 0x000fe200078e0203 */
[----:B------:R-:W-:Y:S02]  /*b900*/  LEA.HI.X R7, R7, UR9, R14, 0x2, P2 ;  /* 0x0000000907077c11 */ /* 0x000fe400090f140e */
[----:B------:R-:W-:Y:S01]  /*b910*/  ISETP.GT.AND P5, PT, R50, RZ, P1 ;  /* 0x000000ff3200720c */ /* 0x000fe20000fa4270 */
[-C--:B0-----:R-:W-:Y:S01]  /*b920*/  IMAD.WIDE.U32 R8, R34, R30.reuse, R10 ;  /* 0x0000001e22087225 */ /* 0x081fe200078e000a */
[----:B------:R-:W-:-:S03]  /*b930*/  IADD3 R12, P6, R16, R30, RZ ;  /* 0x0000001e100c7210 */ /* 0x000fc60007fde0ff */
[----:B------:R-:W-:Y:S01]  /*b940*/  IMAD.IADD R3, R53, 0x1, R9 ;  /* 0x0000000135037824 */ /* 0x000fe200078e0209 */
[----:B------:R-:W-:Y:S02]  /*b950*/  IADD3.X R13, R31, R54, R17, P6, !PT ;  /* 0x000000361f0d7210 */ /* 0x000fe400037fe411 */
[----:B------:R-:W-:-:S04]  /*b960*/  IADD3 R8, P2, P6, R178, R8, R36 ;  /* 0x00000008b2087210 */ /* 0x000fc80007e5e024 */
[----:B------:R-:W-:Y:S01]  /*b970*/  IADD3.X R9, R179, R3, R37, P2, P6 ;  /* 0x00000003b3097210 */ /* 0x000fe200017ec425 */
[----:B----4-:R-:W-:-:S04]  /*b980*/  FMUL R14, R58, UR27 ;  /* 0x0000001b3a0e7c20 */ /* 0x010fc80008400000 */
[----:B------:R-:W-:Y:S01]  /*b990*/  FFMA R153, R153, UR26, R14 ;  /* 0x0000001a99997c23 */ /* 0x000fe2000800000e */
[----:B------:R-:W-:-:S05]  /*b9a0*/  IMAD.MOV.U32 R14, RZ, RZ, R2 ;  /* 0x000000ffff0e7224 */ /* 0x000fca00078e0002 */
[----:B------:R0:W-:Y:S01]  /*b9b0*/  @P4 STG.E desc[UR24][R14.64], R153 ;  /* 0x000000990e004986 */ /* 0x0001e2000c101918 */
[----:B------:R-:W-:Y:S05]  /*b9c0*/  @!P5 BRA `(.L_x_176) ;  /* 0x000000000004d947 */ /* 0x000fea0003800000 */
[----:B------:R2:W5:Y:S02]  /*b9d0*/  LDG.E.LTC128B R58, desc[UR24][R6.64] ;  /* 0x00000018063a7981 */ /* 0x000564000c1e1920 */
.L_x_176:
[----:B------:R-:W-:Y:S05]  /*b9e0*/  BSYNC B1 ;  /* 0x0000000000017941 */ /* 0x000fea0003800000 */
.L_x_175:
[----:B------:R-:W-:Y:S01]  /*b9f0*/  ISETP.GT.AND P2, PT, R50, 0x8, P0 ;  /* 0x000000083200780c */ /* 0x000fe20000744270 */
[----:B-----5:R-:W-:Y:S01]  /*ba00*/  FMUL R16, R58, UR27 ;  /* 0x0000001b3a107c20 */ /* 0x020fe20008400000 */
[----:B------:R-:W-:Y:S01]  /*ba10*/  IADD3 R2, P0, R4, R56, RZ ;  /* 0x0000003804027210 */ /* 0x000fe20007f1e0ff */
[----:B--2---:R-:W-:Y:S01]  /*ba20*/  IMAD.WIDE.U32 R6, R0, UR6, R8 ;  /* 0x0000000600067c25 */ /* 0x004fe2000f8e0008 */
[----:B------:R-:W-:Y:S03]  /*ba30*/  BSSY B1, `(.L_x_177) ;  /* 0x000000d000017945 */ /* 0x000fe60003800000 */
[----:B------:R-:W-:Y:S01]  /*ba40*/  FFMA R229, R229, UR26, R16 ;  /* 0x0000001ae5e57c23 */ /* 0x000fe20008000010 */
[----:B------:R-:W-:Y:S01]  /*ba50*/  IMAD.X R3, R5, 0x1, R33, P0 ;  /* 0x0000000105037824 */ /* 0x000fe200000e0621 */
[----:B------:R-:W-:Y:S01]  /*ba60*/  LEA R4, P0, R6, UR8, 0x2 ;  /* 0x0000000806047c11 */ /* 0x000fe2000f8010ff */
        /* <DEDUP_REMOVED lines=9> */
.L_x_178:
[----:B------:R-:W-:Y:S05]  /*bb00*/  BSYNC B1 ;  /* 0x0000000000017941 */ /* 0x000fea0003800000 */
.L_x_177:
[----:B------:R-:W4:Y:S01]  /*bb10*/  LDL.LU R7, [R1+0x10] ;  /* 0x0000100001077983 */ /* 0x000f220000300800 */
[----:B-----5:R-:W-:Y:S01]  /*bb20*/  FMUL R6, R58, UR27 ;  /* 0x0000001b3a067c20 */ /* 0x020fe20008400000 */
[----:B---3--:R-:W-:Y:S01]  /*bb30*/  IMAD.WIDE.U32 R4, R0, UR6, R8 ;  /* 0x0000000600047c25 */ /* 0x008fe2000f8e0008 */
[----:B------:R-:W-:Y:S01]  /*bb40*/  ISETP.GT.AND P1, PT, R50, 0x8, P1 ;  /* 0x000000083200780c */ /* 0x000fe20000f24270 */
[----:B------:R-:W-:Y:S01]  /*bb50*/  BSSY B1, `(.L_x_179) ;  /* 0x000000e000017945 */ /* 0x000fe20003800000 */
[----:B------:R-:W-:Y:S01]  /*bb60*/  ISETP.GT.AND P0, PT, R51, 0xc8, PT ;  /* 0x000000c83300780c */ /* 0x000fe20003f04270 */
[----:B------:R-:W-:-:S03]  /*bb70*/  IMAD.WIDE.U32 R18, R30, 0x7, R18 ;  /* 0x000000071e127825 */ /* 0x000fc600078e0012 */
[----:B------:R-:W-:Y:S01]  /*bb80*/  ISETP.GT.AND P4, PT, R50, RZ, P0 ;  /* 0x000000ff3200720c */ /* 0x000fe20000784270 */
[----:B------:R-:W-:Y:S02]  /*bb90*/  IMAD.IADD R16, R54, 0x1, R19 ;  /* 0x0000000136107824 */ /* 0x000fe400078e0213 */
[----:B----4-:R-:W-:Y:S01]  /*bba0*/  FFMA R9, R7, UR26, R6 ;  /* 0x0000001a07097c23 */ /* 0x010fe20008000006 */
[----:B------:R-:W-:Y:S02]  /*bbb0*/  IADD3 R7, R52, R5, RZ ;  /* 0x0000000534077210 */ /* 0x000fe40007ffe0ff */
[----:B------:R-:W-:Y:S02]  /*bbc0*/  IADD3 R5, P6, R28, R18, RZ ;  /* 0x000000121c057210 */ /* 0x000fe40007fde0ff */
[----:B------:R3:W-:Y:S01]  /*bbd0*/  @P2 STG.E desc[UR24][R14.64+0x20], R9 ;  /* 0x000020090e002986 */ /* 0x0007e2000c101918 */
[----:B------:R-:W-:Y:S02]  /*bbe0*/  LEA R6, P5, R4, UR8, 0x2 ;  /* 0x0000000804067c11 */ /* 0x000fe4000f8a10ff */
[----:B------:R-:W-:-:S02]  /*bbf0*/  IMAD.X R8, R16, 0x1, R29, P6 ;  /* 0x0000000110087824 */ /* 0x000fc400030e061d */
[----:B------:R-:W-:Y:S01]  /*bc00*/  LEA.HI.X R7, R4, UR9, R7, 0x2, P5 ;  /* 0x0000000904077c11 */ /* 0x000fe2000a8f1407 */
[----:B------:R-:W-:Y:S08]  /*bc10*/  @!P1 BRA `(.L_x_180) ;  /* 0x0000000000049947 */ /* 0x000ff00003800000 */
[----:B------:R4:W5:Y:S02]  /*bc20*/  LDG.E.LTC128B R58, desc[UR24][R6.64+0x20] ;  /* 0x00002018063a7981 */ /* 0x000964000c1e1920 */
.L_x_180:
[----:B------:R-:W-:Y:S05]  /*bc30*/  BSYNC B1 ;  /* 0x0000000000017941 */ /* 0x000fea0003800000 */
.L_x_179:
[----:B----4-:R-:W3:Y:S01]  /*bc40*/  LDL.LU R7, [R1+0x14] ;  /* 0x0000140001077983 */ /* 0x010ee20000300800 */
[----:B-----5:R-:W-:Y:S01]  /*bc50*/  FMUL R6, R58, UR27 ;  /* 0x0000001b3a067c20 */ /* 0x020fe20008400000 */
[C---:B------:R-:W-:Y:S02]  /*bc60*/  LEA R4, P2, R5.reuse, UR8, 0x2 ;  /* 0x0000000805047c11 */ /* 0x040fe4000f8410ff */
[----:B------:R-:W4:Y:S02]  /*bc70*/  LDL.LU R20, [R1+0x18] ;  /* 0x0000180001147983 */ /* 0x000f240000300800 */
[----:B------:R-:W-:Y:S01]  /*bc80*/  LEA.HI.X R5, R5, UR9, R8, 0x2, P2 ;  /* 0x0000000905057c11 */ /* 0x000fe200090f1408 */
[----:B---3--:R-:W-:-:S05]  /*bc90*/  FFMA R9, R7, UR26, R6 ;  /* 0x0000001a07097c23 */ /* 0x008fca0008000006 */
[----:B------:R3:W-:Y:S04]  /*bca0*/  @P1 STG.E desc[UR24][R2.64+0x20], R9 ;  /* 0x0000200902001986 */ /* 0x0007e8000c101918 */
[----:B------:R1:W2:Y:S01]  /*bcb0*/  @P4 LDG.E.LTC128B R58, desc[UR24][R4.64] ;  /* 0x00000018043a4981 */ /* 0x0002a2000c1e1920 */
[----:B0-----:R-:W-:Y:S01]  /*bcc0*/  IADD3 R14, P1, R18, R30, RZ ;  /* 0x0000001e120e7210 */ /* 0x001fe20007f3e0ff */
        /* <DEDUP_REMOVED lines=10> */
[----:B-1----:R-:W-:Y:S01]  /*bd70*/  IMAD.WIDE.U32 R4, R32, 0x1c, R2 ;  /* 0x0000001c20047825 */ /* 0x002fe200078e0002 */
[----:B------:R-:W-:Y:S02]  /*bd80*/  ISETP.GT.AND P5, PT, R50, RZ, P1 ;  /* 0x000000ff3200720c */ /* 0x000fe40000fa4270 */
[----:B------:R-:W-:Y:S01]  /*bd90*/  LEA.HI.X R7, R7, UR9, R16, 0x2, P2 ;  /* 0x0000000907077c11 */ /* 0x000fe200090f1410 */
[----:B------:R-:W-:Y:S01]  /*bda0*/  IMAD.IADD R17, R55, 0x1, R5 ;  /* 0x0000000137117824 */ /* 0x000fe200078e0205 */
[-C--:B------:R-:W-:Y:S01]  /*bdb0*/  IADD3 R12, P6, R12, R30.reuse, RZ ;  /* 0x0000001e0c0c7210 */ /* 0x080fe20007fde0ff */
[----:B---3--:R-:W-:-:S03]  /*bdc0*/  IMAD.WIDE.U32 R8, R34, R30, R10 ;  /* 0x0000001e22087225 */ /* 0x008fc600078e000a */
[----:B------:R-:W-:Y:S01]  /*bdd0*/  IADD3.X R13, R31, R54, R13, P6, !PT ;  /* 0x000000361f0d7210 */ /* 0x000fe200037fe40d */
[----:B------:R-:W-:Y:S01]  /*bde0*/  IMAD.IADD R5, R53, 0x1, R9 ;  /* 0x0000000135057824 */ /* 0x000fe200078e0209 */
[----:B------:R-:W-:-:S04]  /*bdf0*/  IADD3 R8, P2, P6, R178, R8, R36 ;  /* 0x00000008b2087210 */ /* 0x000fc80007e5e024 */
[----:B------:R-:W-:Y:S01]  /*be00*/  IADD3.X R9, R179, R5, R37, P2, P6 ;  /* 0x00000005b3097210 */ /* 0x000fe200017ec425 */
[----:B--2---:R-:W-:-:S04]  /*be10*/  FMUL R16, R58, UR27 ;  /* 0x0000001b3a107c20 */ /* 0x004fc80008400000 */
[----:B----4-:R-:W-:Y:S01]  /*be20*/  FFMA R19, R20, UR26, R16 ;  /* 0x0000001a14137c23 */ /* 0x010fe20008000010 */
[----:B------:R-:W-:-:S05]  /*be30*/  MOV R16, R4 ;  /* 0x0000000400107202 */ /* 0x000fca0000000f00 */
[----:B------:R0:W-:Y:S01]  /*be40*/  @P4 STG.E desc[UR24][R16.64], R19 ;  /* 0x0000001310004986 */ /* 0x0001e2000c101918 */
[----:B------:R-:W-:Y:S05]  /*be50*/  @!P5 BRA `(.L_x_182) ;  /* 0x000000000004d947 */ /* 0x000fea0003800000 */
[----:B------:R1:W5:Y:S02]  /*be60*/  LDG.E.LTC128B R58, desc[UR24][R6.64] ;  /* 0x00000018063a7981 */ /* 0x000364000c1e1920 */
.L_x_182:
[----:B------:R-:W-:Y:S05]  /*be70*/  BSYNC B1 ;  /* 0x0000000000017941 */ /* 0x000fea0003800000 */
.L_x_181:
[----:B------:R-:W2:Y:S01]  /*be80*/  LDL.LU R18, [R1+0x1c] ;  /* 0x00001c0001127983 */ /* 0x000ea20000300800 */
[----:B------:R-:W-:Y:S01]  /*be90*/  ISETP.GT.AND P2, PT, R50, 0x8, P0 ;  /* 0x000000083200780c */ /* 0x000fe20000744270 */
[----:B-1---5:R-:W-:Y:S01]  /*bea0*/  FMUL R7, R58, UR27 ;  /* 0x0000001b3a077c20 */ /* 0x022fe20008400000 */
[----:B------:R-:W-:Y:S01]  /*beb0*/  IADD3 R2, P0, R2, R56, RZ ;  /* 0x0000003802027210 */ /* 0x000fe20007f1e0ff */
[----:B------:R-:W-:Y:S01]  /*bec0*/  IMAD.WIDE.U32 R4, R0, UR6, R8 ;  /* 0x0000000600047c25 */ /* 0x000fe2000f8e0008 */
[----:B------:R-:W-:Y:S03]  /*bed0*/  BSSY B1, `(.L_x_183) ;  /* 0x000000d000017945 */ /* 0x000fe60003800000 */
[----:B------:R-:W-:Y:S01]  /*bee0*/  IMAD.X R3, R3, 0x1, R33, P0 ;  /* 0x0000000103037824 */ /* 0x000fe200000e0621 */
[----:B------:R-:W-:Y:S01]  /*bef0*/  LEA R6, P0, R4, UR8, 0x2 ;  /* 0x0000000804067c11 */ /* 0x000fe2000f8010ff */
[----:B------:R-:W-:-:S04]  /*bf00*/  IMAD.WIDE.U32 R8, R34, R30, R12 ;  /* 0x0000001e22087225 */ /* 0x000fc800078e000c */
[----:B0-----:R-:W-:Y:S01]  /*bf10*/  IMAD.IADD R19, R52, 0x1, R5 ;  /* 0x0000000134137824 */ /* 0x001fe200078e0205 */
[----:B------:R-:W-:Y:S01]  /*bf20*/  IADD3 R8, P4, P6, R178, R8, R36 ;  /* 0x00000008b2087210 */ /* 0x000fe20007e9e024 */
[----:B------:R-:W-:-:S05]  /*bf30*/  IMAD.IADD R5, R53, 0x1, R9 ;  /* 0x0000000135057824 */ /* 0x000fca00078e0209 */
[----:B------:R-:W-:Y:S01]  /*bf40*/  IADD3.X R9, R179, R5, R37, P4, P6 ;  /* 0x00000005b3097210 */ /* 0x000fe200027ec425 */
[----:B--2---:R-:W-:Y:S01]  /*bf50*/  FFMA R21, R18, UR26, R7 ;  /* 0x0000001a12157c23 */ /* 0x004fe20008000007 */
[----:B------:R-:W-:-:S04]  /*bf60*/  LEA.HI.X R7, R4, UR9, R19, 0x2, P0 ;  /* 0x0000000904077c11 */ /* 0x000fc800080f1413 */
[----:B------:R0:W-:Y:S01]  /*bf70*/  @P5 STG.E desc[UR24][R2.64], R21 ;  /* 0x0000001502005986 */ /* 0x0001e2000c101918 */
[----:B------:R-:W-:Y:S05]  /*bf80*/  @!P2 BRA `(.L_x_184) ;  /* 0x000000000004a947 */ /* 0x000fea0003800000 */
[----:B------:R1:W5:Y:S02]  /*bf90*/  LDG.E.LTC128B R58, desc[UR24][R6.64+0x20] ;  /* 0x00002018063a7981 */ /* 0x000364000c1e1920 */
.L_x_184:
[----:B------:R-:W-:Y:S05]  /*bfa0*/  BSYNC B1 ;  /* 0x0000000000017941 */ /* 0x000fea0003800000 */
.L_x_183:
[----:B-1----:R-:W2:Y:S01]  /*bfb0*/  LDL.LU R7, [R1+0x20] ;  /* 0x0000200001077983 */ /* 0x002ea20000300800 */
[----:B-----5:R-:W-:Y:S01]  /*bfc0*/  FMUL R6, R58, UR27 ;  /* 0x0000001b3a067c20 */ /* 0x020fe20008400000 */
[----:B------:R-:W-:Y:S01]  /*bfd0*/  IMAD.WIDE.U32 R4, R0, UR6, R8 ;  /* 0x0000000600047c25 */ /* 0x000fe2000f8e0008 */
[----:B------:R-:W-:Y:S01]  /*bfe0*/  ISETP.GT.AND P1, PT, R50, 0x8, P1 ;  /* 0x000000083200780c */ /* 0x000fe20000f24270 */
[----:B------:R-:W-:Y:S01]  /*bff0*/  BSSY B1, `(.L_x_185) ;  /* 0x000000e000017945 */ /* 0x000fe20003800000 */
[----:B------:R-:W-:Y:S01]  /*c000*/  ISETP.GT.AND P0, PT, R51, 0xd0, PT ;  /* 0x000000d03300780c */ /* 0x000fe20003f04270 */
[----:B------:R-:W-:-:S03]  /*c010*/  IMAD.WIDE.U32 R14, R30, 0x7, R14 ;  /* 0x000000071e0e7825 */ /* 0x000fc600078e000e */
[----:B------:R-:W-:Y:S01]  /*c020*/  ISETP.GT.AND P4, PT, R50, RZ, P0 ;  /* 0x000000ff3200720c */ /* 0x000fe20000784270 */
[----:B------:R-:W-:Y:S02]  /*c030*/  IMAD.IADD R18, R54, 0x1, R15 ;  /* 0x0000000136127824 */ /* 0x000fe400078e020f */
[----:B--2---:R-:W-:Y:S01]  /*c040*/  FFMA R9, R7, UR26, R6 ;  /* 0x0000001a07097c23 */ /* 0x004fe20008000006 */
[----:B------:R-:W-:Y:S01]  /*c050*/  IMAD.IADD R7, R52, 0x1, R5 ;  /* 0x0000000134077824 */ /* 0x000fe200078e0205 */
[----:B------:R-:W-:Y:S02]  /*c060*/  IADD3 R5, P6, R28, R14, RZ ;  /* 0x0000000e1c057210 */ /* 0x000fe40007fde0ff */
[----:B------:R-:W-:Y:S01]  /*c070*/  LEA R6, P5, R4, UR8, 0x2 ;  /* 0x0000000804067c11 */ /* 0x000fe2000f8a10ff */
[----:B------:R1:W-:Y:S02]  /*c080*/  @P2 STG.E desc[UR24][R16.64+0x20], R9 ;  /* 0x0000200910002986 */ /* 0x0003e4000c101918 */
[----:B------:R-:W-:Y:S01]  /*c090*/  IMAD.X R8, R18, 0x1, R29, P6 ;  /* 0x0000000112087824 */ /* 0x000fe200030e061d */
[----:B------:R-:W-:Y:S01]  /*c0a0*/  LEA.HI.X R7, R4, UR9, R7, 0x2, P5 ;  /* 0x0000000904077c11 */ /* 0x000fe2000a8f1407 */
[----:B------:R-:W-:Y:S08]  /*c0b0*/  @!P1 BRA `(.L_x_186) ;  /* 0x0000000000049947 */ /* 0x000ff00003800000 */
[----:B------:R2:W5:Y:S02]  /*c0c0*/  LDG.E.LTC128B R58, desc[UR24][R6.64+0x20] ;  /* 0x00002018063a7981 */ /* 0x000564000c1e1920 */
.L_x_186:
[----:B------:R-:W-:Y:S05]  /*c0d0*/  BSYNC B1 ;  /* 0x0000000000017941 */ /* 0x000fea0003800000 */
.L_x_185:
[----:B--2---:R-:W1:Y:S01]  /*c0e0*/  LDL.LU R7, [R1+0x24] ;  /* 0x0000240001077983 */ /* 0x004e620000300800 */
[----:B-----5:R-:W-:Y:S01]  /*c0f0*/  FMUL R6, R58, UR27 ;  /* 0x0000001b3a067c20 */ /* 0x020fe20008400000 */
[C---:B------:R-:W-:Y:S02]  /*c100*/  LEA R4, P2, R5.reuse, UR8, 0x2 ;  /* 0x0000000805047c11 */ /* 0x040fe4000f8410ff */
[----:B------:R-:W2:Y:S02]  /*c110*/  LDL.LU R19, [R1+0x28] ;  /* 0x0000280001137983 */ /* 0x000ea40000300800 */
[----:B------:R-:W-:Y:S01]  /*c120*/  LEA.HI.X R5, R5, UR9, R8, 0x2, P2 ;  /* 0x0000000905057c11 */ /* 0x000fe200090f1408 */
[----:B-1----:R-:W-:-:S05]  /*c130*/  FFMA R9, R7, UR26, R6 ;  /* 0x0000001a07097c23 */ /* 0x002fca0008000006 */
        /* <DEDUP_REMOVED lines=8> */
[----:B------:R-:W-:Y:S01]  /*c1c0*/  IADD3 R10, P5, R10, R30, RZ ;  /* 0x0000001e0a0a7210 */ /* 0x000fe20007fbe0ff */
[----:B---3--:R-:W-:Y:S01]  /*c1d0*/  IMAD.WIDE.U32 R4, R32, 0x1c, R2 ;  /* 0x0000001c20047825 */ /* 0x008fe200078e0002 */
[----:B------:R-:W-:Y:S02]  /*c1e0*/  ISETP.GT.AND P1, PT, R51, 0xd1, PT ;  /* 0x000000d13300780c */ /* 0x000fe40003f24270 */
[----:B------:R-:W-:Y:S01]  /*c1f0*/  IADD3.X R11, R31, R54, R11, P5, !PT ;  /* 0x000000361f0b7210 */ /* 0x000fe20002ffe40b */
[----:B------:R-:W-:Y:S01]  /*c200*/  IMAD.X R16, R15, 0x1, R29, P2 ;  /* 0x000000010f107824 */ /* 0x000fe200010e061d */
[----:B------:R-:W-:Y:S01]  /*c210*/  LEA R6, P2, R7, UR8, 0x2 ;  /* 0x0000000807067c11 */ /* 0x000fe2000f8410ff */
[----:B------:R-:W-:Y:S01]  /*c220*/  IMAD.IADD R17, R55, 0x1, R5 ;  /* 0x0000000137117824 */ /* 0x000fe200078e0205 */
[----:B------:R-:W-:Y:S01]  /*c230*/  ISETP.GT.AND P5, PT, R50, RZ, P1 ;  /* 0x000000ff3200720c */ /* 0x000fe20000fa4270 */
[----:B-1----:R-:W-:Y:S01]  /*c240*/  IMAD.WIDE.U32 R8, R34, R30, R10 ;  /* 0x0000001e22087225 */ /* 0x002fe200078e000a */
[----:B------:R-:W-:-:S02]  /*c250*/  LEA.HI.X R7, R7, UR9, R16, 0x2, P2 ;  /* 0x0000000907077c11 */ /* 0x000fc400090f1410 */
[----:B------:R-:W-:Y:S01]  /*c260*/  IADD3 R12, P6, R12, R30, RZ ;  /* 0x0000001e0c0c7210 */ /* 0x000fe20007fde0ff */
[----:B------:R-:W-:-:S03]  /*c270*/  IMAD.IADD R5, R53, 0x1, R9 ;  /* 0x0000000135057824 */ /* 0x000fc600078e0209 */
[----:B------:R-:W-:Y:S02]  /*c280*/  IADD3.X R13, R31, R54, R13, P6, !PT ;  /* 0x000000361f0d7210 */ /* 0x000fe400037fe40d */
[----:B------:R-:W-:-:S04]  /*c290*/  IADD3 R8, P2, P6, R178, R8, R36 ;  /* 0x00000008b2087210 */ /* 0x000fc80007e5e024 */
[----:B------:R-:W-:Y:S01]  /*c2a0*/  IADD3.X R9, R179, R5, R37, P2, P6 ;  /* 0x00000005b3097210 */ /* 0x000fe200017ec425 */
[----:B----4-:R-:W-:-:S04]  /*c2b0*/  FMUL R16, R58, UR27 ;  /* 0x0000001b3a107c20 */ /* 0x010fc80008400000 */
[----:B--2---:R-:W-:Y:S01]  /*c2c0*/  FFMA R19, R19, UR26, R16 ;  /* 0x0000001a13137c23 */ /* 0x004fe20008000010 */
[----:B------:R-:W-:-:S05]  /*c2d0*/  IMAD.MOV.U32 R16, RZ, RZ, R4 ;  /* 0x000000ffff107224 */ /* 0x000fca00078e0004 */
[----:B------:R1:W-:Y:S01]  /*c2e0*/  @P4 STG.E desc[UR24][R16.64], R19 ;  /* 0x0000001310004986 */ /* 0x0003e2000c101918 */
[----:B------:R-:W-:Y:S05]  /*c2f0*/  @!P5 BRA `(.L_x_188) ;  /* 0x000000000004d947 */ /* 0x000fea0003800000 */
[----:B------:R2:W5:Y:S02]  /*c300*/  LDG.E.LTC128B R58, desc[UR24][R6.64] ;  /* 0x00000018063a7981 */ /* 0x000564000c1e1920 */
.L_x_188:
[----:B------:R-:W-:Y:S05]  /*c310*/  BSYNC B1 ;  /* 0x0000000000017941 */ /* 0x000fea0003800000 */
.L_x_187:
[----:B------:R-:W3:Y:S01]  /*c320*/  LDL.LU R18, [R1+0x2c] ;  /* 0x00002c0001127983 */ /* 0x000ee20000300800 */
[----:B------:R-:W-:Y:S01]  /*c330*/  ISETP.GT.AND P2, PT, R50, 0x8, P0 ;  /* 0x000000083200780c */ /* 0x000fe20000744270 */
[----:B--2--5:R-:W-:Y:S01]  /*c340*/  FMUL R7, R58, UR27 ;  /* 0x0000001b3a077c20 */ /* 0x024fe20008400000 */
[----:B0-----:R-:W-:Y:S01]  /*c350*/  IADD3 R2, P0, R2, R56, RZ ;  /* 0x0000003802027210 */ /* 0x001fe20007f1e0ff */
[----:B------:R-:W-:Y:S01]  /*c360*/  IMAD.WIDE.U32 R4, R0, UR6, R8 ;  /* 0x0000000600047c25 */ /* 0x000fe2000f8e0008 */
[----:B------:R-:W-:Y:S03]  /*c370*/  BSSY B1, `(.L_x_189) ;  /* 0x000000d000017945 */ /* 0x000fe60003800000 */
[----:B------:R-:W-:Y:S01]  /*c380*/  IMAD.X R3, R3, 0x1, R33, P0 ;  /* 0x0000000103037824 */ /* 0x000fe200000e0621 */
[----:B------:R-:W-:Y:S01]  /*c390*/  LEA R6, P0, R4, UR8, 0x2 ;  /* 0x0000000804067c11 */ /* 0x000fe2000f8010ff */
[----:B------:R-:W-:-:S04]  /*c3a0*/  IMAD.WIDE.U32 R8, R34, R30, R12 ;  /* 0x0000001e22087225 */ /* 0x000fc800078e000c */
[----:B-1----:R-:W-:Y:S01]  /*c3b0*/  IMAD.IADD R19, R52, 0x1, R5 ;  /* 0x0000000134137824 */ /* 0x002fe200078e0205 */
[----:B------:R-:W-:Y:S02]  /*c3c0*/  IADD3 R5, R53, R9, RZ ;  /* 0x0000000935057210 */ /* 0x000fe40007ffe0ff */
[----:B------:R-:W-:-:S04]  /*c3d0*/  IADD3 R8, P4, P6, R178, R8, R36 ;  /* 0x00000008b2087210 */ /* 0x000fc80007e9e024 */
[----:B------:R-:W-:Y:S01]  /*c3e0*/  IADD3.X R9, R179, R5, R37, P4, P6 ;  /* 0x00000005b3097210 */ /* 0x000fe200027ec425 */
[----:B---3--:R-:W-:Y:S01]  /*c3f0*/  FFMA R21, R18, UR26, R7 ;  /* 0x0000001a12157c23 */ /* 0x008fe20008000007 */
[----:B------:R-:W-:-:S04]  /*c400*/  LEA.HI.X R7, R4, UR9, R19, 0x2, P0 ;  /* 0x0000000904077c11 */ /* 0x000fc800080f1413 */
[----:B------:R0:W-:Y:S01]  /*c410*/  @P5 STG.E desc[UR24][R2.64], R21 ;  /* 0x0000001502005986 */ /* 0x0001e2000c101918 */
[----:B------:R-:W-:Y:S05]  /*c420*/  @!P2 BRA `(.L_x_190) ;  /* 0x000000000004a947 */ /* 0x000fea0003800000 */
[----:B------:R1:W5:Y:S02]  /*c430*/  LDG.E.LTC128B R58, desc[UR24][R6.64+0x20] ;  /* 0x00002018063a7981 */ /* 0x000364000c1e1920 */
.L_x_190:
[----:B------:R-:W-:Y:S05]  /*c440*/  BSYNC B1 ;  /* 0x0000000000017941 */ /* 0x000fea0003800000 */
.L_x_189:
        /* <DEDUP_REMOVED lines=18> */
.L_x_192:
[----:B------:R-:W-:Y:S05]  /*c570*/  BSYNC B1 ;  /* 0x0000000000017941 */ /* 0x000fea0003800000 */
.L_x_191:
        /* <DEDUP_REMOVED lines=19> */
[----:B---3--:R-:W-:Y:S01]  /*c6b0*/  IMAD.WIDE.U32 R4, R32, 0x1c, R2 ;  /* 0x0000001c20047825 */ /* 0x008fe200078e0002 */
[----:B------:R-:W-:Y:S02]  /*c6c0*/  ISETP.GT.AND P5, PT, R50, RZ, P1 ;  /* 0x000000ff3200720c */ /* 0x000fe40000fa4270 */
[----:B------:R-:W-:Y:S01]  /*c6d0*/  LEA.HI.X R7, R7, UR9, R16, 0x2, P2 ;  /* 0x0000000907077c11 */ /* 0x000fe200090f1410 */
[----:B------:R-:W-:Y:S01]  /*c6e0*/  IMAD.IADD R17, R55, 0x1, R5 ;  /* 0x0000000137117824 */ /* 0x000fe200078e0205 */
[-C--:B------:R-:W-:Y:S01]  /*c6f0*/  IADD3 R12, P6, R12, R30.reuse, RZ ;  /* 0x0000001e0c0c7210 */ /* 0x080fe20007fde0ff */
[----:B-1----:R-:W-:-:S03]  /*c700*/  IMAD.WIDE.U32 R8, R34, R30, R10 ;  /* 0x0000001e22087225 */ /* 0x002fc600078e000a */
[----:B------:R-:W-:Y:S02]  /*c710*/  IADD3.X R13, R31, R54, R13, P6, !PT ;  /* 0x000000361f0d7210 */ /* 0x000fe400037fe40d */
[----:B------:R-:W-:Y:S02]  /*c720*/  IADD3 R5, R53, R9, RZ ;  /* 0x0000000935057210 */ /* 0x000fe40007ffe0ff */
        /* <DEDUP_REMOVED lines=8> */
.L_x_194:
[----:B------:R-:W-:Y:S05]  /*c7b0*/  BSYNC B1 ;  /* 0x0000000000017941 */ /* 0x000fea0003800000 */
.L_x_193:
        /* <DEDUP_REMOVED lines=10> */
[----:B------:R-:W-:Y:S01]  /*c860*/  IADD3 R8, P4, P6, R178, R8, R36 ;  /* 0x00000008b2087210 */ /* 0x000fe20007e9e024 */
[----:B------:R-:W-:-:S05]  /*c870*/  IMAD.IADD R5, R53, 0x1, R9 ;  /* 0x0000000135057824 */ /* 0x000fca00078e0209 */
[----:B------:R-:W-:Y:S01]  /*c880*/  IADD3.X R9, R179, R5, R37, P4, P6 ;  /* 0x00000005b3097210 */ /* 0x000fe200027ec425 */
[----:B---3--:R-:W-:Y:S01]  /*c890*/  FFMA R21, R18, UR26, R7 ;  /* 0x0000001a12157c23 */ /* 0x008fe20008000007 */
[----:B------:R-:W-:-:S04]  /*c8a0*/  LEA.HI.X R7, R4, UR9, R19, 0x2, P0 ;  /* 0x0000000904077c11 */ /* 0x000fc800080f1413 */
[----:B------:R0:W-:Y:S01]  /*c8b0*/  @P5 STG.E desc[UR24][R2.64], R21 ;  /* 0x0000001502005986 */ /* 0x0001e2000c101918 */
[----:B------:R-:W-:Y:S05]  /*c8c0*/  @!P2 BRA `(.L_x_196) ;  /* 0x000000000004a947 */ /* 0x000fea0003800000 */
[----:B------:R1:W5:Y:S02]  /*c8d0*/  LDG.E.LTC128B R58, desc[UR24][R6.64+0x20] ;  /* 0x00002018063a7981 */ /* 0x000364000c1e1920 */
.L_x_196:
[----:B------:R-:W-:Y:S05]  /*c8e0*/  BSYNC B1 ;  /* 0x0000000000017941 */ /* 0x000fea0003800000 */
.L_x_195:
        /* <DEDUP_REMOVED lines=11> */
[----:B------:R-:W-:Y:S02]  /*c9a0*/  LEA R6, P5, R4, UR8, 0x2 ;  /* 0x0000000804067c11 */ /* 0x000fe4000f8a10ff */
[----:B------:R-:W-:Y:S01]  /*c9b0*/  IADD3 R5, P6, R28, R14, RZ ;  /* 0x0000000e1c057210 */ /* 0x000fe20007fde0ff */
[----:B------:R1:W-:Y:S01]  /*c9c0*/  @P2 STG.E desc[UR24][R16.64+0x20], R9 ;  /* 0x0000200910002986 */ /* 0x0003e2000c101918 */
[----:B------:R-:W-:Y:S02]  /*c9d0*/  LEA.HI.X R7, R4, UR9, R7, 0x2, P5 ;  /* 0x0000000904077c11 */ /* 0x000fe4000a8f1407 */
[----:B------:R-:W-:Y:S01]  /*c9e0*/  IADD3.X R8, R18, R29, RZ, P6, !PT ;  /* 0x0000001d12087210 */ /* 0x000fe200037fe4ff */
[----:B------:R-:W-:Y:S08]  /*c9f0*/  @!P1 BRA `(.L_x_198) ;  /* 0x0000000000049947 */ /* 0x000ff00003800000 */
[----:B------:R2:W5:Y:S02]  /*ca00*/  LDG.E.LTC128B R58, desc[UR24][R6.64+0x20] ;  /* 0x00002018063a7981 */ /* 0x000564000c1e1920 */
.L_x_198:
[----:B------:R-:W-:Y:S05]  /*ca10*/  BSYNC B1 ;  /* 0x0000000000017941 */ /* 0x000fea0003800000 */
.L_x_197:
        /* <DEDUP_REMOVED lines=25> */
[----:B------:R-:W-:Y:S01]  /*cbb0*/  IADD3.X R13, R31, R54, R13, P6, !PT ;  /* 0x000000361f0d7210 */ /* 0x000fe200037fe40d */
[----:B------:R-:W-:Y:S01]  /*cbc0*/  IMAD.IADD R5, R53, 0x1, R9 ;  /* 0x0000000135057824 */ /* 0x000fe200078e0209 */
        /* <DEDUP_REMOVED lines=8> */
.L_x_200:
[----:B------:R-:W-:Y:S05]  /*cc50*/  BSYNC B1 ;  /* 0x0000000000017941 */ /* 0x000fea0003800000 */
.L_x_199:
[----:B------:R-:W3:Y:S01]  /*cc60*/  LDL.LU R18, [R1+0x4c] ;  /* 0x00004c0001127983 */ /* 0x000ee20000300800 */
[----:B------:R-:W-:Y:S01]  /*cc70*/  ISETP.GT.AND P2, PT, R50, 0x8, P0 ;  /* 0x000000083200780c */ /* 0x000fe20000744270 */
[----:B--2--5:R-:W-:Y:S01]  /*cc80*/  FMUL R7, R58, UR27 ;  /* 0x0000001b3a077c20 */ /* 0x024fe20008400000 */
[----:B0-----:R-:W-:Y:S01]  /*cc90*/  IADD3 R2, P0, R2, R56, RZ ;  /* 0x0000003802027210 */ /* 0x001fe20007f1e0ff */
[----:B------:R-:W-:Y:S01]  /*cca0*/  IMAD.WIDE.U32 R4, R0, UR6, R8 ;  /* 0x0000000600047c25 */ /* 0x000fe2000f8e0008 */
[----:B------:R-:W-:Y:S03]  /*ccb0*/  BSSY B1, `(.L_x_201) ;  /* 0x000000d000017945 */ /* 0x000fe60003800000 */
[----:B------:R-:W-:Y:S01]  /*ccc0*/  IMAD.X R3, R3, 0x1, R33, P0 ;  /* 0x0000000103037824 */ /* 0x000fe200000e0621 */
[----:B-1----:R-:W-:Y:S01]  /*ccd0*/  IADD3 R19, R52, R5, RZ ;  /* 0x0000000534137210 */ /* 0x002fe20007ffe0ff */
[----:B------:R-:W-:Y:S01]  /*cce0*/  IMAD.WIDE.U32 R8, R34, R30, R12 ;  /* 0x0000001e22087225 */ /* 0x000fe200078e000c */
[----:B------:R-:W-:-:S03]  /*ccf0*/  LEA R6, P0, R4, UR8, 0x2 ;  /* 0x0000000804067c11 */ /* 0x000fc6000f8010ff */
[----:B------:R-:W-:Y:S01]  /*cd00*/  IMAD.IADD R5, R53, 0x1, R9 ;  /* 0x0000000135057824 */ /* 0x000fe200078e0209 */
[----:B------:R-:W-:-:S04]  /*cd10*/  IADD3 R8, P4, P6, R178, R8, R36 ;  /* 0x00000008b2087210 */ /* 0x000fc80007e9e024 */
[----:B------:R-:W-:Y:S01]  /*cd20*/  IADD3.X R9, R179, R5, R37, P4, P6 ;  /* 0x00000005b3097210 */ /* 0x000fe200027ec425 */
[----:B---3--:R-:W-:Y:S01]  /*cd30*/  FFMA R21, R18, UR26, R7 ;  /* 0x0000001a12157c23 */ /* 0x008fe20008000007 */
[----:B------:R-:W-:-:S04]  /*cd40*/  LEA.HI.X R7, R4, UR9, R19, 0x2, P0 ;  /* 0x0000000904077c11 */ /* 0x000fc800080f1413 */
[----:B------:R0:W-:Y:S01]  /*cd50*/  @P5 STG.E desc[UR24][R2.64], R21 ;  /* 0x0000001502005986 */ /* 0x0001e2000c101918 */
[----:B------:R-:W-:Y:S05]  /*cd60*/  @!P2 BRA `(.L_x_202) ;  /* 0x000000000004a947 */ /* 0x000fea0003800000 */
[----:B------:R1:W5:Y:S02]  /*cd70*/  LDG.E.LTC128B R58, desc[UR24][R6.64+0x20] ;  /* 0x00002018063a7981 */ /* 0x000364000c1e1920 */
.L_x_202:
[----:B------:R-:W-:Y:S05]  /*cd80*/  BSYNC B1 ;  /* 0x0000000000017941 */ /* 0x000fea0003800000 */
.L_x_201:
        /* <DEDUP_REMOVED lines=18> */
.L_x_204:
[----:B------:R-:W-:Y:S05]  /*ceb0*/  BSYNC B1 ;  /* 0x0000000000017941 */ /* 0x000fea0003800000 */
.L_x_203:
        /* <DEDUP_REMOVED lines=22> */
[-C--:B-1----:R-:W-:Y:S01]  /*d020*/  IMAD.WIDE.U32 R8, R34, R30.reuse, R10 ;  /* 0x0000001e22087225 */ /* 0x082fe200078e000a */
[----:B------:R-:W-:Y:S02]  /*d030*/  IADD3 R17, R55, R5, RZ ;  /* 0x0000000537117210 */ /* 0x000fe40007ffe0ff */
        /* <DEDUP_REMOVED lines=11> */
.L_x_206:
[----:B------:R-:W-:Y:S05]  /*d0f0*/  BSYNC B1 ;  /* 0x0000000000017941 */ /* 0x000fea0003800000 */
.L_x_205:
        /* <DEDUP_REMOVED lines=18> */
.L_x_208:
[----:B------:R-:W-:Y:S05]  /*d220*/  BSYNC B1 ;  /* 0x0000000000017941 */ /* 0x000fea0003800000 */
.L_x_207:
[----:B-1----:R-:W2:Y:S01]  /*d230*/  LDL.LU R7, [R1+0x60] ;  /* 0x0000600001077983 */ /* 0x002ea20000300800 */
[----:B-----5:R-:W-:Y:S01]  /*d240*/  FMUL R6, R58, UR27 ;  /* 0x0000001b3a067c20 */ /* 0x020fe20008400000 */
[----:B------:R-:W-:Y:S01]  /*d250*/  IMAD.WIDE.U32 R4, R0, UR6, R8 ;  /* 0x0000000600047c25 */ /* 0x000fe2000f8e0008 */
[----:B------:R-:W-:Y:S01]  /*d260*/  ISETP.GT.AND P1, PT, R50, 0x8, P1 ;  /* 0x000000083200780c */ /* 0x000fe20000f24270 */
[----:B------:R-:W-:Y:S01]  /*d270*/  BSSY B1, `(.L_x_209) ;  /* 0x000000e000017945 */ /* 0x000fe20003800000 */
[----:B------:R-:W-:Y:S01]  /*d280*/  ISETP.GT.AND P0, PT, R51, 0xf0, PT ;  /* 0x000000f03300780c */ /* 0x000fe20003f04270 */
[----:B------:R-:W-:-:S03]  /*d290*/  IMAD.WIDE.U32 R14, R30, 0x7, R14 ;  /* 0x000000071e0e7825 */ /* 0x000fc600078e000e */
[----:B------:R-:W-:Y:S02]  /*d2a0*/  ISETP.GT.AND P4, PT, R50, RZ, P0 ;  /* 0x000000ff3200720c */ /* 0x000fe40000784270 */
[----:B------:R-:W-:Y:S01]  /*d2b0*/  IADD3 R18, R54, R15, RZ ;  /* 0x0000000f36127210 */ /* 0x000fe20007ffe0ff */
        /* <DEDUP_REMOVED lines=9> */
.L_x_210:
[----:B------:R-:W-:Y:S05]  /*d350*/  BSYNC B1 ;  /* 0x0000000000017941 */ /* 0x000fea0003800000 */
.L_x_209:
        /* <DEDUP_REMOVED lines=35> */
.L_x_212:
[----:B------:R-:W-:Y:S05]  /*d590*/  BSYNC B1 ;  /* 0x0000000000017941 */ /* 0x000fea0003800000 */
.L_x_211:
[----:B------:R-:W3:Y:S01]  /*d5a0*/  LDL.LU R18, [R1+0x6c] ;  /* 0x00006c0001127983 */ /* 0x000ee20000300800 */
[----:B------:R-:W-:Y:S01]  /*d5b0*/  ISETP.GT.AND P2, PT, R50, 0x8, P0 ;  /* 0x000000083200780c */ /* 0x000fe20000744270 */
[----:B--2--5:R-:W-:Y:S01]  /*d5c0*/  FMUL R7, R58, UR27 ;  /* 0x0000001b3a077c20 */ /* 0x024fe20008400000 */
[----:B0-----:R-:W-:Y:S01]  /*d5d0*/  IADD3 R2, P0, R2, R56, RZ ;  /* 0x0000003802027210 */ /* 0x001fe20007f1e0ff */
[----:B------:R-:W-:Y:S01]  /*d5e0*/  IMAD.WIDE.U32 R4, R0, UR6, R8 ;  /* 0x0000000600047c25 */ /* 0x000fe2000f8e0008 */
[----:B------:R-:W-:Y:S02]  /*d5f0*/  BSSY B1, `(.L_x_213) ;  /* 0x000000d000017945 */ /* 0x000fe40003800000 */
[----:B------:R-:W-:Y:S01]  /*d600*/  IADD3.X R3, R3, R33, RZ, P0, !PT ;  /* 0x0000002103037210 */ /* 0x000fe200007fe4ff */
[----:B------:R-:W-:Y:S01]  /*d610*/  IMAD.WIDE.U32 R8, R34, R30, R12 ;  /* 0x0000001e22087225 */ /* 0x000fe200078e000c */
[----:B------:R-:W-:-:S03]  /*d620*/  LEA R6, P0, R4, UR8, 0x2 ;  /* 0x0000000804067c11 */ /* 0x000fc6000f8010ff */
        /* <DEDUP_REMOVED lines=9> */
.L_x_214:
[----:B------:R-:W-:Y:S05]  /*d6c0*/  BSYNC B1 ;  /* 0x0000000000017941 */ /* 0x000fea0003800000 */
.L_x_213:
        /* <DEDUP_REMOVED lines=12> */
[C---:B------:R-:W-:Y:S01]  /*d790*/  LEA R6, P5, R4.reuse, UR8, 0x2 ;  /* 0x0000000804067c11 */ /* 0x040fe2000f8a10ff */
[----:B------:R1:W-:Y:S02]  /*d7a0*/  @P2 STG.E desc[UR24][R16.64+0x20], R9 ;  /* 0x0000200910002986 */ /* 0x0003e4000c101918 */
[----:B------:R-:W-:Y:S01]  /*d7b0*/  IMAD.X R8, R19, 0x1, R29, P6 ;  /* 0x0000000113087824 */ /* 0x000fe200030e061d */
[----:B------:R-:W-:Y:S01]  /*d7c0*/  LEA.HI.X R7, R4, UR9, R7, 0x2, P5 ;  /* 0x0000000904077c11 */ /* 0x000fe2000a8f1407 */
[----:B------:R-:W-:Y:S08]  /*d7d0*/  @!P1 BRA `(.L_x_216) ;  /* 0x0000000000049947 */ /* 0x000ff00003800000 */
[----:B------:R2:W5:Y:S02]  /*d7e0*/  LDG.E.LTC128B R58, desc[UR24][R6.64+0x20] ;  /* 0x00002018063a7981 */ /* 0x000564000c1e1920 */
.L_x_216:
[----:B------:R-:W-:Y:S05]  /*d7f0*/  BSYNC B1 ;  /* 0x0000000000017941 */ /* 0x000fea0003800000 */
.L_x_215:
[----:B--2---:R-:W2:Y:S01]  /*d800*/  LDL.LU R7, [R1+0x74] ;  /* 0x0000740001077983 */ /* 0x004ea20000300800 */
[----:B-----5:R-:W-:Y:S01]  /*d810*/  FMUL R6, R58, UR27 ;  /* 0x0000001b3a067c20 */ /* 0x020fe20008400000 */
[C---:B------:R-:W-:Y:S02]  /*d820*/  LEA R4, P2, R5.reuse, UR8, 0x2 ;  /* 0x0000000805047c11 */ /* 0x040fe4000f8410ff */
[----:B------:R-:W3:Y:S02]  /*d830*/  LDL.LU R18, [R1+0x78] ;  /* 0x0000780001127983 */ /* 0x000ee40000300800 */
[----:B------:R-:W-:Y:S01]  /*d840*/  LEA.HI.X R5, R5, UR9, R8, 0x2, P2 ;  /* 0x0000000905057c11 */ /* 0x000fe200090f1408 */
[----:B--2---:R-:W-:-:S05]  /*d850*/  FFMA R15, R7, UR26, R6 ;  /* 0x0000001a070f7c23 */ /* 0x004fca0008000006 */
[----:B------:R0:W-:Y:S04]  /*d860*/  @P1 STG.E desc[UR24][R2.64+0x20], R15 ;  /* 0x0000200f02001986 */ /* 0x0001e8000c101918 */
[----:B------:R-:W2:Y:S01]  /*d870*/  @P4 LDG.E.LTC128B R58, desc[UR24][R4.64] ;  /* 0x00000018043a4981 */ /* 0x000ea2000c1e1920 */
[C---:B------:R-:W-:Y:S01]  /*d880*/  IMAD.WIDE.U32 R10, R30.reuse, 0x7, R10 ;  /* 0x000000071e0a7825 */ /* 0x040fe200078e000a */
[----:B------:R-:W-:Y:S03]  /*d890*/  BSSY B1, `(.L_x_217) ;  /* 0x000001e000017945 */ /* 0x000fe60003800000 */
[----:B------:R-:W-:Y:S01]  /*d8a0*/  IMAD.WIDE.U32 R12, R30, 0x7, R12 ;  /* 0x000000071e0c7825 */ /* 0x000fe200078e000c */
[----:B------:R-:W-:-:S03]  /*d8b0*/  IADD3 R8, P1, R10, R30, RZ ;  /* 0x0000001e0a087210 */ /* 0x000fc60007f3e0ff */
[----:B------:R-:W-:Y:S01]  /*d8c0*/  IMAD.WIDE.U32 R6, R32, 0x1c, R2 ;  /* 0x0000001c20067825 */ /* 0x000fe200078e0002 */
[----:B------:R-:W-:Y:S02]  /*d8d0*/  IADD3 R10, P2, R12, R30, RZ ;  /* 0x0000001e0c0a7210 */ /* 0x000fe40007f5e0ff */
[-C--:B-1----:R-:W-:Y:S01]  /*d8e0*/  IADD3.X R9, R31, R54.reuse, R11, P1, !PT ;  /* 0x000000361f097210 */ /* 0x082fe20000ffe40b */
[----:B------:R-:W-:Y:S01]  /*d8f0*/  IMAD.IADD R17, R55, 0x1, R7 ;  /* 0x0000000137117824 */ /* 0x000fe200078e0207 */
[----:B------:R-:W-:Y:S02]  /*d900*/  IADD3.X R11, R31, R54, R13, P2, !PT ;  /* 0x000000361f0b7210 */ /* 0x000fe400017fe40d */
[----:B------:R-:W-:Y:S01]  /*d910*/  MOV R16, R6 ;  /* 0x0000000600107202 */ /* 0x000fe20000000f00 */
[-C--:B------:R-:W-:Y:S01]  /*d920*/  IMAD.WIDE.U32 R6, R34, R30.reuse, R8 ;  /* 0x0000001e22067225 */ /* 0x080fe200078e0008 */
[-C--:B------:R-:W-:Y:S02]  /*d930*/  IADD3 R14, P2, P5, R28, R30.reuse, R14 ;  /* 0x0000001e1c0e7210 */ /* 0x080fe40007d5e00e */
[----:B------:R-:W-:Y:S01]  /*d940*/  ISETP.GT.AND P1, PT, R51, 0xf9, PT ;  /* 0x000000f93300780c */ /* 0x000fe20003f24270 */
[----:B------:R-:W-:Y:S01]  /*d950*/  IMAD.WIDE.U32 R34, R34, R30, R10 ;  /* 0x0000001e22227225 */ /* 0x000fe200078e000a */
[----:B------:R-:W-:-:S02]  /*d960*/  IADD3.X R29, R29, R31, R19, P2, P5 ;  /* 0x0000001f1d1d7210 */ /* 0x000fc400017ea413 */
[----:B------:R-:W-:Y:S01]  /*d970*/  IADD3 R6, P5, P2, R178, R6, R36 ;  /* 0x00000006b2067210 */ /* 0x000fe20007abe024 */
[C---:B------:R-:W-:Y:S02]  /*d980*/  IMAD.IADD R7, R53.reuse, 0x1, R7 ;  /* 0x0000000135077824 */ /* 0x040fe400078e0207 */
[----:B------:R-:W-:-:S03]  /*d990*/  IMAD.IADD R35, R53, 0x1, R35 ;  /* 0x0000000135237824 */ /* 0x000fc600078e0223 */
[----:B------:R-:W-:Y:S02]  /*d9a0*/  IADD3.X R7, R179, R7, R37, P5, P2 ;  /* 0x00000007b3077210 */ /* 0x000fe40002fe4425 */
[----:B------:R-:W-:Y:S01]  /*d9b0*/  IADD3 R8, P5, P2, R178, R34, R36 ;  /* 0x00000022b2087210 */ /* 0x000fe20007abe024 */
[----:B--2---:R-:W-:-:S04]  /*d9c0*/  FMUL R4, R58, UR27 ;  /* 0x0000001b3a047c20 */ /* 0x004fc80008400000 */
[----:B---3--:R-:W-:Y:S01]  /*d9d0*/  FFMA R11, R18, UR26, R4 ;  /* 0x0000001a120b7c23 */ /* 0x008fe20008000004 */
[----:B------:R-:W-:-:S04]  /*d9e0*/  LEA R4, P6, R14, UR8, 0x2 ;  /* 0x000000080e047c11 */ /* 0x000fc8000f8c10ff */
[----:B------:R-:W-:Y:S01]  /*d9f0*/  LEA.HI.X R5, R14, UR9, R29, 0x2, P6 ;  /* 0x000000090e057c11 */ /* 0x000fe2000b0f141d */
[----:B------:R1:W-:Y:S01]  /*da00*/  @P4 STG.E desc[UR24][R16.64], R11 ;  /* 0x0000000b10004986 */ /* 0x0003e2000c101918 */
[----:B------:R-:W-:Y:S02]  /*da10*/  ISETP.GT.AND P6, PT, R50, RZ, P1 ;  /* 0x000000ff3200720c */ /* 0x000fe40000fc4270 */
[----:B------:R-:W-:-:S05]  /*da20*/  IADD3 R56, P4, R2, R56, RZ ;  /* 0x0000003802387210 */ /* 0x000fca0007f9e0ff */
[----:B------:R-:W-:Y:S02]  /*da30*/  IMAD.X R57, R3, 0x1, R33, P4 ;  /* 0x0000000103397824 */ /* 0x000fe400020e0621 */
[----:B0-----:R-:W-:-:S04]  /*da40*/  IMAD.WIDE.U32 R2, R0, UR6, R6 ;  /* 0x0000000600027c25 */ /* 0x001fc8000f8e0006 */
[----:B-1----:R-:W-:Y:S05]  /*da50*/  @!P6 BRA `(.L_x_218) ;  /* 0x000000000004e947 */ /* 0x002fea0003800000 */
[----:B------:R0:W5:Y:S02]  /*da60*/  LDG.E.LTC128B R58, desc[UR24][R4.64] ;  /* 0x00000018043a7981 */ /* 0x000164000c1e1920 */
.L_x_218:
[----:B------:R-:W-:Y:S05]  /*da70*/  BSYNC B1 ;  /* 0x0000000000017941 */ /* 0x000fea0003800000 */
.L_x_217:
[----:B------:R-:W2:Y:S01]  /*da80*/  LDL.LU R6, [R1+0x7c] ;  /* 0x00007c0001067983 */ /* 0x000ea20000300800 */
[----:B0----5:R-:W-:Y:S01]  /*da90*/  FMUL R5, R58, UR27 ;  /* 0x0000001b3a057c20 */ /* 0x021fe20008400000 */
[----:B------:R-:W-:Y:S01]  /*daa0*/  ISETP.GT.AND P0, PT, R50, 0x8, P0 ;  /* 0x000000083200780c */ /* 0x000fe20000704270 */
[----:B------:R-:W-:Y:S01]  /*dab0*/  IMAD.IADD R3, R52, 0x1, R3 ;  /* 0x0000000134037824 */ /* 0x000fe200078e0203 */
[----:B------:R-:W-:Y:S01]  /*dac0*/  LEA R4, P4, R2, UR8, 0x2 ;  /* 0x0000000802047c11 */ /* 0x000fe2000f8810ff */
[----:B------:R-:W-:Y:S01]  /*dad0*/  BSSY B1, `(.L_x_219) ;  /* 0x0000007000017945 */ /* 0x000fe20003800000 */
[----:B------:R-:W-:Y:S01]  /*dae0*/  IADD3.X R9, R179, R35, R37, P5, P2 ;  /* 0x00000023b3097210 */ /* 0x000fe20002fe4425 */
[----:B--2---:R-:W-:Y:S01]  /*daf0*/  FFMA R7, R6, UR26, R5 ;  /* 0x0000001a06077c23 */ /* 0x004fe20008000005 */
[----:B------:R-:W-:-:S04]  /*db00*/  LEA.HI.X R5, R2, UR9, R3, 0x2, P4 ;  /* 0x0000000902057c11 */ /* 0x000fc8000a0f1403 */
[----:B------:R0:W-:Y:S03]  /*db10*/  @P6 STG.E desc[UR24][R56.64], R7 ;  /* 0x0000000738006986 */ /* 0x0001e6000c101918 */
[----:B------:R-:W-:Y:S05]  /*db20*/  @!P0 BRA `(.L_x_220) ;  /* 0x0000000000048947 */ /* 0x000fea0003800000 */
[----:B------:R1:W5:Y:S02]  /*db30*/  LDG.E.LTC128B R58, desc[UR24][R4.64+0x20] ;  /* 0x00002018043a7981 */ /* 0x000364000c1e1920 */
.L_x_220:
[----:B------:R-:W-:Y:S05]  /*db40*/  BSYNC B1 ;  /* 0x0000000000017941 */ /* 0x000fea0003800000 */
.L_x_219:
[----:B-1----:R-:W0:Y:S01]  /*db50*/  LDL.LU R5, [R1+0x80] ;  /* 0x0000800001057983 */ /* 0x002e220000300800 */
[----:B------:R-:W-:Y:S01]  /*db60*/  ISETP.GT.AND P1, PT, R50, 0x8, P1 ;  /* 0x000000083200780c */ /* 0x000fe20000f24270 */
[----:B-----5:R-:W-:Y:S01]  /*db70*/  FMUL R4, R58, UR27 ;  /* 0x0000001b3a047c20 */ /* 0x020fe20008400000 */
[----:B------:R-:W-:Y:S01]  /*db80*/  IMAD.WIDE.U32 R2, R0, UR6, R8 ;  /* 0x0000000600027c25 */ /* 0x000fe2000f8e0008 */
[----:B------:R-:W-:Y:S03]  /*db90*/  BSSY B1, `(.L_x_221) ;  /* 0x0000008000017945 */ /* 0x000fe60003800000 */
[----:B------:R-:W-:Y:S02]  /*dba0*/  IMAD.IADD R3, R52, 0x1, R3 ;  /* 0x0000000134037824 */ /* 0x000fe400078e0203 */
[----:B0-----:R-:W-:-:S05]  /*dbb0*/  FFMA R7, R5, UR26, R4 ;  /* 0x0000001a05077c23 */ /* 0x001fca0008000004 */
[----:B------:R0:W-:Y:S01]  /*dbc0*/  @P0 STG.E desc[UR24][R16.64+0x20], R7 ;  /* 0x0000200710000986 */ /* 0x0001e2000c101918 */
[----:B------:R-:W-:-:S04]  /*dbd0*/  LEA R4, P0, R2, UR8, 0x2 ;  /* 0x0000000802047c11 */ /* 0x000fc8000f8010ff */
[----:B------:R-:W-:Y:S01]  /*dbe0*/  LEA.HI.X R5, R2, UR9, R3, 0x2, P0 ;  /* 0x0000000902057c11 */ /* 0x000fe200080f1403 */
[----:B------:R-:W-:Y:S08]  /*dbf0*/  @!P1 BRA `(.L_x_222) ;  /* 0x0000000000049947 */ /* 0x000ff00003800000 */
[----:B------:R1:W5:Y:S02]  /*dc00*/  LDG.E.LTC128B R58, desc[UR24][R4.64+0x20] ;  /* 0x00002018043a7981 */ /* 0x000364000c1e1920 */
.L_x_222:
[----:B------:R-:W-:Y:S05]  /*dc10*/  BSYNC B1 ;  /* 0x0000000000017941 */ /* 0x000fea0003800000 */
.L_x_221:
[----:B------:R-:W2:Y:S01]  /*dc20*/  LDL.LU R0, [R1+0xa4] ;  /* 0x0000a40001007983 */ /* 0x000ea20000300800 */
[----:B-----5:R-:W-:-:S04]  /*dc30*/  FMUL R58, R58, UR27 ;  /* 0x0000001b3a3a7c20 */ /* 0x020fc80008400000 */
[----:B--2---:R-:W-:Y:S01]  /*dc40*/  FFMA R3, R0, UR26, R58 ;  /* 0x0000001a00037c23 */ /* 0x004fe2000800003a */
[----:B------:R-:W-:Y:S06]  /*dc50*/  @!P1 BRA `(.L_x_223) ;  /* 0x0000002400b89947 */ /* 0x000fec0003800000 */
[----:B------:R2:W-:Y:S01]  /*dc60*/  STG.E desc[UR24][R56.64+0x20], R3 ;  /* 0x0000200338007986 */ /* 0x0005e2000c101918 */
[----:B------:R-:W-:Y:S05]  /*dc70*/  BRA `(.L_x_223) ;  /* 0x0000002400b07947 */ /* 0x000fea0003800000 */
.L_x_32:
[----:B------:R-:W-:Y:S01]  /*dc80*/  ISETP.GT.AND P0, PT, R51, 0x1, PT ;  /* 0x000000013300780c */ /* 0x000fe20003f04270 */
[----:B------:R-:W-:Y:S01]  /*dc90*/  ULDC.64 UR6, c[0x0][0x6c0] ;  /* 0x0001b00000067ab9 */ /* 0x000fe20000000a00 */
[----:B-----5:R-:W2:Y:S01]  /*dca0*/  LDL.LU R0, [R1+0x14] ;  /* 0x0000140001007983 */ /* 0x020ea20000300800 */
[----:B------:R-:W-:Y:S01]  /*dcb0*/  LEA R26, P5, R24, UR6, 0x2 ;  /* 0x00000006181a7c11 */ /* 0x000fe2000f8a10ff */
[----:B------:R-:W-:Y:S01]  /*dcc0*/  FMUL R29, R228, UR26 ;  /* 0x0000001ae41d7c20 */ /* 0x000fe20008400000 */
[C---:B------:R-:W-:Y:S01]  /*dcd0*/  ISETP.GT.AND P4, PT, R50.reuse, RZ, P0 ;  /* 0x000000ff3200720c */ /* 0x040fe20000784270 */
[----:B------:R-:W-:Y:S01]  /*dce0*/  FMUL R227, R227, UR26 ;  /* 0x0000001ae3e37c20 */ /* 0x000fe20008400000 */
[----:B------:R-:W-:Y:S01]  /*dcf0*/  ISETP.GT.AND P1, PT, R50, 0x8, P1 ;  /* 0x000000083200780c */ /* 0x000fe20000f24270 */
[----:B------:R-:W-:Y:S01]  /*dd00*/  FMUL R31, R226, UR26 ;  /* 0x0000001ae21f7c20 */ /* 0x000fe20008400000 */
[----:B------:R-:W-:Y:S01]  /*dd10*/  LEA.HI.X R27, R24, UR7, R45, 0x2, P5 ;  /* 0x00000007181b7c11 */ /* 0x000fe2000a8f142d */
[----:B------:R-:W-:Y:S01]  /*dd20*/  FMUL R225, R225, UR26 ;  /* 0x0000001ae1e17c20 */ /* 0x000fe20008400000 */
[C---:B------:R-:W-:Y:S01]  /*dd30*/  LEA R24, P5, R32.reuse, R26, 0x2 ;  /* 0x0000001a20187211 */ /* 0x040fe200078a10ff */
[----:B------:R-:W-:Y:S01]  /*dd40*/  IMAD.SHL.U32 R37, R32, 0x20, RZ ;  /* 0x0000002020257824 */ /* 0x000fe200078e00ff */
[----:B------:R-:W-:Y:S01]  /*dd50*/  ISETP.GT.AND P0, PT, R50, 0x8, P0 ;  /* 0x000000083200780c */ /* 0x000fe20000704270 */
[----:B------:R3:W-:Y:S01]  /*dd60*/  @P2 STG.E desc[UR24][R26.64], R29 ;  /* 0x0000001d1a002986 */ /* 0x0007e2000c101918 */
[----:B------:R-:W-:-:S02]  /*dd70*/  LEA.HI.X R25, R32, R27, R33, 0x2, P5 ;  /* 0x0000001b20197211 */ /* 0x000fc400028f1421 */
[----:B------:R-:W-:Y:S01]  /*dd80*/  SHF.L.U64.HI R39, R32, 0x5, R33 ;  /* 0x0000000520277819 */ /* 0x000fe20000010221 */
[----:B------:R-:W-:Y:S01]  /*dd90*/  FMUL R35, R224, UR26 ;  /* 0x0000001ae0237c20 */ /* 0x000fe20008400000 */
[----:B------:R-:W-:Y:S01]  /*dda0*/  FMUL R223, R223, UR26 ;  /* 0x0000001adfdf7c20 */ /* 0x000fe20008400000 */
[----:B------:R-:W-:Y:S04]  /*ddb0*/  @P4 STG.E desc[UR24][R24.64], R227 ;  /* 0x000000e318004986 */ /* 0x000fe8000c101918 */
[----:B------:R4:W-:Y:S01]  /*ddc0*/  @P1 STG.E desc[UR24][R26.64+0x20], R31 ;  /* 0x0000201f1a001986 */ /* 0x0009e2000c101918 */
[----:B------:R-:W-:-:S03]  /*ddd0*/  ISETP.GT.AND P1, PT, R51, 0x8, PT ;  /* 0x000000083300780c */ /* 0x000fc60003f24270 */
[----:B------:R0:W-:Y:S01]  /*dde0*/  @P0 STG.E desc[UR24][R24.64+0x20], R225 ;  /* 0x000020e118000986 */ /* 0x0001e2000c101918 */
[----:B------:R-:W-:Y:S02]  /*ddf0*/  ISETP.GT.AND P0, PT, R51, 0x9, PT ;  /* 0x000000093300780c */ /* 0x000fe40003f04270 */
[C---:B------:R-:W-:Y:S01]  /*de00*/  ISETP.GT.AND P4, PT, R50.reuse, RZ, P1 ;  /* 0x000000ff3200720c */ /* 0x040fe20000f84270 */
[----:B------:R-:W-:Y:S01]  /*de10*/  IMAD R33, R33, 0x1c, RZ ;  /* 0x0000001c21217824 */ /* 0x000fe200078e02ff */
[----:B------:R-:W-:Y:S01]  /*de20*/  ISETP.GT.AND P5, PT, R50, RZ, P0 ;  /* 0x000000ff3200720c */ /* 0x000fe200007a4270 */
[----:B---3--:R-:W-:Y:S01]  /*de30*/  IMAD.WIDE.U32 R28, R32, 0x1c, R24 ;  /* 0x0000001c201c7825 */ /* 0x008fe200078e0018 */
[----:B------:R-:W-:-:S03]  /*de40*/  ISETP.GT.AND P1, PT, R50, 0x8, P1 ;  /* 0x000000083200780c */ /* 0x000fc60000f24270 */
[----:B------:R-:W-:Y:S01]  /*de50*/  FMUL R221, R221, UR26 ;  /* 0x0000001adddd7c20 */ /* 0x000fe20008400000 */
[----:B----4-:R-:W-:Y:S01]  /*de60*/  IADD3 R26, P2, R37, R24, RZ ;  /* 0x00000018251a7210 */ /* 0x010fe20007f5e0ff */
[----:B------:R-:W-:Y:S01]  /*de70*/  IMAD.IADD R29, R33, 0x1, R29 ;  /* 0x00000001211d7824 */ /* 0x000fe200078e021d */
[----:B------:R-:W-:Y:S01]  /*de80*/  ISETP.GT.AND P0, PT, R50, 0x8, P0 ;  /* 0x000000083200780c */ /* 0x000fe20000704270 */
[----:B------:R-:W-:Y:S01]  /*de90*/  FMUL R41, R220, UR26 ;  /* 0x0000001adc297c20 */ /* 0x000fe20008400000 */
[----:B------:R-:W-:Y:S01]  /*dea0*/  IADD3.X R27, R39, R25, RZ, P2, !PT ;  /* 0x00000019271b7210 */ /* 0x000fe200017fe4ff */
[----:B------:R-:W-:Y:S01]  /*deb0*/  FMUL R219, R219, UR26 ;  /* 0x0000001adbdb7c20 */ /* 0x000fe20008400000 */
[C---:B------:R-:W-:Y:S01]  /*dec0*/  ISETP.GT.AND P2, PT, R51.reuse, 0x10, PT ;  /* 0x000000103300780c */ /* 0x040fe20003f44270 */
[----:B------:R-:W-:Y:S01]  /*ded0*/  @P4 STG.E desc[UR24][R28.64], R35 ;  /* 0x000000231c004986 */ /* 0x000fe2000c101918 */
[----:B------:R-:W-:Y:S01]  /*dee0*/  ISETP.GT.AND P4, PT, R51, 0x11, PT ;  /* 0x000000113300780c */ /* 0x000fe20003f84270 */
[----:B------:R-:W-:Y:S01]  /*def0*/  FMUL R31, R222, UR26 ;  /* 0x0000001ade1f7c20 */ /* 0x000fe20008400000 */
[C---:B------:R-:W-:Y:S01]  /*df00*/  ISETP.GT.AND P6, PT, R50.reuse, RZ, P2 ;  /* 0x000000ff3200720c */ /* 0x040fe200017c4270 */
[----:B------:R-:W-:Y:S01]  /*df10*/  @P5 STG.E desc[UR24][R26.64], R223 ;  /* 0x000000df1a005986 */ /* 0x000fe2000c101918 */
[----:B------:R-:W-:Y:S01]  /*df20*/  ISETP.GT.AND P5, PT, R50, RZ, P4 ;  /* 0x000000ff3200720c */ /* 0x000fe200027a4270 */
[----:B0-----:R-:W-:Y:S01]  /*df30*/  IMAD.WIDE.U32 R24, R32, 0x1c, R26 ;  /* 0x0000001c20187825 */ /* 0x001fe200078e001a */
[----:B------:R-:W-:Y:S01]  /*df40*/  ISETP.GT.AND P2, PT, R50, 0x8, P2 ;  /* 0x000000083200780c */ /* 0x000fe20001744270 */
[----:B------:R0:W-:Y:S02]  /*df50*/  @P1 STG.E desc[UR24][R28.64+0x20], R31 ;  /* 0x0000201f1c001986 */ /* 0x0001e4000c101918 */
[----:B------:R-:W-:-:S02]  /*df60*/  IMAD.IADD R25, R33, 0x1, R25 ;  /* 0x0000000121197824 */ /* 0x000fc400078e0219 */
[----:B------:R3:W-:Y:S01]  /*df70*/  @P0 STG.E desc[UR24][R26.64+0x20], R221 ;  /* 0x000020dd1a000986 */ /* 0x0007e2000c101918 */
[----:B------:R-:W-:Y:S01]  /*df80*/  ISETP.GT.AND P0, PT, R51, 0x18, PT ;  /* 0x000000183300780c */ /* 0x000fe20003f04270 */
[----:B------:R-:W-:Y:S01]  /*df90*/  FMUL R217, R217, UR26 ;  /* 0x0000001ad9d97c20 */ /* 0x000fe20008400000 */
[----:B------:R-:W-:Y:S01]  /*dfa0*/  FMUL R215, R215, UR26 ;  /* 0x0000001ad7d77c20 */ /* 0x000fe20008400000 */
[----:B------:R-:W-:Y:S01]  /*dfb0*/  FMUL R213, R213, UR26 ;  /* 0x0000001ad5d57c20 */ /* 0x000fe20008400000 */
[----:B------:R-:W-:Y:S01]  /*dfc0*/  FMUL R43, R212, UR26 ;  /* 0x0000001ad42b7c20 */ /* 0x000fe20008400000 */
[----:B------:R-:W-:Y:S01]  /*dfd0*/  FMUL R211, R211, UR26 ;  /* 0x0000001ad3d37c20 */ /* 0x000fe20008400000 */
[----:B------:R-:W-:Y:S01]  /*dfe0*/  FMUL R209, R209, UR26 ;  /* 0x0000001ad1d17c20 */ /* 0x000fe20008400000 */
[----:B0-----:R-:W-:Y:S01]  /*dff0*/  IADD3 R28, P1, R37, R26, RZ ;  /* 0x0000001a251c7210 */ /* 0x001fe20007f3e0ff */
[----:B------:R-:W-:Y:S01]  /*e000*/  FMUL R31, R218, UR26 ;  /* 0x0000001ada1f7c20 */ /* 0x000fe20008400000 */
[----:B------:R-:W-:Y:S01]  /*e010*/  FMUL R207, R207, UR26 ;  /* 0x0000001acfcf7c20 */ /* 0x000fe20008400000 */
[----:B------:R-:W4:Y:S02]  /*e020*/  LDL.LU R226, [R1+0x10] ;  /* 0x0000100001e27983 */ /* 0x000f240000300800 */
[----:B------:R-:W-:Y:S01]  /*e030*/  IMAD.X R29, R39, 0x1, R27, P1 ;  /* 0x00000001271d7824 */ /* 0x000fe200008e061b */
[----:B------:R-:W-:Y:S01]  /*e040*/  ISETP.GT.AND P1, PT, R51, 0x19, PT ;  /* 0x000000193300780c */ /* 0x000fe20003f24270 */
[----:B------:R0:W-:Y:S01]  /*e050*/  @P6 STG.E desc[UR24][R24.64], R41 ;  /* 0x0000002918006986 */ /* 0x0001e2000c101918 */
[----:B------:R-:W-:-:S02]  /*e060*/  ISETP.GT.AND P4, PT, R50, 0x8, P4 ;  /* 0x000000083200780c */ /* 0x000fc40002784270 */
[C---:B------:R-:W-:Y:S01]  /*e070*/  ISETP.GT.AND P6, PT, R50.reuse, RZ, P0 ;  /* 0x000000ff3200720c */ /* 0x040fe200007c4270 */
[----:B------:R-:W-:Y:S01]  /*e080*/  @P5 STG.E desc[UR24][R28.64], R219 ;  /* 0x000000db1c005986 */ /* 0x000fe2000c101918 */
[----:B------:R-:W-:Y:S01]  /*e090*/  ISETP.GT.AND P5, PT, R50, RZ, P1 ;  /* 0x000000ff3200720c */ /* 0x000fe20000fa4270 */
[----:B---3--:R-:W-:Y:S02]  /*e0a0*/  IMAD.WIDE.U32 R26, R32, 0x1c, R28 ;  /* 0x0000001c201a7825 */ /* 0x008fe400078e001c */
[----:B------:R3:W-:Y:S02]  /*e0b0*/  @P2 STG.E desc[UR24][R24.64+0x20], R31 ;  /* 0x0000201f18002986 */ /* 0x0007e4000c101918 */
[----:B------:R-:W-:Y:S02]  /*e0c0*/  IMAD.IADD R27, R33, 0x1, R27 ;  /* 0x00000001211b7824 */ /* 0x000fe400078e021b */
[----:B0-----:R-:W-:Y:S01]  /*e0d0*/  FMUL R41, R216, UR26 ;  /* 0x0000001ad8297c20 */ /* 0x001fe20008400000 */
[----:B------:R-:W-:Y:S01]  /*e0e0*/  FMUL R45, R210, UR26 ;  /* 0x0000001ad22d7c20 */ /* 0x000fe20008400000 */
[----:B------:R-:W-:Y:S01]  /*e0f0*/  FMUL R205, R205, UR26 ;  /* 0x0000001acdcd7c20 */ /* 0x000fe20008400000 */
[----:B------:R-:W-:Y:S01]  /*e100*/  FMUL R203, R203, UR26 ;  /* 0x0000001acbcb7c20 */ /* 0x000fe20008400000 */
[----:B------:R-:W-:Y:S01]  /*e110*/  FMUL R201, R201, UR26 ;  /* 0x0000001ac9c97c20 */ /* 0x000fe20008400000 */
[----:B------:R-:W-:Y:S01]  /*e120*/  FMUL R199, R199, UR26 ;  /* 0x0000001ac7c77c20 */ /* 0x000fe20008400000 */
[----:B------:R-:W-:Y:S01]  /*e130*/  FMUL R197, R197, UR26 ;  /* 0x0000001ac5c57c20 */ /* 0x000fe20008400000 */
[----:B------:R-:W-:Y:S01]  /*e140*/  FMUL R195, R195, UR26 ;  /* 0x0000001ac3c37c20 */ /* 0x000fe20008400000 */
[----:B---3--:R-:W-:Y:S01]  /*e150*/  IADD3 R24, P2, R37, R28, RZ ;  /* 0x0000001c25187210 */ /* 0x008fe20007f5e0ff */
[----:B------:R0:W-:Y:S04]  /*e160*/  @P4 STG.E desc[UR24][R28.64+0x20], R217 ;  /* 0x000020d91c004986 */ /* 0x0001e8000c101918 */
[----:B------:R-:W-:Y:S01]  /*e170*/  IMAD.X R25, R39, 0x1, R29, P2 ;  /* 0x0000000127197824 */ /* 0x000fe200010e061d */
[----:B------:R-:W-:Y:S01]  /*e180*/  ISETP.GT.AND P2, PT, R51, 0x20, PT ;  /* 0x000000203300780c */ /* 0x000fe20003f44270 */
[----:B------:R3:W-:Y:S01]  /*e190*/  @P6 STG.E desc[UR24][R26.64], R41 ;  /* 0x000000291a006986 */ /* 0x0007e2000c101918 */
[----:B------:R-:W-:-:S02]  /*e1a0*/  ISETP.GT.AND P0, PT, R50, 0x8, P0 ;  /* 0x000000083200780c */ /* 0x000fc40000704270 */
[C---:B------:R-:W-:Y:S01]  /*e1b0*/  ISETP.GT.AND P1, PT, R50.reuse, 0x8, P1 ;  /* 0x000000083200780c */ /* 0x040fe20000f24270 */
[----:B------:R-:W-:Y:S01]  /*e1c0*/  @P5 STG.E desc[UR24][R24.64], R215 ;  /* 0x000000d718005986 */ /* 0x000fe2000c101918 */
[----:B------:R-:W-:Y:S02]  /*e1d0*/  ISETP.GT.AND P5, PT, R50, RZ, P2 ;  /* 0x000000ff3200720c */ /* 0x000fe400017a4270 */
[----:B0-----:R-:W-:Y:S01]  /*e1e0*/  IADD3 R28, P6, R37, R24, RZ ;  /* 0x00000018251c7210 */ /* 0x001fe20007fde0ff */
[----:B------:R-:W-:Y:S01]  /*e1f0*/  FMUL R47, R194, UR26 ;  /* 0x0000001ac22f7c20 */ /* 0x000fe20008400000 */
[----:B------:R-:W-:Y:S01]  /*e200*/  ISETP.GT.AND P4, PT, R51, 0x21, PT ;  /* 0x000000213300780c */ /* 0x000fe20003f84270 */
[----:B------:R-:W-:-:S04]  /*e210*/  IMAD.WIDE.U32 R34, R32, 0x1c, R24 ;  /* 0x0000001c20227825 */ /* 0x000fc800078e0018 */
[----:B------:R-:W-:Y:S01]  /*e220*/  FMUL R193, R193, UR26 ;  /* 0x0000001ac1c17c20 */ /* 0x000fe20008400000 */
[----:B---3--:R-:W-:Y:S01]  /*e230*/  FMUL R41, R214, UR26 ;  /* 0x0000001ad6297c20 */ /* 0x008fe20008400000 */
[----:B------:R-:W-:Y:S01]  /*e240*/  FMUL R191, R191, UR26 ;  /* 0x0000001abfbf7c20 */ /* 0x000fe20008400000 */
[----:B------:R-:W-:Y:S01]  /*e250*/  IMAD.X R29, R39, 0x1, R25, P6 ;  /* 0x00000001271d7824 */ /* 0x000fe200030e0619 */
[----:B------:R-:W-:Y:S01]  /*e260*/  ISETP.GT.AND P6, PT, R50, RZ, P4 ;  /* 0x000000ff3200720c */ /* 0x000fe200027c4270 */
[----:B------:R-:W-:Y:S01]  /*e270*/  FMUL R189, R189, UR26 ;  /* 0x0000001abdbd7c20 */ /* 0x000fe20008400000 */
[----:B------:R-:W-:Y:S01]  /*e280*/  IADD3 R35, R33, R35, RZ ;  /* 0x0000002321237210 */ /* 0x000fe20007ffe0ff */
[----:B------:R-:W-:Y:S04]  /*e290*/  @P0 STG.E desc[UR24][R26.64+0x20], R41 ;  /* 0x000020291a000986 */ /* 0x000fe8000c101918 */
[----:B------:R0:W-:Y:S01]  /*e2a0*/  @P1 STG.E desc[UR24][R24.64+0x20], R213 ;  /* 0x000020d518001986 */ /* 0x0001e2000c101918 */
[----:B------:R-:W-:-:S03]  /*e2b0*/  ISETP.GT.AND P1, PT, R51, 0x28, PT ;  /* 0x000000283300780c */ /* 0x000fc60003f24270 */
[----:B------:R-:W-:Y:S01]  /*e2c0*/  @P5 STG.E desc[UR24][R34.64], R43 ;  /* 0x0000002b22005986 */ /* 0x000fe2000c101918 */
[C---:B------:R-:W-:Y:S02]  /*e2d0*/  ISETP.GT.AND P2, PT, R50.reuse, 0x8, P2 ;  /* 0x000000083200780c */ /* 0x040fe40001744270 */
[----:B------:R-:W-:Y:S01]  /*e2e0*/  ISETP.GT.AND P0, PT, R51, 0x29, PT ;  /* 0x000000293300780c */ /* 0x000fe20003f04270 */
[----:B------:R-:W-:Y:S01]  /*e2f0*/  @P6 STG.E desc[UR24][R28.64], R211 ;  /* 0x000000d31c006986 */ /* 0x000fe2000c101918 */
[----:B0-----:R-:W-:Y:S01]  /*e300*/  IADD3 R24, P5, R37, R28, RZ ;  /* 0x0000001c25187210 */ /* 0x001fe20007fbe0ff */
[----:B------:R-:W-:Y:S01]  /*e310*/  FMUL R187, R187, UR26 ;  /* 0x0000001abbbb7c20 */ /* 0x000fe20008400000 */
[C---:B------:R-:W-:Y:S01]  /*e320*/  ISETP.GT.AND P4, PT, R50.reuse, 0x8, P4 ;  /* 0x000000083200780c */ /* 0x040fe20002784270 */
[----:B------:R-:W-:Y:S01]  /*e330*/  FMUL R185, R185, UR26 ;  /* 0x0000001ab9b97c20 */ /* 0x000fe20008400000 */
[C---:B------:R-:W-:Y:S01]  /*e340*/  ISETP.GT.AND P6, PT, R50.reuse, RZ, P1 ;  /* 0x000000ff3200720c */ /* 0x040fe20000fc4270 */
[--C-:B------:R-:W-:Y:S01]  /*e350*/  IMAD.X R25, R39, 0x1, R29.reuse, P5 ;  /* 0x0000000127197824 */ /* 0x100fe200028e061d */
[----:B------:R-:W-:Y:S01]  /*e360*/  ISETP.GT.AND P5, PT, R50, RZ, P0 ;  /* 0x000000ff3200720c */ /* 0x000fe200007a4270 */
[----:B------:R-:W-:Y:S01]  /*e370*/  IMAD.WIDE.U32 R30, R32, 0x1c, R28 ;  /* 0x0000001c201e7825 */ /* 0x000fe200078e001c */
[----:B------:R-:W-:-:S03]  /*e380*/  ISETP.GT.AND P1, PT, R50, 0x8, P1 ;  /* 0x000000083200780c */ /* 0x000fc60000f24270 */
[----:B------:R-:W-:Y:S01]  /*e390*/  FMUL R41, R208, UR26 ;  /* 0x0000001ad0297c20 */ /* 0x000fe20008400000 */
[----:B------:R-:W-:Y:S01]  /*e3a0*/  FMUL R183, R183, UR26 ;  /* 0x0000001ab7b77c20 */ /* 0x000fe20008400000 */
[----:B------:R-:W-:Y:S01]  /*e3b0*/  IMAD.IADD R31, R33, 0x1, R31 ;  /* 0x00000001211f7824 */ /* 0x000fe200078e021f */
[----:B------:R0:W-:Y:S01]  /*e3c0*/  @P2 STG.E desc[UR24][R34.64+0x20], R45 ;  /* 0x0000202d22002986 */ /* 0x0001e2000c101918 */
[----:B------:R-:W-:-:S03]  /*e3d0*/  ISETP.GT.AND P2, PT, R51, 0x30, PT ;  /* 0x000000303300780c */ /* 0x000fc60003f44270 */
[----:B------:R3:W-:Y:S01]  /*e3e0*/  @P4 STG.E desc[UR24][R28.64+0x20], R209 ;  /* 0x000020d11c004986 */ /* 0x0007e2000c101918 */
[----:B------:R-:W-:-:S03]  /*e3f0*/  ISETP.GT.AND P0, PT, R50, 0x8, P0 ;  /* 0x000000083200780c */ /* 0x000fc60000704270 */
[----:B------:R1:W-:Y:S01]  /*e400*/  @P6 STG.E desc[UR24][R30.64], R41 ;  /* 0x000000291e006986 */ /* 0x0003e2000c101918 */
[----:B------:R-:W-:Y:S01]  /*e410*/  ISETP.GT.AND P4, PT, R50, RZ, P2 ;  /* 0x000000ff3200720c */ /* 0x000fe20001784270 */
[----:B0-----:R-:W-:Y:S02]  /*e420*/  FMUL R35, R206, UR26 ;  /* 0x0000001ace237c20 */ /* 0x001fe40008400000 */
[----:B------:R-:W-:Y:S01]  /*e430*/  @P5 STG.E desc[UR24][R24.64], R207 ;  /* 0x000000cf18005986 */ /* 0x000fe2000c101918 */
[----:B------:R-:W-:Y:S01]  /*e440*/  ISETP.GT.AND P5, PT, R51, 0x31, PT ;  /* 0x000000313300780c */ /* 0x000fe20003fa4270 */
[----:B------:R-:W-:Y:S02]  /*e450*/  IMAD.WIDE.U32 R26, R32, 0x1c, R24 ;  /* 0x0000001c201a7825 */ /* 0x000fe400078e0018 */
[----:B------:R-:W-:Y:S01]  /*e460*/  @P1 STG.E desc[UR24][R30.64+0x20], R35 ;  /* 0x000020231e001986 */ /* 0x000fe2000c101918 */
[----:B------:R-:W-:Y:S01]  /*e470*/  ISETP.GT.AND P1, PT, R50, RZ, P5 ;  /* 0x000000ff3200720c */ /* 0x000fe20002f24270 */
[----:B------:R-:W-:Y:S01]  /*e480*/  IMAD.IADD R27, R33, 0x1, R27 ;  /* 0x00000001211b7824 */ /* 0x000fe200078e021b */
[----:B---3--:R-:W-:Y:S01]  /*e490*/  IADD3 R28, P6, R37, R24, RZ ;  /* 0x00000018251c7210 */ /* 0x008fe20007fde0ff */
[----:B------:R-:W-:Y:S01]  /*e4a0*/  FMUL R43, R204, UR26 ;  /* 0x0000001acc2b7c20 */ /* 0x000fe20008400000 */
[----:B------:R-:W-:Y:S01]  /*e4b0*/  ISETP.GT.AND P2, PT, R50, 0x8, P2 ;  /* 0x000000083200780c */ /* 0x000fe20001744270 */
[----:B------:R0:W-:Y:S01]  /*e4c0*/  @P0 STG.E desc[UR24][R24.64+0x20], R205 ;  /* 0x000020cd18000986 */ /* 0x0001e2000c101918 */
[----:B------:R-:W-:Y:S01]  /*e4d0*/  ISETP.GT.AND P0, PT, R51, 0x38, PT ;  /* 0x000000383300780c */ /* 0x000fe20003f04270 */
[----:B------:R-:W-:-:S02]  /*e4e0*/  IMAD.X R29, R39, 0x1, R25, P6 ;  /* 0x00000001271d7824 */ /* 0x000fc400030e0619 */
[----:B------:R3:W-:Y:S01]  /*e4f0*/  @P4 STG.E desc[UR24][R26.64], R43 ;  /* 0x0000002b1a004986 */ /* 0x0007e2000c101918 */
[----:B------:R-:W-:Y:S01]  /*e500*/  ISETP.GT.AND P4, PT, R51, 0x39, PT ;  /* 0x000000393300780c */ /* 0x000fe20003f84270 */
[----:B-1----:R-:W-:Y:S01]  /*e510*/  FMUL R41, R202, UR26 ;  /* 0x0000001aca297c20 */ /* 0x002fe20008400000 */
[C---:B------:R-:W-:Y:S01]  /*e520*/  ISETP.GT.AND P5, PT, R50.reuse, 0x8, P5 ;  /* 0x000000083200780c */ /* 0x040fe20002fa4270 */
[----:B------:R-:W-:Y:S01]  /*e530*/  @P1 STG.E desc[UR24][R28.64], R203 ;  /* 0x000000cb1c001986 */ /* 0x000fe2000c101918 */
[C---:B------:R-:W-:Y:S02]  /*e540*/  ISETP.GT.AND P6, PT, R50.reuse, RZ, P0 ;  /* 0x000000ff3200720c */ /* 0x040fe400007c4270 */
[----:B------:R-:W-:Y:S01]  /*e550*/  ISETP.GT.AND P1, PT, R50, RZ, P4 ;  /* 0x000000ff3200720c */ /* 0x000fe20002724270 */
[----:B------:R1:W-:Y:S01]  /*e560*/  @P2 STG.E desc[UR24][R26.64+0x20], R41 ;  /* 0x000020291a002986 */ /* 0x0003e2000c101918 */
[----:B0-----:R-:W-:-:S04]  /*e570*/  IMAD.WIDE.U32 R24, R32, 0x1c, R28 ;  /* 0x0000001c20187825 */ /* 0x001fc800078e001c */
[----:B---3--:R-:W-:Y:S01]  /*e580*/  FMUL R43, R200, UR26 ;  /* 0x0000001ac82b7c20 */ /* 0x008fe20008400000 */
[----:B------:R-:W-:Y:S02]  /*e590*/  IMAD.IADD R25, R33, 0x1, R25 ;  /* 0x0000000121197824 */ /* 0x000fe400078e0219 */
[----:B------:R-:W-:Y:S01]  /*e5a0*/  FMUL R181, R181, UR26 ;  /* 0x0000001ab5b57c20 */ /* 0x000fe20008400000 */
[----:B------:R-:W-:Y:S01]  /*e5b0*/  FMUL R177, R177, UR26 ;  /* 0x0000001ab1b17c20 */ /* 0x000fe20008400000 */
[----:B------:R-:W-:Y:S01]  /*e5c0*/  FMUL R175, R175, UR26 ;  /* 0x0000001aafaf7c20 */ /* 0x000fe20008400000 */
[----:B------:R-:W-:Y:S01]  /*e5d0*/  FMUL R173, R173, UR26 ;  /* 0x0000001aadad7c20 */ /* 0x000fe20008400000 */
[----:B------:R-:W-:Y:S01]  /*e5e0*/  FMUL R171, R171, UR26 ;  /* 0x0000001aabab7c20 */ /* 0x000fe20008400000 */
[----:B------:R-:W-:Y:S01]  /*e5f0*/  FMUL R169, R169, UR26 ;  /* 0x0000001aa9a97c20 */ /* 0x000fe20008400000 */
[----:B-1----:R-:W-:Y:S01]  /*e600*/  IADD3 R26, P2, R37, R28, RZ ;  /* 0x0000001c251a7210 */ /* 0x002fe20007f5e0ff */
[----:B------:R-:W-:Y:S04]  /*e610*/  @P5 STG.E desc[UR24][R28.64+0x20], R201 ;  /* 0x000020c91c005986 */ /* 0x000fe8000c101918 */
[----:B------:R-:W-:Y:S01]  /*e620*/  IMAD.X R27, R39, 0x1, R29, P2 ;  /* 0x00000001271b7824 */ /* 0x000fe200010e061d */
[----:B------:R0:W-:Y:S01]  /*e630*/  @P6 STG.E desc[UR24][R24.64], R43 ;  /* 0x0000002b18006986 */ /* 0x0001e2000c101918 */
[----:B------:R-:W-:-:S02]  /*e640*/  IADD3 R30, P5, R37, R26, RZ ;  /* 0x0000001a251e7210 */ /* 0x000fc40007fbe0ff */
[C---:B------:R-:W-:Y:S01]  /*e650*/  ISETP.GT.AND P2, PT, R51.reuse, 0x40, PT ;  /* 0x000000403300780c */ /* 0x040fe20003f44270 */
[----:B------:R-:W-:Y:S01]  /*e660*/  @P1 STG.E desc[UR24][R26.64], R199 ;  /* 0x000000c71a001986 */ /* 0x000fe2000c101918 */
[C---:B------:R-:W-:Y:S02]  /*e670*/  ISETP.GT.AND P0, PT, R50.reuse, 0x8, P0 ;  /* 0x000000083200780c */ /* 0x040fe40000704270 */
[----:B------:R-:W-:Y:S01]  /*e680*/  ISETP.GT.AND P1, PT, R51, 0x41, PT ;  /* 0x000000413300780c */ /* 0x000fe20003f24270 */
[----:B------:R-:W-:Y:S01]  /*e690*/  FMUL R167, R167, UR26 ;  /* 0x0000001aa7a77c20 */ /* 0x000fe20008400000 */
[C---:B------:R-:W-:Y:S01]  /*e6a0*/  ISETP.GT.AND P4, PT, R50.reuse, 0x8, P4 ;  /* 0x000000083200780c */ /* 0x040fe20002784270 */
[----:B------:R-:W-:Y:S01]  /*e6b0*/  FMUL R165, R165, UR26 ;  /* 0x0000001aa5a57c20 */ /* 0x000fe20008400000 */
[----:B------:R-:W-:Y:S01]  /*e6c0*/  IADD3.X R31, R39, R27, RZ, P5, !PT ;  /* 0x0000001b271f7210 */ /* 0x000fe20002ffe4ff */
[----:B------:R-:W-:Y:S01]  /*e6d0*/  FMUL R163, R163, UR26 ;  /* 0x0000001aa3a37c20 */ /* 0x000fe20008400000 */
[C---:B------:R-:W-:Y:S01]  /*e6e0*/  ISETP.GT.AND P6, PT, R50.reuse, RZ, P2 ;  /* 0x000000ff3200720c */ /* 0x040fe200017c4270 */
[----:B------:R-:W-:Y:S01]  /*e6f0*/  FMUL R161, R161, UR26 ;  /* 0x0000001aa1a17c20 */ /* 0x000fe20008400000 */
[C---:B------:R-:W-:Y:S01]  /*e700*/  ISETP.GT.AND P5, PT, R50.reuse, RZ, P1 ;  /* 0x000000ff3200720c */ /* 0x040fe20000fa4270 */
[----:B------:R-:W-:Y:S01]  /*e710*/  FMUL R159, R159, UR26 ;  /* 0x0000001a9f9f7c20 */ /* 0x000fe20008400000 */
[----:B------:R-:W-:Y:S01]  /*e720*/  ISETP.GT.AND P2, PT, R50, 0x8, P2 ;  /* 0x000000083200780c */ /* 0x000fe20001744270 */
[----:B------:R-:W-:-:S04]  /*e730*/  IMAD.WIDE.U32 R34, R32, 0x1c, R26 ;  /* 0x0000001c20227825 */ /* 0x000fc800078e001a */
[----:B------:R-:W-:Y:S01]  /*e740*/  FMUL R45, R198, UR26 ;  /* 0x0000001ac62d7c20 */ /* 0x000fe20008400000 */
[----:B0-----:R-:W-:Y:S01]  /*e750*/  FMUL R43, R196, UR26 ;  /* 0x0000001ac42b7c20 */ /* 0x001fe20008400000 */
[----:B------:R-:W-:Y:S01]  /*e760*/  FMUL R157, R157, UR26 ;  /* 0x0000001a9d9d7c20 */ /* 0x000fe20008400000 */
[----:B------:R-:W-:Y:S02]  /*e770*/  IMAD.IADD R35, R33, 0x1, R35 ;  /* 0x0000000121237824 */ /* 0x000fe400078e0223 */
[----:B------:R-:W-:Y:S01]  /*e780*/  FMUL R155, R155, UR26 ;  /* 0x0000001a9b9b7c20 */ /* 0x000fe20008400000 */
[----:B------:R-:W-:Y:S01]  /*e790*/  @P0 STG.E desc[UR24][R24.64+0x20], R45 ;  /* 0x0000202d18000986 */ /* 0x000fe2000c101918 */
[----:B------:R-:W-:-:S03]  /*e7a0*/  ISETP.GT.AND P0, PT, R51, 0x48, PT ;  /* 0x000000483300780c */ /* 0x000fc60003f04270 */
[----:B------:R0:W-:Y:S01]  /*e7b0*/  @P4 STG.E desc[UR24][R26.64+0x20], R197 ;  /* 0x000020c51a004986 */ /* 0x0001e2000c101918 */
[----:B------:R-:W-:-:S03]  /*e7c0*/  ISETP.GT.AND P1, PT, R50, 0x8, P1 ;  /* 0x000000083200780c */ /* 0x000fc60000f24270 */
[----:B------:R-:W-:Y:S01]  /*e7d0*/  @P6 STG.E desc[UR24][R34.64], R43 ;  /* 0x0000002b22006986 */ /* 0x000fe2000c101918 */
[----:B------:R-:W-:-:S03]  /*e7e0*/  ISETP.GT.AND P4, PT, R50, RZ, P0 ;  /* 0x000000ff3200720c */ /* 0x000fc60000784270 */
[----:B------:R-:W-:Y:S04]  /*e7f0*/  @P5 STG.E desc[UR24][R30.64], R195 ;  /* 0x000000c31e005986 */ /* 0x000fe8000c101918 */
[----:B------:R1:W-:Y:S01]  /*e800*/  @P2 STG.E desc[UR24][R34.64+0x20], R47 ;  /* 0x0000202f22002986 */ /* 0x0003e2000c101918 */
[----:B------:R-:W-:Y:S01]  /*e810*/  ISETP.GT.AND P2, PT, R51, 0x49, PT ;  /* 0x000000493300780c */ /* 0x000fe20003f44270 */
[----:B------:R-:W-:-:S04]  /*e820*/  IMAD.WIDE.U32 R28, R32, 0x1c, R30 ;  /* 0x0000001c201c7825 */ /* 0x000fc800078e001e */
[----:B------:R-:W-:Y:S01]  /*e830*/  FMUL R13, R13, UR26 ;  /* 0x0000001a0d0d7c20 */ /* 0x000fe20008400000 */
[----:B------:R-:W-:Y:S01]  /*e840*/  FMUL R11, R11, UR26 ;  /* 0x0000001a0b0b7c20 */ /* 0x000fe20008400000 */
[----:B------:R-:W-:Y:S01]  /*e850*/  ISETP.GT.AND P5, PT, R50, RZ, P2 ;  /* 0x000000ff3200720c */ /* 0x000fe200017a4270 */
[----:B------:R-:W-:Y:S01]  /*e860*/  IMAD.IADD R29, R33, 0x1, R29 ;  /* 0x00000001211d7824 */ /* 0x000fe200078e021d */
[----:B------:R-:W-:Y:S01]  /*e870*/  IADD3 R40, P6, R37, R30, RZ ;  /* 0x0000001e25287210 */ /* 0x000fe20007fde0ff */
[----:B0-----:R-:W-:Y:S01]  /*e880*/  FMUL R27, R192, UR26 ;  /* 0x0000001ac01b7c20 */ /* 0x001fe20008400000 */
[----:B------:R-:W-:Y:S01]  /*e890*/  ISETP.GT.AND P0, PT, R50, 0x8, P0 ;  /* 0x000000083200780c */ /* 0x000fe20000704270 */
[----:B------:R-:W-:Y:S02]  /*e8a0*/  @P1 STG.E desc[UR24][R30.64+0x20], R193 ;  /* 0x000020c11e001986 */ /* 0x000fe4000c101918 */
[----:B------:R-:W-:Y:S02]  /*e8b0*/  IMAD.X R41, R39, 0x1, R31, P6 ;  /* 0x0000000127297824 */ /* 0x000fe400030e061f */
[----:B------:R0:W-:Y:S01]  /*e8c0*/  @P4 STG.E desc[UR24][R28.64], R27 ;  /* 0x0000001b1c004986 */ /* 0x0001e2000c101918 */
[C---:B------:R-:W-:Y:S01]  /*e8d0*/  ISETP.GT.AND P4, PT, R51.reuse, 0x50, PT ;  /* 0x000000503300780c */ /* 0x040fe20003f84270 */
[----:B-1----:R-:W-:Y:S01]  /*e8e0*/  FMUL R35, R190, UR26 ;  /* 0x0000001abe237c20 */ /* 0x002fe20008400000 */
[----:B------:R-:W-:Y:S01]  /*e8f0*/  ISETP.GT.AND P1, PT, R51, 0x51, PT ;  /* 0x000000513300780c */ /* 0x000fe20003f24270 */
[----:B------:R-:W-:Y:S01]  /*e900*/  @P5 STG.E desc[UR24][R40.64], R191 ;  /* 0x000000bf28005986 */ /* 0x000fe2000c101918 */
[----:B------:R-:W-:-:S02]  /*e910*/  ISETP.GT.AND P2, PT, R50, 0x8, P2 ;  /* 0x000000083200780c */ /* 0x000fc40001744270 */
[C---:B------:R-:W-:Y:S01]  /*e920*/  ISETP.GT.AND P6, PT, R50.reuse, RZ, P4 ;  /* 0x000000ff3200720c */ /* 0x040fe200027c4270 */
[----:B------:R-:W3:Y:S01]  /*e930*/  LDL.LU R227, [R1+0x24] ;  /* 0x0000240001e37983 */ /* 0x000ee20000300800 */
[C---:B------:R-:W-:Y:S02]  /*e940*/  ISETP.GT.AND P5, PT, R50.reuse, RZ, P1 ;  /* 0x000000ff3200720c */ /* 0x040fe40000fa4270 */
[----:B------:R-:W-:Y:S01]  /*e950*/  ISETP.GT.AND P4, PT, R50, 0x8, P4 ;  /* 0x000000083200780c */ /* 0x000fe20002784270 */
[----:B------:R1:W-:Y:S01]  /*e960*/  @P0 STG.E desc[UR24][R28.64+0x20], R35 ;  /* 0x000020231c000986 */ /* 0x0003e2000c101918 */
[----:B------:R-:W-:Y:S01]  /*e970*/  IMAD.WIDE.U32 R24, R32, 0x1c, R40 ;  /* 0x0000001c20187825 */ /* 0x000fe200078e0028 */
[----:B------:R-:W-:Y:S02]  /*e980*/  IADD3 R26, P0, R37, R40, RZ ;  /* 0x00000028251a7210 */ /* 0x000fe40007f1e0ff */
[----:B------:R-:W-:Y:S01]  /*e990*/  ISETP.GT.AND P1, PT, R50, 0x8, P1 ;  /* 0x000000083200780c */ /* 0x000fe20000f24270 */
[----:B------:R-:W-:-:S02]  /*e9a0*/  IMAD.IADD R25, R33, 0x1, R25 ;  /* 0x0000000121197824 */ /* 0x000fc400078e0219 */
[----:B------:R-:W-:Y:S01]  /*e9b0*/  FMUL R43, R188, UR26 ;  /* 0x0000001abc2b7c20 */ /* 0x000fe20008400000 */
[----:B0-----:R-:W-:Y:S02]  /*e9c0*/  IMAD.X R27, R39, 0x1, R41, P0 ;  /* 0x00000001271b7824 */ /* 0x001fe400000e0629 */
[----:B------:R-:W-:Y:S01]  /*e9d0*/  FMUL R45, R186, UR26 ;  /* 0x0000001aba2d7c20 */ /* 0x000fe20008400000 */
[----:B------:R0:W-:Y:S04]  /*e9e0*/  @P2 STG.E desc[UR24][R40.64+0x20], R189 ;  /* 0x000020bd28002986 */ /* 0x0001e8000c101918 */
[----:B------:R-:W-:Y:S04]  /*e9f0*/  @P6 STG.E desc[UR24][R24.64], R43 ;  /* 0x0000002b18006986 */ /* 0x000fe8000c101918 */
[----:B------:R-:W-:Y:S04]  /*ea00*/  @P5 STG.E desc[UR24][R26.64], R187 ;  /* 0x000000bb1a005986 */ /* 0x000fe8000c101918 */
[----:B------:R-:W-:Y:S01]  /*ea10*/  @P4 STG.E desc[UR24][R24.64+0x20], R45 ;  /* 0x0000202d18004986 */ /* 0x000fe2000c101918 */
[----:B------:R-:W-:-:S02]  /*ea20*/  ISETP.GT.AND P4, PT, R51, 0x58, PT ;  /* 0x000000583300780c */ /* 0x000fc40003f84270 */
[----:B------:R-:W-:Y:S01]  /*ea30*/  ISETP.GT.AND P2, PT, R51, 0x59, PT ;  /* 0x000000593300780c */ /* 0x000fe20003f44270 */
[----:B------:R2:W-:Y:S01]  /*ea40*/  @P1 STG.E desc[UR24][R26.64+0x20], R185 ;  /* 0x000020b91a001986 */ /* 0x0005e2000c101918 */
[----:B------:R-:W-:Y:S01]  /*ea50*/  ISETP.GT.AND P1, PT, R50, RZ, P4 ;  /* 0x000000ff3200720c */ /* 0x000fe20002724270 */
[----:B-1----:R-:W-:Y:S01]  /*ea60*/  IMAD.WIDE.U32 R28, R32, 0x1c, R26 ;  /* 0x0000001c201c7825 */ /* 0x002fe200078e001a */
[----:B------:R-:W-:-:S03]  /*ea70*/  ISETP.GT.AND P5, PT, R50, RZ, P2 ;  /* 0x000000ff3200720c */ /* 0x000fc600017a4270 */
[----:B0-----:R-:W-:Y:S01]  /*ea80*/  FMUL R41, R184, UR26 ;  /* 0x0000001ab8297c20 */ /* 0x001fe20008400000 */
[----:B------:R-:W-:Y:S01]  /*ea90*/  IADD3 R30, P0, R37, R26, RZ ;  /* 0x0000001a251e7210 */ /* 0x000fe20007f1e0ff */
[----:B------:R-:W-:Y:S01]  /*eaa0*/  FMUL R47, R168, UR26 ;  /* 0x0000001aa82f7c20 */ /* 0x000fe20008400000 */
[C---:B------:R-:W-:Y:S01]  /*eab0*/  ISETP.GT.AND P4, PT, R50.reuse, 0x8, P4 ;  /* 0x000000083200780c */ /* 0x040fe20002784270 */
[----:B------:R-:W-:Y:S01]  /*eac0*/  FMUL R3, R3, UR26 ;  /* 0x0000001a03037c20 */ /* 0x000fe20008400000 */
[----:B------:R-:W-:Y:S01]  /*ead0*/  IADD3 R29, R33, R29, RZ ;  /* 0x0000001d211d7210 */ /* 0x000fe20007ffe0ff */
[----:B------:R-:W-:Y:S01]  /*eae0*/  IMAD.X R31, R39, 0x1, R27, P0 ;  /* 0x00000001271f7824 */ /* 0x000fe200000e061b */
[----:B------:R-:W-:Y:S01]  /*eaf0*/  ISETP.GT.AND P0, PT, R51, 0x60, PT ;  /* 0x000000603300780c */ /* 0x000fe20003f04270 */
[----:B------:R-:W3:Y:S01]  /*eb00*/  LDL.LU R225, [R1+0x1c] ;  /* 0x00001c0001e17983 */ /* 0x000ee20000300800 */
[----:B------:R-:W-:Y:S01]  /*eb10*/  ISETP.GT.AND P2, PT, R50, 0x8, P2 ;  /* 0x000000083200780c */ /* 0x000fe20001744270 */
[----:B--2---:R-:W-:-:S02]  /*eb20*/  FMUL R27, R182, UR26 ;  /* 0x0000001ab61b7c20 */ /* 0x004fc40008400000 */
[----:B------:R-:W-:Y:S01]  /*eb30*/  @P1 STG.E desc[UR24][R28.64], R41 ;  /* 0x000000291c001986 */ /* 0x000fe2000c101918 */
[----:B------:R-:W-:Y:S02]  /*eb40*/  ISETP.GT.AND P1, PT, R51, 0x61, PT ;  /* 0x000000613300780c */ /* 0x000fe40003f24270 */
[C---:B------:R-:W-:Y:S01]  /*eb50*/  ISETP.GT.AND P6, PT, R50.reuse, RZ, P0 ;  /* 0x000000ff3200720c */ /* 0x040fe200007c4270 */
[----:B------:R-:W-:Y:S01]  /*eb60*/  @P5 STG.E desc[UR24][R30.64], R183 ;  /* 0x000000b71e005986 */ /* 0x000fe2000c101918 */
[----:B------:R-:W-:Y:S01]  /*eb70*/  ISETP.GT.AND P5, PT, R50, RZ, P1 ;  /* 0x000000ff3200720c */ /* 0x000fe20000fa4270 */
[----:B------:R-:W-:Y:S01]  /*eb80*/  IMAD.WIDE.U32 R34, R32, 0x1c, R30 ;  /* 0x0000001c20227825 */ /* 0x000fe200078e001e */
[----:B------:R-:W-:Y:S01]  /*eb90*/  ISETP.GT.AND P0, PT, R50, 0x8, P0 ;  /* 0x000000083200780c */ /* 0x000fe20000704270 */
[----:B------:R0:W-:Y:S01]  /*eba0*/  @P4 STG.E desc[UR24][R28.64+0x20], R27 ;  /* 0x0000201b1c004986 */ /* 0x0001e2000c101918 */
[----:B------:R-:W-:Y:S01]  /*ebb0*/  IADD3 R24, P4, R37, R30, RZ ;  /* 0x0000001e25187210 */ /* 0x000fe20007f9e0ff */
[----:B------:R-:W-:-:S02]  /*ebc0*/  IMAD.IADD R35, R33, 0x1, R35 ;  /* 0x0000000121237824 */ /* 0x000fc400078e0223 */
[----:B------:R-:W-:Y:S01]  /*ebd0*/  FMUL R43, R180, UR26 ;  /* 0x0000001ab42b7c20 */ /* 0x000fe20008400000 */
[----:B------:R-:W-:Y:S01]  /*ebe0*/  @P2 STG.E desc[UR24][R30.64+0x20], R181 ;  /* 0x000020b51e002986 */ /* 0x000fe2000c101918 */
[----:B------:R-:W-:Y:S01]  /*ebf0*/  ISETP.GT.AND P2, PT, R51, 0x68, PT ;  /* 0x000000683300780c */ /* 0x000fe20003f44270 */
[----:B------:R-:W-:Y:S01]  /*ec00*/  IMAD.X R25, R39, 0x1, R31, P4 ;  /* 0x0000000127197824 */ /* 0x000fe200020e061f */
[----:B------:R-:W-:Y:S01]  /*ec10*/  ISETP.GT.AND P4, PT, R51, 0x69, PT ;  /* 0x000000693300780c */ /* 0x000fe20003f84270 */
[----:B------:R-:W-:Y:S01]  /*ec20*/  FMUL R45, R176, UR26 ;  /* 0x0000001ab02d7c20 */ /* 0x000fe20008400000 */
[C---:B------:R-:W-:Y:S01]  /*ec30*/  ISETP.GT.AND P1, PT, R50.reuse, 0x8, P1 ;  /* 0x000000083200780c */ /* 0x040fe20000f24270 */
[----:B------:R1:W-:Y:S01]  /*ec40*/  @P6 STG.E desc[UR24][R34.64], R43 ;  /* 0x0000002b22006986 */ /* 0x0003e2000c101918 */
[----:B------:R-:W-:-:S03]  /*ec50*/  ISETP.GT.AND P6, PT, R50, RZ, P2 ;  /* 0x000000ff3200720c */ /* 0x000fc600017c4270 */
[----:B------:R-:W-:Y:S01]  /*ec60*/  @P5 STG.E desc[UR24][R24.64], R177 ;  /* 0x000000b118005986 */ /* 0x000fe2000c101918 */
[----:B------:R-:W-:Y:S01]  /*ec70*/  ISETP.GT.AND P5, PT, R50, RZ, P4 ;  /* 0x000000ff3200720c */ /* 0x000fe200027a4270 */
[----:B0-----:R-:W-:Y:S02]  /*ec80*/  IMAD.WIDE.U32 R26, R32, 0x1c, R24 ;  /* 0x0000001c201a7825 */ /* 0x001fe400078e0018 */
[----:B------:R0:W-:Y:S01]  /*ec90*/  @P0 STG.E desc[UR24][R34.64+0x20], R45 ;  /* 0x0000202d22000986 */ /* 0x0001e2000c101918 */
[----:B------:R-:W-:Y:S01]  /*eca0*/  IADD3 R28, P0, R37, R24, RZ ;  /* 0x00000018251c7210 */ /* 0x000fe20007f1e0ff */
[----:B------:R-:W-:Y:S02]  /*ecb0*/  IMAD.IADD R41, R33, 0x1, R27 ;  /* 0x0000000121297824 */ /* 0x000fe400078e021b */
[----:B-1----:R-:W-:Y:S01]  /*ecc0*/  FMUL R43, R174, UR26 ;  /* 0x0000001aae2b7c20 */ /* 0x002fe20008400000 */
[----:B------:R-:W-:Y:S01]  /*ecd0*/  IMAD.MOV.U32 R40, RZ, RZ, R26 ;  /* 0x000000ffff287224 */ /* 0x000fe200078e001a */
[----:B------:R1:W-:Y:S01]  /*ece0*/  @P1 STG.E desc[UR24][R24.64+0x20], R175 ;  /* 0x000020af18001986 */ /* 0x0003e2000c101918 */
[----:B------:R-:W-:Y:S01]  /*ecf0*/  IMAD.X R29, R39, 0x1, R25, P0 ;  /* 0x00000001271d7824 */ /* 0x000fe200000e0619 */
[----:B------:R-:W-:-:S02]  /*ed00*/  ISETP.GT.AND P1, PT, R51, 0x70, PT ;  /* 0x000000703300780c */ /* 0x000fc40003f24270 */
[----:B------:R2:W-:Y:S01]  /*ed10*/  @P6 STG.E desc[UR24][R40.64], R43 ;  /* 0x0000002b28006986 */ /* 0x0005e2000c101918 */
[----:B------:R-:W-:Y:S01]  /*ed20*/  ISETP.GT.AND P2, PT, R50, 0x8, P2 ;  /* 0x000000083200780c */ /* 0x000fe20001744270 */
[----:B------:R-:W-:Y:S01]  /*ed30*/  IMAD.WIDE.U32 R26, R32, 0x1c, R28 ;  /* 0x0000001c201a7825 */ /* 0x000fe200078e001c */
[C---:B------:R-:W-:Y:S01]  /*ed40*/  ISETP.GT.AND P4, PT, R50.reuse, 0x8, P4 ;  /* 0x000000083200780c */ /* 0x040fe20002784270 */
[----:B------:R-:W-:Y:S01]  /*ed50*/  @P5 STG.E desc[UR24][R28.64], R173 ;  /* 0x000000ad1c005986 */ /* 0x000fe2000c101918 */
[----:B------:R-:W-:Y:S02]  /*ed60*/  IADD3 R30, P6, R37, R28, RZ ;  /* 0x0000001c251e7210 */ /* 0x000fe40007fde0ff */
[----:B------:R-:W-:Y:S01]  /*ed70*/  ISETP.GT.AND P5, PT, R50, RZ, P1 ;  /* 0x000000ff3200720c */ /* 0x000fe20000fa4270 */
[----:B------:R-:W3:Y:S01]  /*ed80*/  LDL.LU R224, [R1+0x18] ;  /* 0x0000180001e07983 */ /* 0x000ee20000300800 */
[----:B------:R-:W-:Y:S01]  /*ed90*/  ISETP.GT.AND P0, PT, R51, 0x71, PT ;  /* 0x000000713300780c */ /* 0x000fe20003f04270 */
[----:B------:R-:W-:Y:S01]  /*eda0*/  IMAD.X R31, R39, 0x1, R29, P6 ;  /* 0x00000001271f7824 */ /* 0x000fe200030e061d */
[----:B0-----:R-:W-:Y:S01]  /*edb0*/  IADD3 R35, R33, R27, RZ ;  /* 0x0000001b21237210 */ /* 0x001fe20007ffe0ff */
[----:B------:R-:W-:Y:S01]  /*edc0*/  FMUL R27, R172, UR26 ;  /* 0x0000001aac1b7c20 */ /* 0x000fe20008400000 */
[----:B------:R-:W-:-:S02]  /*edd0*/  IMAD.MOV.U32 R34, RZ, RZ, R26 ;  /* 0x000000ffff227224 */ /* 0x000fc400078e001a */
[----:B------:R-:W-:Y:S01]  /*ede0*/  FMUL R45, R170, UR26 ;  /* 0x0000001aaa2d7c20 */ /* 0x000fe20008400000 */
[----:B-1----:R-:W-:Y:S01]  /*edf0*/  IMAD.WIDE.U32 R24, R32, 0x1c, R30 ;  /* 0x0000001c20187825 */ /* 0x002fe200078e001e */
[C---:B------:R-:W-:Y:S01]  /*ee00*/  ISETP.GT.AND P6, PT, R50.reuse, RZ, P0 ;  /* 0x000000ff3200720c */ /* 0x040fe200007c4270 */
[----:B------:R-:W-:Y:S02]  /*ee10*/  @P2 STG.E desc[UR24][R40.64+0x20], R27 ;  /* 0x0000201b28002986 */ /* 0x000fe4000c101918 */
[----:B------:R-:W-:Y:S02]  /*ee20*/  IMAD.MOV.U32 R42, RZ, RZ, R24 ;  /* 0x000000ffff2a7224 */ /* 0x000fe400078e0018 */
[----:B------:R0:W-:Y:S01]  /*ee30*/  @P4 STG.E desc[UR24][R28.64+0x20], R171 ;  /* 0x000020ab1c004986 */ /* 0x0001e2000c101918 */
[----:B------:R-:W-:-:S03]  /*ee40*/  ISETP.GT.AND P1, PT, R50, 0x8, P1 ;  /* 0x000000083200780c */ /* 0x000fc60000f24270 */
[----:B------:R-:W-:Y:S01]  /*ee50*/  @P5 STG.E desc[UR24][R34.64], R45 ;  /* 0x0000002d22005986 */ /* 0x000fe2000c101918 */
[----:B------:R-:W-:Y:S02]  /*ee60*/  IADD3 R24, P5, R37, R30, RZ ;  /* 0x0000001e25187210 */ /* 0x000fe40007fbe0ff */
[----:B------:R-:W-:Y:S01]  /*ee70*/  ISETP.GT.AND P2, PT, R51, 0x78, PT ;  /* 0x000000783300780c */ /* 0x000fe20003f44270 */
[----:B--2---:R-:W-:Y:S01]  /*ee80*/  IMAD.IADD R43, R33, 0x1, R25 ;  /* 0x00000001212b7824 */ /* 0x004fe200078e0219 */
[----:B------:R-:W-:Y:S01]  /*ee90*/  ISETP.GT.AND P4, PT, R51, 0x79, PT ;  /* 0x000000793300780c */ /* 0x000fe20003f84270 */
[----:B------:R-:W-:Y:S01]  /*eea0*/  IMAD.X R25, R39, 0x1, R31, P5 ;  /* 0x0000000127197824 */ /* 0x000fe200028e061f */
[C---:B------:R-:W-:Y:S01]  /*eeb0*/  ISETP.GT.AND P0, PT, R50.reuse, 0x8, P0 ;  /* 0x000000083200780c */ /* 0x040fe20000704270 */
[----:B------:R-:W2:Y:S01]  /*eec0*/  LDL.LU R222, [R1+0x28] ;  /* 0x0000280001de7983 */ /* 0x000ea20000300800 */
[----:B------:R-:W-:-:S03]  /*eed0*/  ISETP.GT.AND P5, PT, R50, RZ, P2 ;  /* 0x000000ff3200720c */ /* 0x000fc600017a4270 */
[----:B------:R-:W-:Y:S01]  /*eee0*/  @P6 STG.E desc[UR24][R30.64], R169 ;  /* 0x000000a91e006986 */ /* 0x000fe2000c101918 */
[C---:B------:R-:W-:Y:S02]  /*eef0*/  ISETP.GT.AND P6, PT, R50.reuse, RZ, P4 ;  /* 0x000000ff3200720c */ /* 0x040fe400027c4270 */
[----:B------:R-:W-:Y:S01]  /*ef00*/  ISETP.GT.AND P2, PT, R50, 0x8, P2 ;  /* 0x000000083200780c */ /* 0x000fe20001744270 */
[----:B------:R1:W-:Y:S01]  /*ef10*/  @P1 STG.E desc[UR24][R34.64+0x20], R47 ;  /* 0x0000202f22001986 */ /* 0x0003e2000c101918 */
[----:B0-----:R-:W-:Y:S01]  /*ef20*/  FMUL R29, R166, UR26 ;  /* 0x0000001aa61d7c20 */ /* 0x001fe20008400000 */
[----:B------:R-:W-:Y:S02]  /*ef30*/  ISETP.GT.AND P1, PT, R51, 0x80, PT ;  /* 0x000000803300780c */ /* 0x000fe40003f24270 */
[C---:B------:R-:W-:Y:S01]  /*ef40*/  ISETP.GT.AND P4, PT, R50.reuse, 0x8, P4 ;  /* 0x000000083200780c */ /* 0x040fe20002784270 */
[----:B------:R0:W-:Y:S01]  /*ef50*/  @P0 STG.E desc[UR24][R30.64+0x20], R167 ;  /* 0x000020a71e000986 */ /* 0x0001e2000c101918 */
[----:B------:R-:W-:-:S03]  /*ef60*/  ISETP.GT.AND P0, PT, R50, RZ, P1 ;  /* 0x000000ff3200720c */ /* 0x000fc60000f04270 */
[----:B------:R-:W-:Y:S01]  /*ef70*/  @P5 STG.E desc[UR24][R42.64], R29 ;  /* 0x0000001d2a005986 */ /* 0x000fe2000c101918 */
[----:B------:R-:W-:Y:S01]  /*ef80*/  ISETP.GT.AND P5, PT, R51, 0x81, PT ;  /* 0x000000813300780c */ /* 0x000fe20003fa4270 */
[----:B-1----:R-:W-:Y:S02]  /*ef90*/  FMUL R35, R164, UR26 ;  /* 0x0000001aa4237c20 */ /* 0x002fe40008400000 */
[----:B------:R-:W-:Y:S01]  /*efa0*/  @P6 STG.E desc[UR24][R24.64], R165 ;  /* 0x000000a518006986 */ /* 0x000fe2000c101918 */
[----:B------:R-:W-:-:S03]  /*efb0*/  IMAD.WIDE.U32 R26, R32, 0x1c, R24 ;  /* 0x0000001c201a7825 */ /* 0x000fc600078e0018 */
[----:B------:R1:W-:Y:S01]  /*efc0*/  @P2 STG.E desc[UR24][R42.64+0x20], R35 ;  /* 0x000020232a002986 */ /* 0x0003e2000c101918 */
[----:B------:R-:W-:Y:S01]  /*efd0*/  ISETP.GT.AND P2, PT, R50, RZ, P5 ;  /* 0x000000ff3200720c */ /* 0x000fe20002f44270 */
[----:B------:R-:W-:Y:S02]  /*efe0*/  IMAD.IADD R41, R33, 0x1, R27 ;  /* 0x0000000121297824 */ /* 0x000fe400078e021b */
[----:B------:R-:W-:Y:S01]  /*eff0*/  FMUL R45, R162, UR26 ;  /* 0x0000001aa22d7c20 */ /* 0x000fe20008400000 */
[----:B------:R-:W-:Y:S01]  /*f000*/  IMAD.MOV.U32 R40, RZ, RZ, R26 ;  /* 0x000000ffff287224 */ /* 0x000fe200078e001a */
[----:B------:R-:W-:Y:S01]  /*f010*/  ISETP.GT.AND P1, PT, R50, 0x8, P1 ;  /* 0x000000083200780c */ /* 0x000fe20000f24270 */
[----:B------:R-:W2:Y:S01]  /*f020*/  LDL.LU R223, [R1+0x20] ;  /* 0x0000200001df7983 */ /* 0x000ea20000300800 */
[----:B------:R-:W-:Y:S01]  /*f030*/  IADD3 R26, P6, R37, R24, RZ ;  /* 0x00000018251a7210 */ /* 0x000fe20007fde0ff */
[----:B0-----:R-:W-:Y:S01]  /*f040*/  FMUL R31, R160, UR26 ;  /* 0x0000001aa01f7c20 */ /* 0x001fe20008400000 */
[----:B------:R-:W-:Y:S01]  /*f050*/  ISETP.GT.AND P5, PT, R50, 0x8, P5 ;  /* 0x000000083200780c */ /* 0x000fe20002fa4270 */
[----:B------:R0:W-:Y:S01]  /*f060*/  @P4 STG.E desc[UR24][R24.64+0x20], R163 ;  /* 0x000020a318004986 */ /* 0x0001e2000c101918 */
[----:B------:R-:W-:Y:S01]  /*f070*/  IADD3.X R27, R39, R25, RZ, P6, !PT ;  /* 0x00000019271b7210 */ /* 0x000fe200037fe4ff */
[----:B-1----:R-:W-:Y:S01]  /*f080*/  FMUL R43, R158, UR26 ;  /* 0x0000001a9e2b7c20 */ /* 0x002fe20008400000 */
[C---:B------:R-:W-:Y:S01]  /*f090*/  ISETP.GT.AND P4, PT, R51.reuse, 0x89, PT ;  /* 0x000000893300780c */ /* 0x040fe20003f84270 */
[----:B------:R1:W-:Y:S01]  /*f0a0*/  @P0 STG.E desc[UR24][R40.64], R45 ;  /* 0x0000002d28000986 */ /* 0x0003e2000c101918 */
[----:B------:R-:W-:Y:S01]  /*f0b0*/  ISETP.GT.AND P0, PT, R51, 0x88, PT ;  /* 0x000000883300780c */ /* 0x000fe20003f04270 */
[----:B------:R-:W-:-:S04]  /*f0c0*/  IMAD.WIDE.U32 R28, R32, 0x1c, R26 ;  /* 0x0000001c201c7825 */ /* 0x000fc800078e001a */
[----:B------:R-:W-:Y:S01]  /*f0d0*/  FMUL R47, R22, UR26 ;  /* 0x0000001a162f7c20 */ /* 0x000fe20008400000 */
[----:B------:R-:W-:Y:S01]  /*f0e0*/  @P2 STG.E desc[UR24][R26.64], R161 ;  /* 0x000000a11a002986 */ /* 0x000fe2000c101918 */
[C---:B------:R-:W-:Y:S01]  /*f0f0*/  ISETP.GT.AND P6, PT, R50.reuse, RZ, P0 ;  /* 0x000000ff3200720c */ /* 0x040fe200007c4270 */
[----:B------:R-:W-:Y:S01]  /*f100*/  IMAD.IADD R35, R33, 0x1, R29 ;  /* 0x0000000121237824 */ /* 0x000fe200078e021d */
[C---:B------:R-:W-:Y:S01]  /*f110*/  ISETP.GT.AND P2, PT, R50.reuse, RZ, P4 ;  /* 0x000000ff3200720c */ /* 0x040fe20002744270 */
[----:B------:R4:W-:Y:S01]  /*f120*/  @P1 STG.E desc[UR24][R40.64+0x20], R31 ;  /* 0x0000201f28001986 */ /* 0x0009e2000c101918 */
[C---:B0-----:R-:W-:Y:S01]  /*f130*/  IADD3 R24, P1, R37.reuse, R26, RZ ;  /* 0x0000001a25187210 */ /* 0x041fe20007f3e0ff */
[----:B------:R-:W-:Y:S01]  /*f140*/  IMAD.MOV.U32 R34, RZ, RZ, R28 ;  /* 0x000000ffff227224 */ /* 0x000fe200078e001c */
[C---:B------:R-:W-:Y:S01]  /*f150*/  ISETP.GT.AND P0, PT, R50.reuse, 0x8, P0 ;  /* 0x000000083200780c */ /* 0x040fe20000704270 */
[----:B------:R0:W-:Y:S01]  /*f160*/  @P5 STG.E desc[UR24][R26.64+0x20], R159 ;  /* 0x0000209f1a005986 */ /* 0x0001e2000c101918 */
[----:B------:R-:W-:Y:S01]  /*f170*/  IADD3 R28, P5, R37, R24, RZ ;  /* 0x00000018251c7210 */ /* 0x000fe20007fbe0ff */
[----:B------:R-:W-:Y:S01]  /*f180*/  IMAD.X R25, R39, 0x1, R27, P1 ;  /* 0x0000000127197824 */ /* 0x000fe200008e061b */
[----:B------:R-:W-:Y:S01]  /*f190*/  ISETP.GT.AND P1, PT, R51, 0x90, PT ;  /* 0x000000903300780c */ /* 0x000fe20003f24270 */
[----:B-1----:R-:W-:Y:S01]  /*f1a0*/  FMUL R45, R23, UR26 ;  /* 0x0000001a172d7c20 */ /* 0x002fe20008400000 */
[C---:B------:R-:W-:Y:S01]  /*f1b0*/  ISETP.GT.AND P4, PT, R50.reuse, 0x8, P4 ;  /* 0x000000083200780c */ /* 0x040fe20002784270 */
[----:B------:R1:W-:Y:S01]  /*f1c0*/  @P6 STG.E desc[UR24][R34.64], R43 ;  /* 0x0000002b22006986 */ /* 0x0003e2000c101918 */
[--C-:B------:R-:W-:Y:S01]  /*f1d0*/  IMAD.X R29, R39, 0x1, R25.reuse, P5 ;  /* 0x00000001271d7824 */ /* 0x100fe200028e0619 */
[----:B------:R-:W-:Y:S01]  /*f1e0*/  ISETP.GT.AND P6, PT, R50, RZ, P1 ;  /* 0x000000ff3200720c */ /* 0x000fe20000fc4270 */
[----:B----4-:R-:W-:Y:S01]  /*f1f0*/  FMUL R41, R156, UR26 ;  /* 0x0000001a9c297c20 */ /* 0x010fe20008400000 */
[----:B------:R-:W-:Y:S01]  /*f200*/  @P2 STG.E desc[UR24][R24.64], R157 ;  /* 0x0000009d18002986 */ /* 0x000fe2000c101918 */
[----:B------:R-:W-:Y:S01]  /*f210*/  ISETP.GT.AND P2, PT, R51, 0x91, PT ;  /* 0x000000913300780c */ /* 0x000fe20003f44270 */
[----:B0-----:R-:W-:Y:S01]  /*f220*/  IMAD.WIDE.U32 R26, R32, 0x1c, R24 ;  /* 0x0000001c201a7825 */ /* 0x001fe200078e0018 */
[C---:B------:R-:W-:Y:S01]  /*f230*/  ISETP.GT.AND P1, PT, R50.reuse, 0x8, P1 ;  /* 0x000000083200780c */ /* 0x040fe20000f24270 */
[----:B------:R0:W-:Y:S01]  /*f240*/  @P0 STG.E desc[UR24][R34.64+0x20], R41 ;  /* 0x0000202922000986 */ /* 0x0001e2000c101918 */
[----:B------:R-:W-:Y:S01]  /*f250*/  ISETP.GT.AND P5, PT, R50, RZ, P2 ;  /* 0x000000ff3200720c */ /* 0x000fe200017a4270 */
[----:B------:R-:W-:Y:S01]  /*f260*/  IMAD.IADD R27, R33, 0x1, R27 ;  /* 0x00000001211b7824 */ /* 0x000fe200078e021b */
[----:B------:R-:W-:Y:S01]  /*f270*/  ISETP.GT.AND P0, PT, R51, 0x98, PT ;  /* 0x000000983300780c */ /* 0x000fe20003f04270 */
[----:B-1----:R-:W-:Y:S01]  /*f280*/  FMUL R43, R154, UR26 ;  /* 0x0000001a9a2b7c20 */ /* 0x002fe20008400000 */
[----:B------:R-:W-:Y:S01]  /*f290*/  @P4 STG.E desc[UR24][R24.64+0x20], R155 ;  /* 0x0000209b18004986 */ /* 0x000fe2000c101918 */
[----:B------:R-:W-:Y:S01]  /*f2a0*/  ISETP.GT.AND P2, PT, R50, 0x8, P2 ;  /* 0x000000083200780c */ /* 0x000fe20001744270 */
[----:B------:R-:W-:Y:S01]  /*f2b0*/  IMAD.WIDE.U32 R30, R32, 0x1c, R28 ;  /* 0x0000001c201e7825 */ /* 0x000fe200078e001c */
[----:B------:R-:W-:Y:S01]  /*f2c0*/  ISETP.GT.AND P4, PT, R50, RZ, P0 ;  /* 0x000000ff3200720c */ /* 0x000fe20000784270 */
[----:B------:R1:W-:Y:S01]  /*f2d0*/  @P6 STG.E desc[UR24][R26.64], R43 ;  /* 0x0000002b1a006986 */ /* 0x0003e2000c101918 */
[----:B------:R-:W-:Y:S01]  /*f2e0*/  IADD3 R22, P6, R37, R28, RZ ;  /* 0x0000001c25167210 */ /* 0x000fe20007fde0ff */
[----:B------:R-:W-:-:S02]  /*f2f0*/  IMAD.IADD R31, R33, 0x1, R31 ;  /* 0x00000001211f7824 */ /* 0x000fc400078e021f */
[----:B0-----:R-:W-:Y:S01]  /*f300*/  FMUL R35, R21, UR26 ;  /* 0x0000001a15237c20 */ /* 0x001fe20008400000 */
[----:B------:R-:W-:Y:S01]  /*f310*/  FMUL R41, R20, UR26 ;  /* 0x0000001a14297c20 */ /* 0x000fe20008400000 */
[----:B------:R-:W-:Y:S01]  /*f320*/  @P5 STG.E desc[UR24][R28.64], R45 ;  /* 0x0000002d1c005986 */ /* 0x000fe2000c101918 */
[----:B------:R-:W-:Y:S01]  /*f330*/  IADD3.X R23, R39, R29, RZ, P6, !PT ;  /* 0x0000001d27177210 */ /* 0x000fe200037fe4ff */
[----:B------:R-:W-:Y:S01]  /*f340*/  FMUL R153, R153, UR26 ;  /* 0x0000001a99997c20 */ /* 0x000fe20008400000 */
[----:B------:R-:W-:Y:S01]  /*f350*/  ISETP.GT.AND P0, PT, R50, 0x8, P0 ;  /* 0x000000083200780c */ /* 0x000fe20000704270 */
[----:B------:R0:W-:Y:S01]  /*f360*/  @P1 STG.E desc[UR24][R26.64+0x20], R47 ;  /* 0x0000202f1a001986 */ /* 0x0001e2000c101918 */
[----:B------:R-:W-:Y:S01]  /*f370*/  ISETP.GT.AND P1, PT, R51, 0x99, PT ;  /* 0x000000993300780c */ /* 0x000fe20003f24270 */
[----:B------:R-:W-:-:S04]  /*f380*/  IMAD.WIDE.U32 R20, R32, 0x1c, R22 ;  /* 0x0000001c20147825 */ /* 0x000fc800078e0016 */
[----:B-1----:R-:W-:Y:S01]  /*f390*/  FMUL R43, R19, UR26 ;  /* 0x0000001a132b7c20 */ /* 0x002fe20008400000 */
[----:B------:R1:W-:Y:S01]  /*f3a0*/  @P2 STG.E desc[UR24][R28.64+0x20], R35 ;  /* 0x000020231c002986 */ /* 0x0003e2000c101918 */
[----:B------:R-:W-:Y:S01]  /*f3b0*/  ISETP.GT.AND P5, PT, R50, RZ, P1 ;  /* 0x000000ff3200720c */ /* 0x000fe20000fa4270 */
[----:B------:R-:W-:Y:S01]  /*f3c0*/  IMAD.IADD R25, R33, 0x1, R21 ;  /* 0x0000000121197824 */ /* 0x000fe200078e0215 */
[C---:B------:R-:W-:Y:S01]  /*f3d0*/  ISETP.GT.AND P2, PT, R51.reuse, 0xa1, PT ;  /* 0x000000a13300780c */ /* 0x040fe20003f44270 */
[----:B------:R4:W-:Y:S01]  /*f3e0*/  @P4 STG.E desc[UR24][R30.64], R41 ;  /* 0x000000291e004986 */ /* 0x0009e2000c101918 */
[----:B------:R-:W-:Y:S01]  /*f3f0*/  ISETP.GT.AND P4, PT, R51, 0xa0, PT ;  /* 0x000000a03300780c */ /* 0x000fe20003f84270 */
[----:B------:R-:W-:Y:S01]  /*f400*/  FMUL R21, R18, UR26 ;  /* 0x0000001a12157c20 */ /* 0x000fe20008400000 */
[C---:B------:R-:W-:Y:S01]  /*f410*/  ISETP.GT.AND P1, PT, R50.reuse, 0x8, P1 ;  /* 0x000000083200780c */ /* 0x040fe20000f24270 */
[----:B0-----:R-:W-:Y:S01]  /*f420*/  FMUL R27, R17, UR26 ;  /* 0x0000001a111b7c20 */ /* 0x001fe20008400000 */
[C---:B------:R-:W-:Y:S01]  /*f430*/  ISETP.GT.AND P6, PT, R50.reuse, RZ, P4 ;  /* 0x000000ff3200720c */ /* 0x040fe200027c4270 */
[----:B------:R-:W-:Y:S01]  /*f440*/  IMAD.MOV.U32 R24, RZ, RZ, R20 ;  /* 0x000000ffff187224 */ /* 0x000fe200078e0014 */
[----:B------:R-:W-:Y:S01]  /*f450*/  ISETP.GT.AND P4, PT, R50, 0x8, P4 ;  /* 0x000000083200780c */ /* 0x000fe20002784270 */
[----:B-1----:R-:W-:Y:S01]  /*f460*/  FMUL R29, R16, UR26 ;  /* 0x0000001a101d7c20 */ /* 0x002fe20008400000 */
[----:B------:R-:W-:Y:S01]  /*f470*/  FMUL R35, R15, UR26 ;  /* 0x0000001a0f237c20 */ /* 0x000fe20008400000 */
[----:B------:R-:W-:Y:S01]  /*f480*/  @P5 STG.E desc[UR24][R22.64], R43 ;  /* 0x0000002b16005986 */ /* 0x000fe2000c101918 */
[----:B------:R-:W-:Y:S01]  /*f490*/  ISETP.GT.AND P5, PT, R50, RZ, P2 ;  /* 0x000000ff3200720c */ /* 0x000fe200017a4270 */
[----:B----4-:R-:W-:Y:S01]  /*f4a0*/  FMUL R41, R14, UR26 ;  /* 0x0000001a0e297c20 */ /* 0x010fe20008400000 */
[----:B------:R-:W-:Y:S01]  /*f4b0*/  ISETP.GT.AND P2, PT, R50, 0x8, P2 ;  /* 0x000000083200780c */ /* 0x000fe20001744270 */
[----:B------:R-:W-:Y:S01]  /*f4c0*/  @P0 STG.E desc[UR24][R30.64+0x20], R21 ;  /* 0x000020151e000986 */ /* 0x000fe2000c101918 */
[----:B------:R-:W-:Y:S01]  /*f4d0*/  IADD3 R18, P0, R37, R22, RZ ;  /* 0x0000001625127210 */ /* 0x000fe20007f1e0ff */
[----:B------:R-:W-:-:S02]  /*f4e0*/  FMUL R229, R229, UR26 ;  /* 0x0000001ae5e57c20 */ /* 0x000fc40008400000 */
[----:B------:R0:W-:Y:S01]  /*f4f0*/  @P1 STG.E desc[UR24][R22.64+0x20], R27 ;  /* 0x0000201b16001986 */ /* 0x0001e2000c101918 */
[----:B------:R-:W-:Y:S01]  /*f500*/  ISETP.GT.AND P1, PT, R51, 0xa8, PT ;  /* 0x000000a83300780c */ /* 0x000fe20003f24270 */
[----:B------:R-:W-:Y:S01]  /*f510*/  IMAD.X R19, R39, 0x1, R23, P0 ;  /* 0x0000000127137824 */ /* 0x000fe200000e0617 */
[----:B------:R-:W-:Y:S01]  /*f520*/  ISETP.GT.AND P0, PT, R51, 0xa9, PT ;  /* 0x000000a93300780c */ /* 0x000fe20003f04270 */
[----:B------:R-:W-:Y:S01]  /*f530*/  @P6 STG.E desc[UR24][R24.64], R29 ;  /* 0x0000001d18006986 */ /* 0x000fe2000c101918 */
[----:B------:R-:W-:-:S03]  /*f540*/  IMAD.WIDE.U32 R14, R32, 0x1c, R18 ;  /* 0x0000001c200e7825 */ /* 0x000fc600078e0012 */
[----:B------:R-:W-:Y:S01]  /*f550*/  @P5 STG.E desc[UR24][R18.64], R35 ;  /* 0x0000002312005986 */ /* 0x000fe2000c101918 */
[----:B------:R-:W-:Y:S01]  /*f560*/  IADD3 R16, P5, R37, R18, RZ ;  /* 0x0000001225107210 */ /* 0x000fe20007fbe0ff */
[----:B------:R-:W-:Y:S02]  /*f570*/  IMAD.IADD R15, R33, 0x1, R15 ;  /* 0x00000001210f7824 */ /* 0x000fe400078e020f */
[----:B------:R1:W-:Y:S01]  /*f580*/  @P4 STG.E desc[UR24][R24.64+0x20], R41 ;  /* 0x0000202918004986 */ /* 0x0003e2000c101918 */
[C---:B------:R-:W-:Y:S01]  /*f590*/  ISETP.GT.AND P4, PT, R50.reuse, RZ, P1 ;  /* 0x000000ff3200720c */ /* 0x040fe20000f84270 */
[----:B------:R-:W-:Y:S01]  /*f5a0*/  IMAD.X R17, R39, 0x1, R19, P5 ;  /* 0x0000000127117824 */ /* 0x000fe200028e0613 */
[----:B------:R-:W-:Y:S01]  /*f5b0*/  ISETP.GT.AND P5, PT, R50, RZ, P0 ;  /* 0x000000ff3200720c */ /* 0x000fe200007a4270 */
[----:B0-----:R-:W-:Y:S01]  /*f5c0*/  FMUL R23, R12, UR26 ;  /* 0x0000001a0c177c20 */ /* 0x001fe20008400000 */
[----:B------:R-:W-:Y:S01]  /*f5d0*/  ISETP.GT.AND P1, PT, R50, 0x8, P1 ;  /* 0x000000083200780c */ /* 0x000fe20000f24270 */
[----:B------:R0:W-:Y:S01]  /*f5e0*/  @P2 STG.E desc[UR24][R18.64+0x20], R13 ;  /* 0x0000200d12002986 */ /* 0x0001e2000c101918 */
[----:B------:R-:W-:Y:S01]  /*f5f0*/  ISETP.GT.AND P2, PT, R51, 0xb0, PT ;  /* 0x000000b03300780c */ /* 0x000fe20003f44270 */
[----:B------:R-:W-:Y:S01]  /*f600*/  IMAD.WIDE.U32 R20, R32, 0x1c, R16 ;  /* 0x0000001c20147825 */ /* 0x000fe200078e0010 */
[----:B------:R-:W-:-:S02]  /*f610*/  ISETP.GT.AND P0, PT, R50, 0x8, P0 ;  /* 0x000000083200780c */ /* 0x000fc40000704270 */
[----:B------:R-:W-:Y:S01]  /*f620*/  ISETP.GT.AND P6, PT, R50, RZ, P2 ;  /* 0x000000ff3200720c */ /* 0x000fe200017c4270 */
[----:B-1----:R-:W-:Y:S01]  /*f630*/  FMUL R25, R8, UR26 ;  /* 0x0000001a08197c20 */ /* 0x002fe20008400000 */
[----:B------:R-:W-:Y:S01]  /*f640*/  ISETP.GT.AND P2, PT, R50, 0x8, P2 ;  /* 0x000000083200780c */ /* 0x000fe20001744270 */
[----:B------:R1:W-:Y:S01]  /*f650*/  @P4 STG.E desc[UR24][R14.64], R23 ;  /* 0x000000170e004986 */ /* 0x0003e2000c101918 */
[----:B------:R-:W-:Y:S01]  /*f660*/  ISETP.GT.AND P4, PT, R51, 0xb1, PT ;  /* 0x000000b13300780c */ /* 0x000fe20003f84270 */
[----:B------:R-:W-:Y:S02]  /*f670*/  IMAD.IADD R21, R33, 0x1, R21 ;  /* 0x0000000121157824 */ /* 0x000fe400078e0215 */
[----:B0-----:R-:W-:Y:S01]  /*f680*/  FMUL R13, R10, UR26 ;  /* 0x0000001a0a0d7c20 */ /* 0x001fe20008400000 */
[----:B------:R0:W-:Y:S01]  /*f690*/  @P5 STG.E desc[UR24][R16.64], R11 ;  /* 0x0000000b10005986 */ /* 0x0001e2000c101918 */
[C---:B------:R-:W-:Y:S01]  /*f6a0*/  ISETP.GT.AND P5, PT, R50.reuse, RZ, P4 ;  /* 0x000000ff3200720c */ /* 0x040fe200027a4270 */
[----:B------:R-:W-:Y:S01]  /*f6b0*/  FMUL R19, R9, UR26 ;  /* 0x0000001a09137c20 */ /* 0x000fe20008400000 */
[----:B------:R-:W-:Y:S01]  /*f6c0*/  ISETP.GT.AND P4, PT, R50, 0x8, P4 ;  /* 0x000000083200780c */ /* 0x000fe20002784270 */
[----:B------:R4:W-:Y:S01]  /*f6d0*/  @P1 STG.E desc[UR24][R14.64+0x20], R13 ;  /* 0x0000200d0e001986 */ /* 0x0009e2000c101918 */
[----:B------:R-:W-:Y:S01]  /*f6e0*/  IADD3 R8, P1, R37, R16, RZ ;  /* 0x0000001025087210 */ /* 0x000fe20007f3e0ff */
[----:B-1----:R-:W-:-:S02]  /*f6f0*/  FMUL R23, R7, UR26 ;  /* 0x0000001a07177c20 */ /* 0x002fc40008400000 */
[----:B------:R1:W-:Y:S01]  /*f700*/  @P0 STG.E desc[UR24][R16.64+0x20], R19 ;  /* 0x0000201310000986 */ /* 0x0003e2000c101918 */
[----:B------:R-:W-:Y:S02]  /*f710*/  IADD3.X R9, R39, R17, RZ, P1, !PT ;  /* 0x0000001127097210 */ /* 0x000fe40000ffe4ff */
[C---:B------:R-:W-:Y:S01]  /*f720*/  ISETP.GT.AND P0, PT, R51.reuse, 0xb8, PT ;  /* 0x000000b83300780c */ /* 0x040fe20003f04270 */
[----:B------:R-:W-:Y:S01]  /*f730*/  @P6 STG.E desc[UR24][R20.64], R25 ;  /* 0x0000001914006986 */ /* 0x000fe2000c101918 */
[----:B------:R-:W-:Y:S01]  /*f740*/  ISETP.GT.AND P1, PT, R51, 0xb9, PT ;  /* 0x000000b93300780c */ /* 0x000fe20003f24270 */
[----:B0-----:R-:W-:Y:S01]  /*f750*/  IMAD.WIDE.U32 R10, R32, 0x1c, R8 ;  /* 0x0000001c200a7825 */ /* 0x001fe200078e0008 */
[----:B------:R-:W-:-:S03]  /*f760*/  ISETP.GT.AND P6, PT, R50, RZ, P0 ;  /* 0x000000ff3200720c */ /* 0x000fc600007c4270 */
[----:B----4-:R-:W-:Y:S01]  /*f770*/  FMUL R15, R6, UR26 ;  /* 0x0000001a060f7c20 */ /* 0x010fe20008400000 */
[----:B------:R-:W-:Y:S01]  /*f780*/  @P5 STG.E desc[UR24][R8.64], R23 ;  /* 0x0000001708005986 */ /* 0x000fe2000c101918 */
[C---:B------:R-:W-:Y:S01]  /*f790*/  ISETP.GT.AND P5, PT, R50.reuse, RZ, P1 ;  /* 0x000000ff3200720c */ /* 0x040fe20000fa4270 */
[----:B------:R-:W-:Y:S01]  /*f7a0*/  IMAD.IADD R13, R33, 0x1, R11 ;  /* 0x00000001210d7824 */ /* 0x000fe200078e020b */
[C---:B------:R-:W-:Y:S01]  /*f7b0*/  ISETP.GT.AND P0, PT, R50.reuse, 0x8, P0 ;  /* 0x000000083200780c */ /* 0x040fe20000704270 */
[----:B------:R0:W-:Y:S01]  /*f7c0*/  @P2 STG.E desc[UR24][R20.64+0x20], R15 ;  /* 0x0000200f14002986 */ /* 0x0001e2000c101918 */
[----:B------:R-:W-:Y:S01]  /*f7d0*/  IADD3 R6, P2, R37, R8, RZ ;  /* 0x0000000825067210 */ /* 0x000fe20007f5e0ff */
[----:B-1----:R-:W-:Y:S01]  /*f7e0*/  FMUL R17, R5, UR26 ;  /* 0x0000001a05117c20 */ /* 0x002fe20008400000 */
[----:B------:R-:W-:Y:S01]  /*f7f0*/  ISETP.GT.AND P1, PT, R50, 0x8, P1 ;  /* 0x000000083200780c */ /* 0x000fe20000f24270 */
[----:B------:R-:W-:Y:S01]  /*f800*/  FMUL R19, R4, UR26 ;  /* 0x0000001a04137c20 */ /* 0x000fe20008400000 */
[----:B------:R-:W-:-:S02]  /*f810*/  IMAD.MOV.U32 R12, RZ, RZ, R10 ;  /* 0x000000ffff0c7224 */ /* 0x000fc400078e000a */
[----:B------:R-:W-:Y:S01]  /*f820*/  IMAD.X R7, R39, 0x1, R9, P2 ;  /* 0x0000000127077824 */ /* 0x000fe200010e0609 */
[----:B------:R1:W-:Y:S01]  /*f830*/  @P4 STG.E desc[UR24][R8.64+0x20], R17 ;  /* 0x0000201108004986 */ /* 0x0003e2000c101918 */
[----:B------:R-:W-:Y:S01]  /*f840*/  ISETP.GT.AND P2, PT, R51, 0xc0, PT ;  /* 0x000000c03300780c */ /* 0x000fe20003f44270 */
[----:B------:R-:W-:Y:S02]  /*f850*/  IMAD.WIDE.U32 R4, R32, 0x1c, R6 ;  /* 0x0000001c20047825 */ /* 0x000fe400078e0006 */
[----:B------:R4:W-:Y:S01]  /*f860*/  @P6 STG.E desc[UR24][R12.64], R19 ;  /* 0x000000130c006986 */ /* 0x0009e2000c101918 */
[----:B------:R-:W-:Y:S01]  /*f870*/  IADD3 R10, P6, R37, R6, RZ ;  /* 0x00000006250a7210 */ /* 0x000fe20007fde0ff */
[----:B0-----:R-:W-:Y:S02]  /*f880*/  IMAD.IADD R15, R33, 0x1, R5 ;  /* 0x00000001210f7824 */ /* 0x001fe400078e0205 */
[----:B------:R-:W-:Y:S01]  /*f890*/  FMUL R5, R2, UR26 ;  /* 0x0000001a02057c20 */ /* 0x000fe20008400000 */
[----:B------:R-:W-:Y:S01]  /*f8a0*/  @P5 STG.E desc[UR24][R6.64], R3 ;  /* 0x0000000306005986 */ /* 0x000fe2000c101918 */
[----:B------:R-:W-:Y:S01]  /*f8b0*/  IMAD.X R11, R39, 0x1, R7, P6 ;  /* 0x00000001270b7824 */ /* 0x000fe200030e0607 */
[----:B------:R-:W-:Y:S01]  /*f8c0*/  ISETP.GT.AND P5, PT, R50, RZ, P2 ;  /* 0x000000ff3200720c */ /* 0x000fe200017a4270 */
[----:B-1----:R-:W-:Y:S01]  /*f8d0*/  FMUL R17, R152, UR26 ;  /* 0x0000001a98117c20 */ /* 0x002fe20008400000 */
[----:B------:R-:W-:Y:S01]  /*f8e0*/  @P0 STG.E desc[UR24][R12.64+0x20], R5 ;  /* 0x000020050c000986 */ /* 0x000fe2000c101918 */
[----:B------:R-:W-:Y:S01]  /*f8f0*/  ISETP.GT.AND P4, PT, R51, 0xc1, PT ;  /* 0x000000c13300780c */ /* 0x000fe20003f84270 */
[----:B------:R-:W-:-:S02]  /*f900*/  IMAD.MOV.U32 R14, RZ, RZ, R4 ;  /* 0x000000ffff0e7224 */ /* 0x000fc400078e0004 */
[----:B----4-:R-:W-:Y:S01]  /*f910*/  FMUL R19, R226, UR26 ;  /* 0x0000001ae2137c20 */ /* 0x010fe20008400000 */
[----:B------:R0:W-:Y:S01]  /*f920*/  @P1 STG.E desc[UR24][R6.64+0x20], R17 ;  /* 0x0000201106001986 */ /* 0x0001e2000c101918 */
[----:B------:R-:W-:Y:S01]  /*f930*/  ISETP.GT.AND P6, PT, R50, RZ, P4 ;  /* 0x000000ff3200720c */ /* 0x000fe200027c4270 */
[----:B------:R-:W-:Y:S01]  /*f940*/  IMAD.WIDE.U32 R8, R32, 0x1c, R10 ;  /* 0x0000001c20087825 */ /* 0x000fe200078e000a */
[----:B------:R-:W-:Y:S01]  /*f950*/  ISETP.GT.AND P2, PT, R50, 0x8, P2 ;  /* 0x000000083200780c */ /* 0x000fe20001744270 */
[----:B------:R-:W4:Y:S02]  /*f960*/  LDL.LU R226, [R1+0x2c] ;  /* 0x00002c0001e27983 */ /* 0x000f240000300800 */
[----:B0-----:R-:W-:Y:S02]  /*f970*/  FMUL R7, R0, UR26 ;  /* 0x0000001a00077c20 */ /* 0x001fe40008400000 */
[----:B------:R-:W-:Y:S01]  /*f980*/  @P5 STG.E desc[UR24][R14.64], R153 ;  /* 0x000000990e005986 */ /* 0x000fe2000c101918 */
[----:B------:R-:W-:-:S02]  /*f990*/  IADD3 R2, P5, R37, R10, RZ ;  /* 0x0000000a25027210 */ /* 0x000fc40007fbe0ff */
[C---:B------:R-:W-:Y:S01]  /*f9a0*/  ISETP.GT.AND P1, PT, R51.reuse, 0xc8, PT ;  /* 0x000000c83300780c */ /* 0x040fe20003f24270 */
[----:B------:R-:W2:Y:S01]  /*f9b0*/  LDL.LU R0, [R1+0x30] ;  /* 0x0000300001007983 */ /* 0x000ea20000300800 */
[----:B------:R-:W-:Y:S01]  /*f9c0*/  ISETP.GT.AND P0, PT, R51, 0xc9, PT ;  /* 0x000000c93300780c */ /* 0x000fe20003f04270 */
[----:B------:R-:W-:Y:S01]  /*f9d0*/  IMAD.X R3, R39, 0x1, R11, P5 ;  /* 0x0000000127037824 */ /* 0x000fe200028e060b */
[C---:B------:R-:W-:Y:S01]  /*f9e0*/  ISETP.GT.AND P4, PT, R50.reuse, 0x8, P4 ;  /* 0x000000083200780c */ /* 0x040fe20002784270 */
[----:B------:R-:W-:Y:S01]  /*f9f0*/  @P6 STG.E desc[UR24][R10.64], R229 ;  /* 0x000000e50a006986 */ /* 0x000fe2000c101918 */
[C---:B------:R-:W-:Y:S02]  /*fa00*/  ISETP.GT.AND P6, PT, R50.reuse, RZ, P1 ;  /* 0x000000ff3200720c */ /* 0x040fe40000fc4270 */
[----:B------:R-:W-:Y:S02]  /*fa10*/  ISETP.GT.AND P5, PT, R50, RZ, P0 ;  /* 0x000000ff3200720c */ /* 0x000fe400007a4270 */
[----:B------:R-:W-:Y:S01]  /*fa20*/  IADD3 R9, R33, R9, RZ ;  /* 0x0000000921097210 */ /* 0x000fe20007ffe0ff */
[----:B------:R0:W-:Y:S06]  /*fa30*/  @P2 STG.E desc[UR24][R14.64+0x20], R19 ;  /* 0x000020130e002986 */ /* 0x0001ec000c101918 */
[----:B------:R-:W-:Y:S01]  /*fa40*/  @P4 STG.E desc[UR24][R10.64+0x20], R7 ;  /* 0x000020070a004986 */ /* 0x000fe2000c101918 */
[----:B---3--:R-:W-:Y:S01]  /*fa50*/  FMUL R21, R225, UR26 ;  /* 0x0000001ae1157c20 */ /* 0x008fe20008400000 */
[----:B0-----:R-:W-:Y:S01]  /*fa60*/  FMUL R19, R227, UR26 ;  /* 0x0000001ae3137c20 */ /* 0x001fe20008400000 */
[----:B------:R-:W-:-:S02]  /*fa70*/  FMUL R17, R224, UR26 ;  /* 0x0000001ae0117c20 */ /* 0x000fc40008400000 */
[----:B------:R-:W3:Y:S04]  /*fa80*/  LDL.LU R224, [R1+0x34] ;  /* 0x0000340001e07983 */ /* 0x000ee80000300800 */
[----:B------:R-:W3:Y:S04]  /*fa90*/  LDL.LU R225, [R1+0x38] ;  /* 0x0000380001e17983 */ /* 0x000ee80000300800 */
[----:B------:R4:W-:Y:S04]  /*faa0*/  @P6 STG.E desc[UR24][R8.64], R17 ;  /* 0x0000001108006986 */ /* 0x0009e8000c101918 */
[----:B------:R2:W-:Y:S04]  /*fab0*/  @P5 STG.E desc[UR24][R2.64], R21 ;  /* 0x0000001502005986 */ /* 0x0005e8000c101918 */
[----:B------:R-:W3:Y:S01]  /*fac0*/  LDL.LU R227, [R1+0x3c] ;  /* 0x00003c0001e37983 */ /* 0x000ee20000300800 */
[----:B----4-:R-:W-:-:S03]  /*fad0*/  FMUL R17, R226, UR26 ;  /* 0x0000001ae2117c20 */ /* 0x010fc60008400000 */
[----:B------:R-:W4:Y:S01]  /*fae0*/  LDL.LU R226, [R1+0x40] ;  /* 0x0000400001e27983 */ /* 0x000f220000300800 */
[----:B--2---:R-:W-:-:S03]  /*faf0*/  FMUL R21, R0, UR26 ;  /* 0x0000001a00157c20 */ /* 0x004fc60008400000 */
[----:B------:R-:W2:Y:S01]  /*fb00*/  LDL.LU R0, [R1+0x44] ;  /* 0x0000440001007983 */ /* 0x000ea20000300800 */
[----:B------:R-:W-:Y:S01]  /*fb10*/  ISETP.GT.AND P1, PT, R50, 0x8, P1 ;  /* 0x000000083200780c */ /* 0x000fe20000f24270 */
[----:B------:R-:W-:Y:S01]  /*fb20*/  FMUL R15, R223, UR26 ;  /* 0x0000001adf0f7c20 */ /* 0x000fe20008400000 */
[C---:B------:R-:W-:Y:S01]  /*fb30*/  ISETP.GT.AND P2, PT, R51.reuse, 0xd0, PT ;  /* 0x000000d03300780c */ /* 0x040fe20003f44270 */
[----:B------:R-:W-:Y:S01]  /*fb40*/  IMAD.WIDE.U32 R4, R32, 0x1c, R2 ;  /* 0x0000001c20047825 */ /* 0x000fe200078e0002 */
[----:B------:R-:W-:-:S03]  /*fb50*/  ISETP.GT.AND P5, PT, R51, 0xd1, PT ;  /* 0x000000d13300780c */ /* 0x000fc60003fa4270 */
[----:B------:R-:W-:Y:S01]  /*fb60*/  FMUL R23, R222, UR26 ;  /* 0x0000001ade177c20 */ /* 0x000fe20008400000 */
[C---:B------:R-:W-:Y:S01]  /*fb70*/  ISETP.GT.AND P0, PT, R50.reuse, 0x8, P0 ;  /* 0x000000083200780c */ /* 0x040fe20000704270 */
[----:B------:R-:W2:Y:S01]  /*fb80*/  LDL.LU R223, [R1+0x48] ;  /* 0x0000480001df7983 */ /* 0x000ea20000300800 */
[C---:B------:R-:W-:Y:S01]  /*fb90*/  ISETP.GT.AND P4, PT, R50.reuse, RZ, P2 ;  /* 0x000000ff3200720c */ /* 0x040fe20001784270 */
[----:B------:R-:W-:Y:S01]  /*fba0*/  IMAD.MOV.U32 R12, RZ, RZ, R4 ;  /* 0x000000ffff0c7224 */ /* 0x000fe200078e0004 */
[C---:B------:R-:W-:Y:S01]  /*fbb0*/  ISETP.GT.AND P2, PT, R50.reuse, 0x8, P2 ;  /* 0x000000083200780c */ /* 0x040fe20001744270 */
[----:B------:R-:W2:Y:S04]  /*fbc0*/  LDL.LU R222, [R1+0x4c] ;  /* 0x00004c0001de7983 */ /* 0x000ea80000300800 */
[----:B------:R3:W-:Y:S01]  /*fbd0*/  @P1 STG.E desc[UR24][R8.64+0x20], R15 ;  /* 0x0000200f08001986 */ /* 0x0007e2000c101918 */
[----:B------:R-:W-:-:S02]  /*fbe0*/  ISETP.GT.AND P1, PT, R50, RZ, P5 ;  /* 0x000000ff3200720c */ /* 0x000fc40002f24270 */
[----:B------:R-:W-:Y:S02]  /*fbf0*/  ISETP.GT.AND P5, PT, R50, 0x8, P5 ;  /* 0x000000083200780c */ /* 0x000fe40002fa4270 */
[----:B------:R-:W-:Y:S01]  /*fc00*/  IADD3 R4, P6, R37, R2, RZ ;  /* 0x0000000225047210 */ /* 0x000fe20007fde0ff */
[----:B------:R-:W-:Y:S01]  /*fc10*/  IMAD.IADD R13, R33, 0x1, R5 ;  /* 0x00000001210d7824 */ /* 0x000fe200078e0205 */
[----:B------:R0:W-:Y:S03]  /*fc20*/  @P0 STG.E desc[UR24][R2.64+0x20], R19 ;  /* 0x0000201302000986 */ /* 0x0001e6000c101918 */
[----:B------:R-:W-:Y:S01]  /*fc30*/  IMAD.X R5, R39, 0x1, R3, P6 ;  /* 0x0000000127057824 */ /* 0x000fe200030e0603 */
[----:B------:R1:W-:Y:S04]  /*fc40*/  @P4 STG.E desc[UR24][R12.64], R23 ;  /* 0x000000170c004986 */ /* 0x0003e8000c101918 */
[----:B------:R-:W-:Y:S04]  /*fc50*/  @P1 STG.E desc[UR24][R4.64], R17 ;  /* 0x0000001104001986 */ /* 0x000fe8000c101918 */
[----:B------:R-:W-:Y:S01]  /*fc60*/  @P2 STG.E desc[UR24][R12.64+0x20], R21 ;  /* 0x000020150c002986 */ /* 0x000fe2000c101918 */
[----:B---3--:R-:W-:-:S03]  /*fc70*/  FMUL R15, R224, UR26 ;  /* 0x0000001ae00f7c20 */ /* 0x008fc60008400000 */
[----:B------:R-:W3:Y:S01]  /*fc80*/  LDL.LU R224, [R1+0x50] ;  /* 0x0000500001e07983 */ /* 0x000ee20000300800 */
[----:B0-----:R-:W-:-:S03]  /*fc90*/  FMUL R19, R225, UR26 ;  /* 0x0000001ae1137c20 */ /* 0x001fc60008400000 */
[----:B------:R4:W-:Y:S04]  /*fca0*/  @P5 STG.E desc[UR24][R4.64+0x20], R15 ;  /* 0x0000200f04005986 */ /* 0x0009e8000c101918 */
[----:B------:R-:W3:Y:S01]  /*fcb0*/  LDL.LU R225, [R1+0x54] ;  /* 0x0000540001e17983 */ /* 0x000ee20000300800 */
[----:B-1----:R-:W-:-:S03]  /*fcc0*/  FMUL R23, R227, UR26 ;  /* 0x0000001ae3177c20 */ /* 0x002fc60008400000 */
[----:B------:R-:W3:Y:S01]  /*fcd0*/  LDL.LU R227, [R1+0x58] ;  /* 0x0000580001e37983 */ /* 0x000ee20000300800 */
[----:B----4-:R-:W-:-:S03]  /*fce0*/  FMUL R15, R226, UR26 ;  /* 0x0000001ae20f7c20 */ /* 0x010fc60008400000 */
[----:B------:R-:W4:Y:S01]  /*fcf0*/  LDL.LU R226, [R1+0x5c] ;  /* 0x00005c0001e27983 */ /* 0x000f220000300800 */
[----:B--2---:R-:W-:-:S03]  /*fd00*/  FMUL R17, R0, UR26 ;  /* 0x0000001a00117c20 */ /* 0x004fc60008400000 */
[----:B------:R-:W2:Y:S01]  /*fd10*/  LDL.LU R0, [R1+0x60] ;  /* 0x0000600001007983 */ /* 0x000ea20000300800 */
[C---:B------:R-:W-:Y:S02]  /*fd20*/  ISETP.GT.AND P0, PT, R51.reuse, 0xd8, PT ;  /* 0x000000d83300780c */ /* 0x040fe40003f04270 */
[----:B------:R-:W-:Y:S01]  /*fd30*/  ISETP.GT.AND P4, PT, R51, 0xd9, PT ;  /* 0x000000d93300780c */ /* 0x000fe20003f84270 */
[----:B------:R-:W-:Y:S01]  /*fd40*/  IMAD.WIDE.U32 R6, R32, 0x1c, R4 ;  /* 0x0000001c20067825 */ /* 0x000fe200078e0004 */
[C---:B------:R-:W-:Y:S01]  /*fd50*/  ISETP.GT.AND P6, PT, R50.reuse, RZ, P0 ;  /* 0x000000ff3200720c */ /* 0x040fe200007c4270 */
[----:B------:R-:W2:Y:S01]  /*fd60*/  LDL.LU R221, [R1+0x64] ;  /* 0x0000640001dd7983 */ /* 0x000ea20000300800 */
[----:B------:R-:W-:Y:S02]  /*fd70*/  ISETP.GT.AND P1, PT, R50, RZ, P4 ;  /* 0x000000ff3200720c */ /* 0x000fe40002724270 */
[----:B------:R-:W-:Y:S01]  /*fd80*/  IADD3 R2, P2, R37, R4, RZ ;  /* 0x0000000425027210 */ /* 0x000fe20007f5e0ff */
[----:B------:R-:W-:-:S02]  /*fd90*/  IMAD.IADD R11, R33, 0x1, R7 ;  /* 0x00000001210b7824 */ /* 0x000fc400078e0207 */
[----:B------:R-:W-:Y:S01]  /*fda0*/  IMAD.MOV.U32 R10, RZ, RZ, R6 ;  /* 0x000000ffff0a7224 */ /* 0x000fe200078e0006 */
[----:B------:R-:W-:Y:S01]  /*fdb0*/  IADD3.X R3, R39, R5, RZ, P2, !PT ;  /* 0x0000000527037210 */ /* 0x000fe200017fe4ff */
[----:B------:R-:W2:Y:S01]  /*fdc0*/  LDL.LU R220, [R1+0x68] ;  /* 0x0000680001dc7983 */ /* 0x000ea20000300800 */
[----:B------:R-:W-:Y:S02]  /*fdd0*/  IADD3 R8, P5, R37, R2, RZ ;  /* 0x0000000225087210 */ /* 0x000fe40007fbe0ff */
[----:B------:R-:W-:Y:S01]  /*fde0*/  ISETP.GT.AND P2, PT, R51, 0xe0, PT ;  /* 0x000000e03300780c */ /* 0x000fe20003f44270 */
[----:B------:R0:W-:Y:S01]  /*fdf0*/  @P6 STG.E desc[UR24][R10.64], R19 ;  /* 0x000000130a006986 */ /* 0x0001e2000c101918 */
[----:B------:R-:W-:-:S03]  /*fe00*/  ISETP.GT.AND P0, PT, R50, 0x8, P0 ;  /* 0x000000083200780c */ /* 0x000fc60000704270 */
[----:B------:R3:W-:Y:S01]  /*fe10*/  @P1 STG.E desc[UR24][R2.64], R23 ;  /* 0x0000001702001986 */ /* 0x0007e2000c101918 */
[----:B------:R-:W-:Y:S01]  /*fe20*/  ISETP.GT.AND P1, PT, R51, 0xe1, PT ;  /* 0x000000e13300780c */ /* 0x000fe20003f24270 */
[--C-:B------:R-:W-:Y:S01]  /*fe30*/  IMAD.X R9, R39, 0x1, R3.reuse, P5 ;  /* 0x0000000127097824 */ /* 0x100fe200028e0603 */
[----:B------:R-:W-:Y:S01]  /*fe40*/  ISETP.GT.AND P4, PT, R50, 0x8, P4 ;  /* 0x000000083200780c */ /* 0x000fe20002784270 */
[----:B------:R-:W-:Y:S01]  /*fe50*/  FMUL R21, R222, UR26 ;  /* 0x0000001ade157c20 */ /* 0x000fe20008400000 */
[C---:B------:R-:W-:Y:S02]  /*fe60*/  ISETP.GT.AND P6, PT, R50.reuse, RZ, P2 ;  /* 0x000000ff3200720c */ /* 0x040fe400017c4270 */
[C---:B------:R-:W-:Y:S01]  /*fe70*/  ISETP.GT.AND P5, PT, R50.reuse, RZ, P1 ;  /* 0x000000ff3200720c */ /* 0x040fe20000fa4270 */
[----:B0-----:R-:W-:Y:S01]  /*fe80*/  FMUL R19, R223, UR26 ;  /* 0x0000001adf137c20 */ /* 0x001fe20008400000 */
[----:B------:R-:W-:Y:S01]  /*fe90*/  ISETP.GT.AND P2, PT, R50, 0x8, P2 ;  /* 0x000000083200780c */ /* 0x000fe20001744270 */
[----:B------:R-:W2:Y:S01]  /*fea0*/  LDL.LU R223, [R1+0x6c] ;  /* 0x00006c0001df7983 */ /* 0x000ea20000300800 */
[----:B------:R-:W-:-:S03]  /*feb0*/  IMAD.WIDE.U32 R6, R32, 0x1c, R2 ;  /* 0x0000001c20067825 */ /* 0x000fc600078e0002 */
[----:B------:R-:W2:Y:S01]  /*fec0*/  LDL.LU R222, [R1+0x70] ;  /* 0x0000700001de7983 */ /* 0x000ea20000300800 */
[----:B------:R-:W-:-:S03]  /*fed0*/  IMAD.IADD R7, R33, 0x1, R7 ;  /* 0x0000000121077824 */ /* 0x000fc600078e0207 */
[----:B------:R0:W-:Y:S04]  /*fee0*/  @P0 STG.E desc[UR24][R10.64+0x20], R15 ;  /* 0x0000200f0a000986 */ /* 0x0001e8000c101918 */
[----:B------:R1:W-:Y:S04]  /*fef0*/  @P4 STG.E desc[UR24][R2.64+0x20], R17 ;  /* 0x0000201102004986 */ /* 0x0003e8000c101918 */
[----:B------:R-:W-:Y:S04]  /*ff00*/  @P6 STG.E desc[UR24][R6.64], R19 ;  /* 0x0000001306006986 */ /* 0x000fe8000c101918 */
[----:B------:R-:W-:Y:S01]  /*ff10*/  @P5 STG.E desc[UR24][R8.64], R21 ;  /* 0x0000001508005986 */ /* 0x000fe2000c101918 */
[----:B---3--:R-:W-:-:S03]  /*ff20*/  FMUL R23, R224, UR26 ;  /* 0x0000001ae0177c20 */ /* 0x008fc60008400000 */
[----:B------:R-:W3:Y:S04]  /*ff30*/  LDL.LU R224, [R1+0x74] ;  /* 0x0000740001e07983 */ /* 0x000ee80000300800 */
[----:B------:R4:W-:Y:S01]  /*ff40*/  @P2 STG.E desc[UR24][R6.64+0x20], R23 ;  /* 0x0000201706002986 */ /* 0x0009e2000c101918 */
[----:B0-----:R-:W-:-:S03]  /*ff50*/  FMUL R15, R225, UR26 ;  /* 0x0000001ae10f7c20 */ /* 0x001fc60008400000 */
[----:B------:R-:W3:Y:S01]  /*ff60*/  LDL.LU R225, [R1+0x78] ;  /* 0x0000780001e17983 */ /* 0x000ee20000300800 */
[----:B-1----:R-:W-:-:S03]  /*ff70*/  FMUL R17, R227, UR26 ;  /* 0x0000001ae3117c20 */ /* 0x002fc60008400000 */
[----:B------:R-:W3:Y:S01]  /*ff80*/  LDL.LU R227, [R1+0x7c] ;  /* 0x00007c0001e37983 */ /* 0x000ee20000300800 */
[----:B----4-:R-:W-:-:S03]  /*ff90*/  FMUL R7, R226, UR26 ;  /* 0x0000001ae2077c20 */ /* 0x010fc60008400000 */
[----:B------:R-:W4:Y:S01]  /*ffa0*/  LDL.LU R226, [R1+0x80] ;  /* 0x0000800001e27983 */ /* 0x000f220000300800 */
[----:B--2---:R-:W-:-:S03]  /*ffb0*/  FMUL R19, R0, UR26 ;  /* 0x0000001a00137c20 */ /* 0x004fc60008400000 */
[----:B------:R-:W2:Y:S01]  /*ffc0*/  LDL.LU R0, [R1+0xa4] ;  /* 0x0000a40001007983 */ /* 0x000ea20000300800 */
[----:B------:R-:W-:Y:S01]  /*ffd0*/  IMAD.WIDE.U32 R4, R32, 0x1c, R8 ;  /* 0x0000001c20047825 */ /* 0x000fe200078e0008 */
[----:B------:R-:W-:-:S03]  /*ffe0*/  ISETP.GT.AND P0, PT, R51, 0xe8, PT ;  /* 0x000000e83300780c */ /* 0x000fc60003f04270 */
[----:B------:R-:W-:Y:S01]  /*fff0*/  IMAD.MOV.U32 R12, RZ, RZ, R4 ;  /* 0x000000ffff0c7224 */ /* 0x000fe200078e0004 */
[----:B------:R-:W-:Y:S01]  /*10000*/  IADD3 R4, P4, R37, R8, RZ ;  /* 0x0000000825047210 */ /* 0x000fe20007f9e0ff */
[----:B------:R-:W-:Y:S01]  /*10010*/  IMAD.IADD R13, R33, 0x1, R5 ;  /* 0x00000001210d7824 */ /* 0x000fe200078e0205 */
[C---:B------:R-:W-:Y:S02]  /*10020*/  ISETP.GT.AND P1, PT, R50.reuse, 0x8, P1 ;  /* 0x000000083200780c */ /* 0x040fe40000f24270 */
[----:B------:R-:W-:Y:S01]  /*10030*/  ISETP.GT.AND P2, PT, R51, 0xe9, PT ;  /* 0x000000e93300780c */ /* 0x000fe20003f44270 */
[----:B------:R-:W-:Y:S01]  /*10040*/  IMAD.X R5, R39, 0x1, R9, P4 ;  /* 0x0000000127057824 */ /* 0x000fe200020e0609 */
[C---:B------:R-:W-:Y:S02]  /*10050*/  ISETP.GT.AND P4, PT, R50.reuse, RZ, P0 ;  /* 0x000000ff3200720c */ /* 0x040fe40000784270 */
[C---:B------:R-:W-:Y:S02]  /*10060*/  ISETP.GT.AND P5, PT, R50.reuse, RZ, P2 ;  /* 0x000000ff3200720c */ /* 0x040fe400017a4270 */
[----:B------:R-:W-:Y:S01]  /*10070*/  ISETP.GT.AND P0, PT, R50, 0x8, P0 ;  /* 0x000000083200780c */ /* 0x000fe20000704270 */
[----:B------:R-:W-:Y:S01]  /*10080*/  IMAD.WIDE.U32 R2, R32, 0x1c, R4 ;  /* 0x0000001c20027825 */ /* 0x000fe200078e0004 */
[----:B------:R-:W-:-:S03]  /*10090*/  ISETP.GT.AND P2, PT, R50, 0x8, P2 ;  /* 0x000000083200780c */ /* 0x000fc60001744270 */
[----:B------:R0:W-:Y:S01]  /*100a0*/  @P1 STG.E desc[UR24][R8.64+0x20], R15 ;  /* 0x0000200f08001986 */ /* 0x0001e2000c101918 */
[----:B------:R-:W-:-:S03]  /*100b0*/  ISETP.GT.AND P1, PT, R51, 0xf0, PT ;  /* 0x000000f03300780c */ /* 0x000fc60003f24270 */
[----:B------:R1:W-:Y:S01]  /*100c0*/  @P4 STG.E desc[UR24][R12.64], R17 ;  /* 0x000000110c004986 */ /* 0x0003e2000c101918 */
[----:B------:R-:W-:Y:S02]  /*100d0*/  ISETP.GT.AND P4, PT, R51, 0xf1, PT ;  /* 0x000000f13300780c */ /* 0x000fe40003f84270 */
[C---:B------:R-:W-:Y:S01]  /*100e0*/  ISETP.GT.AND P6, PT, R50.reuse, RZ, P1 ;  /* 0x000000ff3200720c */ /* 0x040fe20000fc4270 */
[----:B------:R1:W-:Y:S01]  /*100f0*/  @P5 STG.E desc[UR24][R4.64], R7 ;  /* 0x0000000704005986 */ /* 0x0003e2000c101918 */
[C---:B------:R-:W-:Y:S02]  /*10100*/  ISETP.GT.AND P5, PT, R50.reuse, RZ, P4 ;  /* 0x000000ff3200720c */ /* 0x040fe400027a4270 */
[----:B------:R-:W-:Y:S01]  /*10110*/  ISETP.GT.AND P1, PT, R50, 0x8, P1 ;  /* 0x000000083200780c */ /* 0x000fe20000f24270 */
[----:B------:R-:W-:Y:S01]  /*10120*/  @P0 STG.E desc[UR24][R12.64+0x20], R19 ;  /* 0x000020130c000986 */ /* 0x000fe2000c101918 */
[----:B------:R-:W-:Y:S01]  /*10130*/  MOV R10, R2 ;  /* 0x00000002000a7202 */ /* 0x000fe20000000f00 */
[----:B0-----:R-:W-:Y:S01]  /*10140*/  FMUL R15, R221, UR26 ;  /* 0x0000001add0f7c20 */ /* 0x001fe20008400000 */
[----:B------:R-:W-:Y:S01]  /*10150*/  IADD3 R2, P0, R37, R4, RZ ;  /* 0x0000000425027210 */ /* 0x000fe20007f1e0ff */
[----:B------:R-:W-:-:S02]  /*10160*/  IMAD.IADD R11, R33, 0x1, R3 ;  /* 0x00000001210b7824 */ /* 0x000fc400078e0203 */
[----:B------:R-:W-:Y:S01]  /*10170*/  FMUL R21, R220, UR26 ;  /* 0x0000001adc157c20 */ /* 0x000fe20008400000 */
[----:B-1----:R-:W-:Y:S01]  /*10180*/  FMUL R17, R223, UR26 ;  /* 0x0000001adf117c20 */ /* 0x002fe20008400000 */
[----:B------:R3:W-:Y:S01]  /*10190*/  @P2 STG.E desc[UR24][R4.64+0x20], R15 ;  /* 0x0000200f04002986 */ /* 0x0007e2000c101918 */
[----:B------:R-:W-:Y:S02]  /*101a0*/  IMAD.X R3, R39, 0x1, R5, P0 ;  /* 0x0000000127037824 */ /* 0x000fe400000e0605 */
[----:B------:R-:W-:Y:S01]  /*101b0*/  FMUL R23, R222, UR26 ;  /* 0x0000001ade177c20 */ /* 0x000fe20008400000 */
[C---:B------:R-:W-:Y:S01]  /*101c0*/  ISETP.GT.AND P2, PT, R51.reuse, 0xf8, PT ;  /* 0x000000f83300780c */ /* 0x040fe20003f44270 */
[----:B------:R-:W-:Y:S01]  /*101d0*/  @P6 STG.E desc[UR24][R10.64], R21 ;  /* 0x000000150a006986 */ /* 0x000fe2000c101918 */
[----:B------:R-:W-:Y:S02]  /*101e0*/  ISETP.GT.AND P0, PT, R51, 0xf9, PT ;  /* 0x000000f93300780c */ /* 0x000fe40003f04270 */
[C---:B------:R-:W-:Y:S01]  /*101f0*/  ISETP.GT.AND P4, PT, R50.reuse, 0x8, P4 ;  /* 0x000000083200780c */ /* 0x040fe20002784270 */
[----:B------:R-:W-:Y:S01]  /*10200*/  @P5 STG.E desc[UR24][R2.64], R17 ;  /* 0x0000001102005986 */ /* 0x000fe2000c101918 */
[----:B------:R-:W-:-:S03]  /*10210*/  ISETP.GT.AND P5, PT, R50, RZ, P2 ;  /* 0x000000ff3200720c */ /* 0x000fc600017a4270 */
[----:B------:R0:W-:Y:S01]  /*10220*/  @P1 STG.E desc[UR24][R10.64+0x20], R23 ;  /* 0x000020170a001986 */ /* 0x0001e2000c101918 */
[C---:B------:R-:W-:Y:S02]  /*10230*/  ISETP.GT.AND P1, PT, R50.reuse, RZ, P0 ;  /* 0x000000ff3200720c */ /* 0x040fe40000724270 */
[----:B------:R-:W-:Y:S01]  /*10240*/  ISETP.GT.AND P2, PT, R50, 0x8, P2 ;  /* 0x000000083200780c */ /* 0x000fe20001744270 */
[----:B------:R-:W-:Y:S01]  /*10250*/  IMAD.WIDE.U32 R6, R32, 0x1c, R2 ;  /* 0x0000001c20067825 */ /* 0x000fe200078e0002 */
[----:B------:R-:W-:Y:S02]  /*10260*/  ISETP.GT.AND P0, PT, R50, 0x8, P0 ;  /* 0x000000083200780c */ /* 0x000fe40000704270 */
[----:B------:R-:W-:Y:S01]  /*10270*/  IADD3 R8, P6, R37, R2, RZ ;  /* 0x0000000225087210 */ /* 0x000fe20007fde0ff */
[----:B------:R-:W-:-:S04]  /*10280*/  IMAD.IADD R7, R33, 0x1, R7 ;  /* 0x0000000121077824 */ /* 0x000fc800078e0207 */
[----:B------:R-:W-:Y:S02]  /*10290*/  IMAD.X R9, R39, 0x1, R3, P6 ;  /* 0x0000000127097824 */ /* 0x000fe400030e0603 */
[----:B---3--:R-:W-:Y:S01]  /*102a0*/  FMUL R5, R224, UR26 ;  /* 0x0000001ae0057c20 */ /* 0x008fe20008400000 */
[----:B------:R-:W-:-:S04]  /*102b0*/  FMUL R13, R225, UR26 ;  /* 0x0000001ae10d7c20 */ /* 0x000fc80008400000 */
[----:B------:R3:W-:Y:S01]  /*102c0*/  @P4 STG.E desc[UR24][R2.64+0x20], R5 ;  /* 0x0000200502004986 */ /* 0x0007e2000c101918 */
[----:B0-----:R-:W-:-:S03]  /*102d0*/  FMUL R11, R227, UR26 ;  /* 0x0000001ae30b7c20 */ /* 0x001fc60008400000 */
[----:B------:R3:W-:Y:S04]  /*102e0*/  @P5 STG.E desc[UR24][R6.64], R13 ;  /* 0x0000000d06005986 */ /* 0x0007e8000c101918 */
[----:B------:R3:W-:Y:S01]  /*102f0*/  @P1 STG.E desc[UR24][R8.64], R11 ;  /* 0x0000000b08001986 */ /* 0x0007e2000c101918 */
[----:B----4-:R-:W-:-:S05]  /*10300*/  FMUL R15, R226, UR26 ;  /* 0x0000001ae20f7c20 */ /* 0x010fca0008400000 */
[----:B------:R3:W-:Y:S01]  /*10310*/  @P2 STG.E desc[UR24][R6.64+0x20], R15 ;  /* 0x0000200f06002986 */ /* 0x0007e2000c101918 */
[----:B--2---:R-:W-:-:S05]  /*10320*/  FMUL R17, R0, UR26 ;  /* 0x0000001a00117c20 */ /* 0x004fca0008400000 */
[----:B------:R3:W-:Y:S02]  /*10330*/  @P0 STG.E desc[UR24][R8.64+0x20], R17 ;  /* 0x0000201108000986 */ /* 0x0007e4000c101918 */
.L_x_223:
[----:B------:R-:W-:Y:S05]  /*10340*/  BSYNC B0 ;  /* 0x0000000000007941 */ /* 0x000fea0003800000 */
.L_x_31:
[----:B------:R-:W4:Y:S01]  /*10350*/  LDL.LU R22, [R1+0x98] ;  /* 0x0000980001167983 */ /* 0x000f220000300800 */
[----:B--23-5:R-:W-:Y:S01]  /*10360*/  IMAD.U32 R3, RZ, RZ, UR17 ;  /* 0x00000011ff037e24 */ /* 0x02cfe2000f8e00ff */
[----:B------:R-:W-:Y:S02]  /*10370*/  ULDC.64 UR6, c[0x0][0x750] ;  /* 0x0001d40000067ab9 */ /* 0x000fe40000000a00 */
[----:B------:R-:W2:Y:S01]  /*10380*/  LDL.LU R19, [R1+0x9c] ;  /* 0x00009c0001137983 */ /* 0x000ea20000300800 */
[----:B------:R-:W-:Y:S01]  /*10390*/  IMAD.U32 R0, RZ, RZ, UR22 ;  /* 0x00000016ff007e24 */ /* 0x000fe2000f8e00ff */
[----:B------:R3:W-:Y:S01]  /*103a0*/  SYNCS.ARRIVE.TRANS64.A1T0 RZ, [R3+UR30], RZ ;  /* 0x000000ff03ff79a7 */ /* 0x0007e2000810001e */
[----:B------:R-:W-:Y:S02]  /*103b0*/  IMAD.U32 R2, RZ, RZ, UR22 ;  /* 0x00000016ff027e24 */ /* 0x000fe4000f8e00ff */
[----:B-1----:R-:W-:Y:S01]  /*103c0*/  IMAD.MOV.U32 R4, RZ, RZ, -0x1 ;  /* 0xffffffffff047424 */ /* 0x002fe200078e00ff */
[----:B---3--:R-:W-:-:S02]  /*103d0*/  MOV R3, UR21 ;  /* 0x0000001500037c02 */ /* 0x008fc40008000f00 */
[----:B--2---:R-:W-:Y:S01]  /*103e0*/  LEA R19, P0, R0, R19, 0x1 ;  /* 0x0000001300137211 */ /* 0x004fe200078008ff */
[----:B------:R-:W-:-:S03]  /*103f0*/  IMAD.MOV.U32 R0, RZ, RZ, -0x1 ;  /* 0xffffffffff007424 */ /* 0x000fc600078e00ff */
[----:B----4-:R-:W-:Y:S01]  /*10400*/  LEA.HI.X R22, R2, R22, R3, 0x1, P0 ;  /* 0x0000001602167211 */ /* 0x010fe200000f0c03 */
[----:B------:R-:W-:Y:S01]  /*10410*/  IMAD.MOV.U32 R3, RZ, RZ, -0x1 ;  /* 0xffffffffff037424 */ /* 0x000fe200078e00ff */
[----:B------:R1:W-:Y:S01]  /*10420*/  STL [R1+0x9c], R19 ;  /* 0x00009c1301007387 */ /* 0x0003e20000100800 */
[----:B------:R-:W-:Y:S02]  /*10430*/  ISETP.GE.U32.AND P0, PT, R19, UR6, PT ;  /* 0x0000000613007c0c */ /* 0x000fe4000bf06070 */
[----:B------:R-:W-:Y:S01]  /*10440*/  PRMT R2, RZ, 0x7610, R2 ;  /* 0x00007610ff027816 */ /* 0x000fe20000000002 */
[----:B------:R1:W-:Y:S01]  /*10450*/  STL [R1+0x98], R22 ;  /* 0x0000981601007387 */ /* 0x0003e20000100800 */
[----:B------:R-:W-:-:S03]  /*10460*/  ISETP.GE.U32.AND.EX P0, PT, R22, UR7, PT, P0 ;  /* 0x0000000716007c0c */ /* 0x000fc6000bf06100 */
[----:B------:R1:W-:Y:S04]  /*10470*/  STL [R1+0x8c], R4 ;  /* 0x00008c0401007387 */ /* 0x0003e80000100800 */
[----:B------:R1:W-:Y:S06]  /*10480*/  STL [R1+0xa0], R3 ;  /* 0x0000a00301007387 */ /* 0x0003ec0000100800 */
[----:B------:R-:W-:Y:S05]  /*10490*/  @P0 BRA `(.L_x_224) ;  /* 0x0000000400740947 */ /* 0x000fea0003800000 */
[----:B------:R-:W2:Y:S01]  /*104a0*/  S2R R14, SR_CTAID.X ;  /* 0x00000000000e7919 */ /* 0x000ea20000002500 */
[----:B------:R-:W3:Y:S01]  /*104b0*/  LDC.64 R8, c[0x0][0x728] ;  /* 0x0001ca00ff087b82 */ /* 0x000ee20000000a00 */
[----:B------:R-:W-:Y:S01]  /*104c0*/  ULDC UR6, c[0x0][0x150] ;  /* 0x0000540000067ab9 */ /* 0x000fe20000000800 */
[----:B------:R-:W-:Y:S01]  /*104d0*/  IMAD.MOV.U32 R6, RZ, RZ, R19 ;  /* 0x000000ffff067224 */ /* 0x000fe200078e0013 */
[----:B0-----:R-:W0:Y:S01]  /*104e0*/  S2R R16, SR_CTAID.Y ;  /* 0x0000000000107919 */ /* 0x001e220000002600 */
[----:B------:R-:W-:-:S04]  /*104f0*/  IMAD.MOV.U32 R7, RZ, RZ, R22 ;  /* 0x000000ffff077224 */ /* 0x000fc800078e0016 */
[----:B------:R-:W4:Y:S08]  /*10500*/  LDC R17, c[0x0][0x144] ;  /* 0x00005100ff117b82 */ /* 0x000f300000000800 */
[----:B------:R-:W0:Y:S08]  /*10510*/  LDC R10, c[0x0][0x730] ;  /* 0x0001cc00ff0a7b82 */ /* 0x000e300000000800 */
[----:B------:R-:W0:Y:S01]  /*10520*/  LDC.64 R12, c[0x0][0x720] ;  /* 0x0001c800ff0c7b82 */ /* 0x000e220000000a00 */
[----:B---3--:R-:W-:-:S04]  /*10530*/  ISETP.NE.U32.AND P0, PT, R8, RZ, PT ;  /* 0x000000ff0800720c */ /* 0x008fc80003f05070 */
[----:B------:R-:W-:Y:S02]  /*10540*/  ISETP.NE.AND.EX P0, PT, R9, RZ, PT, P0 ;  /* 0x000000ff0900720c */ /* 0x000fe40003f05300 */
[----:B--2---:R-:W-:-:S05]  /*10550*/  I2FP.F32.U32 R0, R14 ;  /* 0x0000000e00007245 */ /* 0x004fca0000201000 */
[----:B------:R-:W-:-:S04]  /*10560*/  FMUL R0, R0, UR6 ;  /* 0x0000000600007c20 */ /* 0x000fc80008400000 */
[----:B------:R2:W3:Y:S02]  /*10570*/  F2I.U32.TRUNC.NTZ R15, R0 ;  /* 0x00000000000f7305 */ /* 0x0004e4000020f000 */
[----:B----4-:R-:W-:Y:S05]  /*10580*/  @!P0 BRA `(.L_x_225) ;  /* 0x0000000000288947 */ /* 0x010fea0003800000 */
[----:B--2---:R-:W2:Y:S02]  /*10590*/  LDC R0, c[0x0][0x734] ;  /* 0x0001cd00ff007b82 */ /* 0x004ea40000000800 */
[----:B--2---:R-:W-:-:S05]  /*105a0*/  IADD3 R7, P0, R19, R0, RZ ;  /* 0x0000000013077210 */ /* 0x004fca0007f1e0ff */
[----:B------:R-:W-:-:S04]  /*105b0*/  IMAD.X R11, RZ, RZ, R22, P0 ;  /* 0x000000ffff0b7224 */ /* 0x000fc800000e0616 */
[----:B-1----:R-:W-:-:S04]  /*105c0*/  IMAD.WIDE.U32 R2, R11, R8, RZ ;  /* 0x000000080b027225 */ /* 0x002fc800078e00ff */
[----:B------:R-:W-:-:S04]  /*105d0*/  IMAD.WIDE.U32 R4, P0, R7, R9, R2 ;  /* 0x0000000907047225 */ /* 0x000fc80007800002 */
[----:B------:R-:W-:Y:S01]  /*105e0*/  IMAD.WIDE.U32 R2, R7, R8, RZ ;  /* 0x0000000807027225 */ /* 0x000fe200078e00ff */
[----:B------:R-:W-:-:S03]  /*105f0*/  IADD3.X R7, RZ, RZ, RZ, P0, !PT ;  /* 0x000000ffff077210 */ /* 0x000fc600007fe4ff */
[----:B------:R-:W-:Y:S01]  /*10600*/  IMAD.MOV.U32 R6, RZ, RZ, R5 ;  /* 0x000000ffff067224 */ /* 0x000fe200078e0005 */
[----:B------:R-:W-:-:S05]  /*10610*/  IADD3 RZ, P0, R3, R4, RZ ;  /* 0x0000000403ff7210 */ /* 0x000fca0007f1e0ff */
[----:B------:R-:W-:-:S08]  /*10620*/  IMAD.WIDE.U32.X R6, R11, R9, R6, P0 ;  /* 0x000000090b067225 */ /* 0x000fd000000e0406 */
.L_x_225:
[-CC-:B0-----:R-:W-:Y:S01]  /*10630*/  SHF.R.U64 R11, R6, R10.reuse, R7.reuse ;  /* 0x0000000a060b7219 */ /* 0x181fe20000001207 */
[----:B------:R-:W0:Y:S01]  /*10640*/  LDC.64 R20, c[0x0][0x740] ;  /* 0x0001d000ff147b82 */ /* 0x000e220000000a00 */
[----:B--2---:R-:W-:Y:S01]  /*10650*/  SHF.R.U32.HI R0, RZ, R10, R7 ;  /* 0x0000000aff007219 */ /* 0x004fe20000011607 */
[----:B------:R-:W-:Y:S01]  /*10660*/  IMAD.MOV.U32 R2, RZ, RZ, R19 ;  /* 0x000000ffff027224 */ /* 0x000fe200078e0013 */
[----:B------:R-:W-:Y:S01]  /*10670*/  IADD3 R5, P0, RZ, -R11, RZ ;  /* 0x8000000bff057210 */ /* 0x000fe20007f1e0ff */
[----:B---3--:R-:W-:Y:S01]  /*10680*/  IMAD.MOV R15, RZ, RZ, -R15 ;  /* 0x000000ffff0f7224 */ /* 0x008fe200078e0a0f */
[----:B------:R-:W-:Y:S01]  /*10690*/  ULDC UR6, c[0x0][0x154] ;  /* 0x0000550000067ab9 */ /* 0x000fe20000000800 */
[----:B------:R-:W-:Y:S02]  /*106a0*/  IMAD.MOV.U32 R7, RZ, RZ, 0x1 ;  /* 0x00000001ff077424 */ /* 0x000fe400078e00ff */
[----:B-1----:R-:W1:Y:S01]  /*106b0*/  LDC R4, c[0x0][0x718] ;  /* 0x0001c600ff047b82 */ /* 0x002e620000000800 */
[----:B------:R-:W-:-:S02]  /*106c0*/  IMAD.X R3, RZ, RZ, ~R0, P0 ;  /* 0x000000ffff037224 */ /* 0x000fc400000e0e00 */
[----:B------:R-:W-:Y:S02]  /*106d0*/  IMAD R17, R17, R15, R14 ;  /* 0x0000000f11117224 */ /* 0x000fe400078e020e */
[-C--:B------:R-:W-:Y:S02]  /*106e0*/  IMAD R0, R3, R12.reuse, RZ ;  /* 0x0000000c03007224 */ /* 0x080fe400078e02ff */
[----:B------:R-:W-:Y:S01]  /*106f0*/  IMAD.MOV.U32 R3, RZ, RZ, R22 ;  /* 0x000000ffff037224 */ /* 0x000fe200078e0016 */
[----:B------:R-:W2:Y:S01]  /*10700*/  LDC R6, c[0x0][0x708] ;  /* 0x0001c200ff067b82 */ /* 0x000ea20000000800 */
[----:B------:R-:W-:-:S04]  /*10710*/  IMAD.WIDE.U32 R2, R5, R12, R2 ;  /* 0x0000000c05027225 */ /* 0x000fc800078e0002 */
[----:B------:R-:W-:-:S03]  /*10720*/  IMAD R5, R5, R13, R0 ;  /* 0x0000000d05057224 */ /* 0x000fc600078e0200 */
[----:B------:R-:W3:Y:S01]  /*10730*/  LDC R18, c[0x0][0x758] ;  /* 0x0001d600ff127b82 */ /* 0x000ee20000000800 */
[----:B------:R-:W-:Y:S01]  /*10740*/  I2FP.F32.U32 R0, R16 ;  /* 0x0000001000007245 */ /* 0x000fe20000201000 */
[----:B------:R-:W-:Y:S01]  /*10750*/  IMAD.IADD R3, R3, 0x1, R5 ;  /* 0x0000000103037824 */ /* 0x000fe200078e0205 */
[----:B0-----:R-:W-:-:S03]  /*10760*/  ISETP.NE.U32.AND P0, PT, R20, RZ, PT ;  /* 0x000000ff1400720c */ /* 0x001fc60003f05070 */
[----:B------:R-:W-:Y:S01]  /*10770*/  FMUL R0, R0, UR6 ;  /* 0x0000000600007c20 */ /* 0x000fe20008400000 */
[----:B------:R-:W-:Y:S01]  /*10780*/  MOV R5, 0xffffffff ;  /* 0xffffffff00057802 */ /* 0x000fe20000000f00 */
[----:B------:R-:W0:Y:S01]  /*10790*/  LDC R15, c[0x0][0x148] ;  /* 0x00005200ff0f7b82 */ /* 0x000e220000000800 */
[-CC-:B-1----:R-:W-:Y:S01]  /*107a0*/  SHF.R.U64 R10, R2, R4.reuse, R3.reuse ;  /* 0x00000004020a7219 */ /* 0x182fe20000001203 */
[----:B------:R1:W4:Y:S01]  /*107b0*/  F2I.U32.TRUNC.NTZ R12, R0 ;  /* 0x00000000000c7305 */ /* 0x000322000020f000 */
[----:B------:R-:W-:Y:S02]  /*107c0*/  ISETP.NE.AND.EX P0, PT, R21, RZ, PT, P0 ;  /* 0x000000ff1500720c */ /* 0x000fe40003f05300 */
[----:B------:R-:W-:-:S03]  /*107d0*/  SHF.R.U32.HI R3, RZ, R4, R3 ;  /* 0x00000004ff037219 */ /* 0x000fc60000011603 */
[----:B------:R-:W0:Y:S01]  /*107e0*/  LDC R14, c[0x0][0x700] ;  /* 0x0001c000ff0e7b82 */ /* 0x000e220000000800 */
[-CC-:B--2---:R-:W-:Y:S02]  /*107f0*/  SHF.R.U64 R8, R10, R6.reuse, R3.reuse ;  /* 0x000000060a087219 */ /* 0x184fe40000001203 */
[----:B------:R-:W-:-:S05]  /*10800*/  SHF.R.U32.HI R3, RZ, R6, R3 ;  /* 0x00000006ff037219 */ /* 0x000fca0000011603 */
[----:B------:R-:W2:Y:S01]  /*10810*/  LDC R22, c[0x0][0x748] ;  /* 0x0001d200ff167b82 */ /* 0x000ea20000000800 */
[-CC-:B---3--:R-:W-:Y:S02]  /*10820*/  SHF.R.U64 R13, R8, R18.reuse, R3.reuse ;  /* 0x00000012080d7219 */ /* 0x188fe40000001203 */
[-C--:B------:R-:W-:Y:S02]  /*10830*/  SHF.L.U32 R5, R5, R18.reuse, RZ ;  /* 0x0000001205057219 */ /* 0x080fe400000006ff */
[-C--:B------:R-:W-:Y:S01]  /*10840*/  SHF.R.U32.HI R3, RZ, R18.reuse, R3 ;  /* 0x00000012ff037219 */ /* 0x080fe20000011603 */
[----:B------:R-:W-:Y:S01]  /*10850*/  IMAD.MOV.U32 R2, RZ, RZ, R13 ;  /* 0x000000ffff027224 */ /* 0x000fe200078e000d */
[----:B------:R-:W-:Y:S01]  /*10860*/  SHF.L.U32 R18, R7, R18, RZ ;  /* 0x0000001207127219 */ /* 0x000fe200000006ff */
[----:B------:R-:W3:Y:S01]  /*10870*/  LDC R23, c[0x0][0x738] ;  /* 0x0001ce00ff177b82 */ /* 0x000ee20000000800 */
[----:B------:R-:W-:-:S07]  /*10880*/  LOP3.LUT R19, RZ, R5, RZ, 0x33, !PT ;  /* 0x00000005ff137212 */ /* 0x000fce00078e33ff */
[----:B------:R-:W0:Y:S01]  /*10890*/  LDC R24, c[0x0][0x710] ;  /* 0x0001c400ff187b82 */ /* 0x000e220000000800 */
[----:B-1--4-:R-:W-:Y:S05]  /*108a0*/  @!P0 BRA `(.L_x_226) ;  /* 0x0000000000288947 */ /* 0x012fea0003800000 */
        /* <DEDUP_REMOVED lines=10> */
.L_x_226:
[----:B--2---:R-:W-:Y:S01]  /*10950*/  SHF.R.U64 R0, R2, R22, R3 ;  /* 0x0000001602007219 */ /* 0x004fe20000001203 */
[----:B------:R-:W-:Y:S01]  /*10960*/  IMAD.MOV R12, RZ, RZ, -R12 ;  /* 0x000000ffff0c7224 */ /* 0x000fe200078e0a0c */
[----:B------:R-:W-:Y:S01]  /*10970*/  LOP3.LUT R3, R8, R19, RZ, 0xc0, !PT ;  /* 0x0000001308037212 */ /* 0x000fe200078ec0ff */
[----:B------:R-:W-:Y:S01]  /*10980*/  IMAD.MOV.U32 R4, RZ, RZ, 0x1 ;  /* 0x00000001ff047424 */ /* 0x000fe200078e00ff */
[----:B0-----:R-:W-:Y:S01]  /*10990*/  IADD3 R5, R14, -0x1, RZ ;  /* 0xffffffff0e057810 */ /* 0x001fe20007ffe0ff */
[----:B------:R-:W-:Y:S02]  /*109a0*/  IMAD.MOV R2, RZ, RZ, -R0 ;  /* 0x000000ffff027224 */ /* 0x000fe400078e0a00 */
[----:B------:R-:W-:Y:S01]  /*109b0*/  IMAD R0, R18, R0, R3 ;  /* 0x0000000012007224 */ /* 0x000fe200078e0203 */
[----:B------:R-:W-:Y:S01]  /*109c0*/  LOP3.LUT R3, R10, R5, RZ, 0xc0, !PT ;  /* 0x000000050a037212 */ /* 0x000fe200078ec0ff */
[----:B------:R-:W-:Y:S02]  /*109d0*/  @P3 IMAD R17, R15, R12, R16 ;  /* 0x0000000c0f113224 */ /* 0x000fe400078e0210 */
[----:B---3--:R-:W-:-:S02]  /*109e0*/  IMAD R2, R2, R23, R13 ;  /* 0x0000001702027224 */ /* 0x008fc400078e020d */
[----:B------:R-:W-:Y:S02]  /*109f0*/  IMAD R0, R0, R24, R17 ;  /* 0x0000001800007224 */ /* 0x000fe400078e0211 */
[----:B------:R-:W-:Y:S01]  /*10a00*/  IMAD R3, R2, R14, R3 ;  /* 0x0000000e02037224 */ /* 0x000fe200078e0203 */
[----:B------:R-:W-:-:S04]  /*10a10*/  PRMT R2, R4, 0x7610, R2 ;  /* 0x0000761004027816 */ /* 0x000fc80000000002 */
[----:B------:R-:W-:Y:S02]  /*10a20*/  SEL R4, R3, R0, !P3 ;  /* 0x0000000003047207 */ /* 0x000fe40005800000 */
[----:B------:R-:W-:Y:S01]  /*10a30*/  SEL R3, R0, R3, !P3 ;  /* 0x0000000300037207 */ /* 0x000fe20005800000 */
[----:B------:R-:W-:Y:S02]  /*10a40*/  IMAD.MOV.U32 R0, RZ, RZ, R11 ;  /* 0x000000ffff007224 */ /* 0x000fe400078e000b */
[----:B------:R2:W-:Y:S04]  /*10a50*/  STL [R1+0xa0], R4 ;  /* 0x0000a00401007387 */ /* 0x0005e80000100800 */
[----:B------:R2:W-:Y:S02]  /*10a60*/  STL [R1+0x8c], R3 ;  /* 0x00008c0301007387 */ /* 0x0005e40000100800 */
.L_x_224:
[----:B------:R-:W-:Y:S01]  /*10a70*/  LOP3.LUT P0, RZ, R2, 0xff, RZ, 0xc0, !PT ;  /* 0x000000ff02ff7812 */ /* 0x000fe2000780c0ff */
[----:B------:R-:W-:-:S12]  /*10a80*/  ULOP3.LUT UR31, UR31, 0x1, URZ, 0x3c, !UPT ;  /* 0x000000011f1f7892 */ /* 0x000fd8000f8e3c3f */
[----:B------:R-:W-:Y:S05]  /*10a90*/  @P0 BRA `(.L_x_227) ;  /* 0xffffff0c008c0947 */ /* 0x000fea000383ffff */
[----:B------:R-:W-:Y:S05]  /*10aa0*/  EXIT ;  /* 0x000000000000794d */ /* 0x000fea0003800000 */
.L_x_17:
[----:B------:R-:W-:-:S08]  /*10ab0*/  ISETP.NE.AND P0, PT, RZ, UR6, PT ;  /* 0x00000006ff007c0c */ /* 0x000fd0000bf05270 */
[----:B012---:R-:W0:-:S00]  /*10ac0*/  USETMAXREG.DEALLOC.CTAPOOL 0x28 ;  /* 0x00000028000079c8 */ /* 0x007e0000080e0500 */
[----:B------:R-:W-:Y:S05]  /*10ad0*/  @P0 EXIT ;  /* 0x000000000000094d */ /* 0x000fea0003800000 */
[----:B0-----:R-:W-:Y:S01]  /*10ae0*/  LOP3.LUT P0, RZ, R6, 0xff, RZ, 0xc0, !PT ;  /* 0x000000ff06ff7812 */ /* 0x001fe2000780c0ff */
[----:B------:R-:W-:Y:S02]  /*10af0*/  IMAD.MOV.U32 R8, RZ, RZ, 0x1 ;  /* 0x00000001ff087424 */ /* 0x000fe400078e00ff */
[----:B------:R-:W-:-:S10]  /*10b00*/  IMAD.MOV.U32 R11, RZ, RZ, RZ ;  /* 0x000000ffff0b7224 */ /* 0x000fd400078e00ff */
[----:B------:R-:W-:Y:S05]  /*10b10*/  @!P0 BRA `(.L_x_228) ;  /* 0x0000000c00988947 */ /* 0x000fea0003800000 */
[----:B------:R-:W0:Y:S01]  /*10b20*/  S2R R9, SR_CgaCtaId ;  /* 0x0000000000097919 */ /* 0x000e220000008800 */
[----:B------:R-:W-:Y:S01]  /*10b30*/  LOP3.LUT P0, RZ, R2, 0x1f, RZ, 0xc0, !PT ;  /* 0x0000001f02ff7812 */ /* 0x000fe2000780c0ff */
[----:B------:R-:W-:Y:S01]  /*10b40*/  ULDC UR5, c[0x0][0x758] ;  /* 0x0001d60000057ab9 */ /* 0x000fe20000000800 */
[----:B------:R-:W-:Y:S01]  /*10b50*/  UMOV UR6, 0xffffffff ;  /* 0xffffffff00067882 */ /* 0x000fe20000000000 */
[----:B------:R-:W-:Y:S01]  /*10b60*/  BSSY B0, `(.L_x_228) ;  /* 0x00000e1000007945 */ /* 0x000fe20003800000 */
[----:B------:R-:W-:Y:S01]  /*10b70*/  USHF.L.U32 UR6, UR6, UR5, URZ ;  /* 0x0000000506067299 */ /* 0x000fe2000800063f */
[C---:B------:R-:W-:Y:S01]  /*10b80*/  ISETP.NE.AND P2, PT, R3.reuse, RZ, PT ;  /* 0x000000ff0300720c */ /* 0x040fe20003f45270 */
[----:B------:R-:W-:Y:S01]  /*10b90*/  IMAD.MOV.U32 R12, RZ, RZ, 0x1 ;  /* 0x00000001ff0c7424 */ /* 0x000fe200078e00ff */
[----:B------:R-:W-:Y:S01]  /*10ba0*/  ISETP.NE.OR P0, PT, R3, RZ, !P0 ;  /* 0x000000ff0300720c */ /* 0x000fe20004705670 */
[----:B------:R-:W-:Y:S01]  /*10bb0*/  IMAD.MOV.U32 R11, RZ, RZ, RZ ;  /* 0x000000ffff0b7224 */ /* 0x000fe200078e00ff */
[----:B------:R-:W-:Y:S01]  /*10bc0*/  MOV R8, 0x1 ;  /* 0x0000000100087802 */ /* 0x000fe20000000f00 */
[----:B------:R-:W-:Y:S01]  /*10bd0*/  ULDC UR4, c[0x0][0x700] ;  /* 0x0001c00000047ab9 */ /* 0x000fe20000000800 */
[----:B------:R-:W-:Y:S01]  /*10be0*/  UMOV UR7, 0x1 ;  /* 0x0000000100077882 */ /* 0x000fe20000000000 */
[----:B------:R-:W-:-:S02]  /*10bf0*/  UIADD3 UR29, UR15, 0x1, URZ ;  /* 0x000000010f1d7890 */ /* 0x000fc4000fffe03f */
[----:B------:R-:W-:Y:S02]  /*10c00*/  ULOP3.LUT UR38, UR14, 0x2, URZ, 0xfc, !UPT ;  /* 0x000000020e267892 */ /* 0x000fe4000f8efc3f */
[----:B------:R-:W-:Y:S02]  /*10c10*/  UIADD3 UR4, UR4, -0x1, URZ ;  /* 0xffffffff04047890 */ /* 0x000fe4000fffe03f */
[----:B------:R-:W-:Y:S02]  /*10c20*/  USHF.L.U32 UR5, UR7, UR5, URZ ;  /* 0x0000000507057299 */ /* 0x000fe4000800063f */
[----:B------:R-:W-:Y:S01]  /*10c30*/  ULOP3.LUT UR6, URZ, UR6, URZ, 0x33, !UPT ;  /* 0x000000063f067292 */ /* 0x000fe2000f8e333f */
[----:B------:R-:W-:Y:S01]  /*10c40*/  ULDC.64 UR36, c[0x0][0x198] ;  /* 0x0000660000247ab9 */ /* 0x000fe20000000a00 */
[C---:B0-----:R-:W-:Y:S02]  /*10c50*/  IMAD.SHL.U32 R10, R9.reuse, 0x80, RZ ;  /* 0x00000080090a7824 */ /* 0x041fe400078e00ff */
[----:B------:R-:W-:-:S03]  /*10c60*/  IMAD.SHL.U32 R9, R9, 0x4000, RZ ;  /* 0x0000400009097824 */ /* 0x000fc600078e00ff */
[----:B------:R-:W-:Y:S02]  /*10c70*/  LOP3.LUT R10, R10, 0x80, RZ, 0xc0, !PT ;  /* 0x000000800a0a7812 */ /* 0x000fe400078ec0ff */
[----:B------:R-:W-:-:S07]  /*10c80*/  LOP3.LUT R9, R9, 0x4000, RZ, 0xc0, !PT ;  /* 0x0000400009097812 */ /* 0x000fce00078ec0ff */
.L_x_240:
[----:B------:R-:W-:-:S03]  /*10c90*/  UMOV UR7, 0xffffffff ;  /* 0xffffffff00077882 */ /* 0x000fc60000000000 */
[----:B01----:R-:W-:Y:S05]  /*10ca0*/  BRA.DIV UR7, `(.L_x_229) ;  /* 0x0000001207887947 */ /* 0x003fea000b800000 */
[----:B------:R-:W-:-:S13]  /*10cb0*/  ELECT P1, URZ, PT ;  /* 0x00000000003f782f */ /* 0x000fda0003820000 */
.L_x_255:
[----:B------:R-:W0:Y:S01]  /*10cc0*/  LDC R2, c[0x0][0x604] ;  /* 0x00018100ff027b82 */ /* 0x000e220000000800 */
[----:B------:R-:W-:Y:S01]  /*10cd0*/  BSSY B1, `(.L_x_230) ;  /* 0x000004c000017945 */ /* 0x000fe20003800000 */
[----:B0-----:R-:W-:-:S13]  /*10ce0*/  ISETP.LT.OR P1, PT, R2, 0x1, !P1 ;  /* 0x000000010200780c */ /* 0x001fda0004f21670 */
[----:B------:R-:W-:Y:S05]  /*10cf0*/  @P1 BRA `(.L_x_231) ;  /* 0x0000000400241947 */ /* 0x000fea0003800000 */
[----:B------:R-:W2:Y:S04]  /*10d00*/  LDL.LU R4, [R1+0xa0] ;  /* 0x0000a00001047983 */ /* 0x000ea80000300800 */
[----:B------:R-:W3:Y:S01]  /*10d10*/  LDL R3, [R1+0x8c] ;  /* 0x00008c0001037983 */ /* 0x000ee20000100800 */
[----:B------:R-:W-:Y:S01]  /*10d20*/  IMAD.MOV.U32 R13, RZ, RZ, RZ ;  /* 0x000000ffff0d7224 */ /* 0x000fe200078e00ff */
[----:B------:R-:W-:Y:S01]  /*10d30*/  MOV R15, RZ ;  /* 0x000000ff000f7202 */ /* 0x000fe20000000f00 */
[----:B------:R-:W-:Y:S02]  /*10d40*/  IMAD.U32 R16, RZ, RZ, UR29 ;  /* 0x0000001dff107e24 */ /* 0x000fe4000f8e00ff */
[----:B------:R-:W-:Y:S02]  /*10d50*/  IMAD.MOV.U32 R2, RZ, RZ, R8 ;  /* 0x000000ffff027224 */ /* 0x000fe400078e0008 */
[----:B------:R-:W-:-:S02]  /*10d60*/  IMAD.MOV.U32 R17, RZ, RZ, RZ ;  /* 0x000000ffff117224 */ /* 0x000fc400078e00ff */
[----:B--2---:R-:W-:Y:S02]  /*10d70*/  IMAD R6, R4, 0x100, R10 ;  /* 0x0000010004067824 */ /* 0x004fe400078e020a */
[----:B------:R-:W-:Y:S02]  /*10d80*/  IMAD.MOV.U32 R4, RZ, RZ, R11 ;  /* 0x000000ffff047224 */ /* 0x000fe400078e000b */
[----:B---3--:R-:W-:-:S07]  /*10d90*/  IMAD.SHL.U32 R18, R3, 0x40, RZ ;  /* 0x0000004003127824 */ /* 0x008fce00078e00ff */
.L_x_235:
[----:B------:R-:W0:Y:S01]  /*10da0*/  S2R R14, SR_CgaCtaId ;  /* 0x00000000000e7919 */ /* 0x000e220000008800 */
[----:B------:R-:W-:Y:S01]  /*10db0*/  MOV R3, 0x400 ;  /* 0x0000040000037802 */ /* 0x000fe20000000f00 */
[----:B------:R-:W1:Y:S03]  /*10dc0*/  @!P2 LDC R5, c[0x0][0x640] ;  /* 0x00019000ff05ab82 */ /* 0x000e660000000800 */
[----:B0-----:R-:W-:Y:S02]  /*10dd0*/  LEA R7, R14, R3, 0x18 ;  /* 0x000000030e077211 */ /* 0x001fe400078ec0ff */
[----:B------:R-:W-:-:S03]  /*10de0*/  SHF.L.U32 R3, R2, 0x1f, RZ ;  /* 0x0000001f02037819 */ /* 0x000fc600000006ff */
[----:B------:R-:W-:-:S04]  /*10df0*/  IMAD R14, R4, 0x8, R7 ;  /* 0x00000008040e7824 */ /* 0x000fc800078e0207 */
[----:B------:R-:W0:Y:S02]  /*10e00*/  SYNCS.PHASECHK.TRANS64.TRYWAIT P1, [R14+URZ+0x30], R3 ;  /* 0x000030030e0075a7 */ /* 0x000e24000802017f */
[----:B01----:R-:W-:Y:S05]  /*10e10*/  @!P1 BRA `(.L_x_232) ;  /* 0x00000010004c9947 */ /* 0x003fea0003800000 */
.L_x_256:
[----:B------:R-:W-:Y:S01]  /*10e20*/  UPRMT UR7, UR38, 0x9910, URZ ;  /* 0x0000991026077896 */ /* 0x000fe2000800003f */
[----:B------:R1:W-:Y:S03]  /*10e30*/  @!P2 SYNCS.ARRIVE.TRANS64 RZ, [R14+URZ], R5 ;  /* 0x000000050effa9a7 */ /* 0x0003e6000800003f */
[----:B------:R-:W-:-:S06]  /*10e40*/  UISETP.NE.AND UP0, UPT, UR7, 0x2, UPT ;  /* 0x000000020700788c */ /* 0x000fcc000bf05270 */
[----:B------:R-:W-:-:S13]  /*10e50*/  PLOP3.LUT P1, PT, PT, PT, UP0, 0x80, 0x0 ;  /* 0x000000000000781c */ /* 0x000fda0003f2f008 */
[----:B-1----:R-:W-:Y:S05]  /*10e60*/  @P1 BRA `(.L_x_233) ;  /* 0x0000000000041947 */ /* 0x002fea0003800000 */
[----:B------:R-:W-:Y:S01]  /*10e70*/  BPT.TRAP 0x1 ;  /* 0x000000040000795c */ /* 0x000fe20000300000 */
.L_x_233:
[----:B------:R-:W-:Y:S05]  /*10e80*/  @P0 BRA `(.L_x_234) ;  /* 0x0000000000040947 */ /* 0x000fea0003800000 */
[----:B------:R-:W-:Y:S01]  /*10e90*/  BPT.TRAP 0x1 ;  /* 0x000000040000795c */ /* 0x000fe20000300000 */
.L_x_234:
[----:B------:R-:W2:Y:S01]  /*10ea0*/  LDL R5, [R1+0x8c] ;  /* 0x00008c0001057983 */ /* 0x000ea20000100800 */
[----:B0-----:R-:W-:Y:S01]  /*10eb0*/  IMAD R3, R4, 0x1000, R7 ;  /* 0x0000100004037824 */ /* 0x001fe200078e0207 */
[----:B------:R-:W-:Y:S01]  /*10ec0*/  R2UR UR7, R7 ;  /* 0x00000000070772ca */ /* 0x000fe200000e0000 */
[----:B------:R-:W-:Y:S01]  /*10ed0*/  VIADD R16, R16, 0xffffffff ;  /* 0xffffffff10107836 */ /* 0x000fe20000000000 */
[C---:B------:R-:W-:Y:S01]  /*10ee0*/  LEA R7, R4.reuse, R7, 0xa ;  /* 0x0000000704077211 */ /* 0x040fe200078e50ff */
[----:B------:R-:W-:Y:S01]  /*10ef0*/  UIADD3 UR30, UP0, UR36, 0xf0, URZ ;  /* 0x000000f0241e7890 */ /* 0x000fe2000ff1e03f */
[----:B------:R-:W-:Y:S01]  /*10f00*/  R2UR UR24, R3 ;  /* 0x00000000031872ca */ /* 0x000fe200000e0000 */
[----:B------:R-:W-:Y:S01]  /*10f10*/  IMAD R3, R4, 0x8000, R9 ;  /* 0x0000800004037824 */ /* 0x000fe200078e0209 */
[----:B------:R-:W-:Y:S01]  /*10f20*/  R2UR UR8, R7 ;  /* 0x00000000070872ca */ /* 0x000fe200000e0000 */
[----:B------:R-:W-:Y:S01]  /*10f30*/  UIADD3 UR32, UP1, UR36, 0x1f0, URZ ;  /* 0x000001f024207890 */ /* 0x000fe2000ff3e03f */
[----:B------:R-:W-:Y:S01]  /*10f40*/  R2UR UR25, R14 ;  /* 0x000000000e1972ca */ /* 0x000fe200000e0000 */
[----:B------:R-:W-:Y:S01]  /*10f50*/  UIADD3 UR40, UP2, UR36, 0x2f0, URZ ;  /* 0x000002f024287890 */ /* 0x000fe2000ff5e03f */
[----:B------:R-:W-:Y:S01]  /*10f60*/  R2UR UR16, R3 ;  /* 0x00000000031072ca */ /* 0x000fe200000e0000 */
[----:B------:R-:W-:Y:S01]  /*10f70*/  UIADD3.X UR31, URZ, UR37, URZ, UP0, !UPT ;  /* 0x000000253f1f7290 */ /* 0x000fe200087fe43f */
[----:B------:R-:W-:Y:S01]  /*10f80*/  R2UR UR28, R0 ;  /* 0x00000000001c72ca */ /* 0x000fe200000e0000 */
[----:B------:R-:W-:Y:S01]  /*10f90*/  UIADD3.X UR33, URZ, UR37, URZ, UP1, !UPT ;  /* 0x000000253f217290 */ /* 0x000fe20008ffe43f */
[----:B------:R-:W-:Y:S01]  /*10fa0*/  R2UR UR26, R15 ;  /* 0x000000000f1a72ca */ /* 0x000fe200000e0000 */
[----:B------:R-:W-:Y:S01]  /*10fb0*/  VIADD R4, R4, 0x1 ;  /* 0x0000000104047836 */ /* 0x000fe20000000000 */
[----:B------:R-:W-:Y:S01]  /*10fc0*/  R2UR UR27, R18 ;  /* 0x00000000121b72ca */ /* 0x000fe200000e0000 */
[----:B------:R-:W-:Y:S01]  /*10fd0*/  UIADD3 UR24, UR24, 0x180, URZ ;  /* 0x0000018018187890 */ /* 0x000fe2000fffe03f */
[----:B------:R-:W-:Y:S01]  /*10fe0*/  R2UR UR12, R17 ;  /* 0x00000000110c72ca */ /* 0x000fe200000e0000 */
[----:B------:R-:W-:Y:S01]  /*10ff0*/  UIADD3 UR8, UR8, 0x36180, URZ ;  /* 0x0003618008087890 */ /* 0x000fe2000fffe03f */
[----:B------:R-:W-:Y:S01]  /*11000*/  R2UR UR18, R13 ;  /* 0x000000000d1272ca */ /* 0x000fe200000e0000 */
[----:B------:R-:W-:Y:S01]  /*11010*/  UIADD3.X UR41, URZ, UR37, URZ, UP2, !UPT ;  /* 0x000000253f297290 */ /* 0x000fe200097fe43f */
[----:B------:R-:W-:Y:S01]  /*11020*/  R2UR UR19, R6 ;  /* 0x00000000061372ca */ /* 0x000fe200000e0000 */
[----:B------:R-:W-:Y:S01]  /*11030*/  UIADD3 UR16, UR7, 0x6180, UR16 ;  /* 0x0000618007107890 */ /* 0x000fe2000fffe010 */
[----:B------:R-:W-:Y:S01]  /*11040*/  ISETP.GT.AND P4, PT, R16, 0x1, PT ;  /* 0x000000011000780c */ /* 0x000fe20003f84270 */
[----:B------:R-:W-:Y:S01]  /*11050*/  UMOV UR34, 0x0 ;  /* 0x0000000000227882 */ /* 0x000fe20000000000 */
[C---:B------:R-:W-:Y:S01]  /*11060*/  ISETP.NE.AND P1, PT, R4.reuse, 0x6, PT ;  /* 0x000000060400780c */ /* 0x040fe20003f25270 */
[----:B------:R-:W-:Y:S01]  /*11070*/  UMOV UR35, 0x10000000 ;  /* 0x1000000000237882 */ /* 0x000fe20000000000 */
[----:B------:R-:W-:Y:S01]  /*11080*/  UMOV UR10, URZ ;  /* 0x0000003f000a7c82 */ /* 0x000fe20008000000 */
[----:B------:R-:W-:Y:S01]  /*11090*/  UMOV UR9, UR25 ;  /* 0x0000001900097c82 */ /* 0x000fe20008000000 */
[----:B------:R-:W-:Y:S01]  /*110a0*/  UMOV UR13, UR28 ;  /* 0x0000001c000d7c82 */ /* 0x000fe20008000000 */
[----:B------:R0:W-:Y:S01]  /*110b0*/  UTMALDG.3D [UR24], [UR30], desc[UR34] ;  /* 0x000022181e0075b4 */ /* 0x0001e20008011000 */
[----:B------:R-:W-:Y:S01]  /*110c0*/  UMOV UR7, 0x30000 ;  /* 0x0003000000077882 */ /* 0x000fe20000000000 */
[----:B------:R-:W-:Y:S01]  /*110d0*/  UMOV UR17, UR25 ;  /* 0x0000001900117c82 */ /* 0x000fe20008000000 */
[----:B------:R-:W-:Y:S01]  /*110e0*/  UMOV UR20, UR28 ;  /* 0x0000001c00147c82 */ /* 0x000fe20008000000 */
[----:B------:R-:W-:Y:S01]  /*110f0*/  SEL R3, RZ, 0x1, P1 ;  /* 0x00000001ff037807 */ /* 0x000fe20000800000 */
[----:B------:R-:W-:Y:S01]  /*11100*/  VIADD R17, R17, 0x1 ;  /* 0x0000000111117836 */ /* 0x000fe20000000000 */
[----:B------:R-:W-:Y:S01]  /*11110*/  SEL R4, R4, RZ, P1 ;  /* 0x000000ff04047207 */ /* 0x000fe20000800000 */
[----:B------:R-:W-:Y:S01]  /*11120*/  VIADD R15, R15, 0x40 ;  /* 0x000000400f0f7836 */ /* 0x000fe20000000000 */
[----:B------:R-:W-:Y:S01]  /*11130*/  LOP3.LUT R2, R2, R3, RZ, 0x3c, !PT ;  /* 0x0000000302027212 */ /* 0x000fe200078e3cff */
[----:B------:R-:W-:Y:S01]  /*11140*/  VIADD R13, R13, 0x80 ;  /* 0x000000800d0d7836 */ /* 0x000fe20000000000 */
[----:B--2---:R-:W-:-:S13]  /*11150*/  R2UR UR11, R5 ;  /* 0x00000000050b72ca */ /* 0x004fda00000e0000 */
[----:B------:R0:W-:Y:S01]  /*11160*/  UTMALDG.4D [UR8], [UR32], desc[UR34] ;  /* 0x00002208200075b4 */ /* 0x0001e20008019000 */
[----:B------:R0:W-:Y:S02]  /*11170*/  UTMALDG.3D.MULTICAST [UR16], [UR40], UR7, desc[UR34] ;  /* 0x00002210280073b4 */ /* 0x0001e40008011807 */
[----:B0-----:R-:W-:Y:S05]  /*11180*/  @P4 BRA `(.L_x_235) ;  /* 0xfffffffc00044947 */ /* 0x001fea000383ffff */
.L_x_231:
[----:B------:R-:W-:Y:S05]  /*11190*/  BSYNC B1 ;  /* 0x0000000000017941 */ /* 0x000fea0003800000 */
.L_x_230:
[----:B------:R-:W2:Y:S01]  /*111a0*/  LDL.LU R19, [R1+0x98] ;  /* 0x0000980001137983 */ /* 0x000ea20000300800 */
[----:B------:R-:W-:Y:S02]  /*111b0*/  LOP3.LUT P5, RZ, R12, 0xff, RZ, 0xc0, !PT ;  /* 0x000000ff0cff7812 */ /* 0x000fe400078ac0ff */
[----:B------:R-:W-:Y:S01]  /*111c0*/  IADD3 R0, R11, UR15, RZ ;  /* 0x0000000f0b007c10 */ /* 0x000fe2000fffe0ff */
[----:B------:R-:W3:Y:S01]  /*111d0*/  LDL.LU R14, [R1+0x9c] ;  /* 0x00009c00010e7983 */ /* 0x000ee20000300800 */
[----:B------:R-:W-:Y:S01]  /*111e0*/  IMAD.U32 R5, RZ, RZ, UR15 ;  /* 0x0000000fff057e24 */ /* 0x000fe2000f8e00ff */
[----:B------:R-:W-:Y:S01]  /*111f0*/  ULDC.64 UR8, c[0x0][0x750] ;  /* 0x0001d40000087ab9 */ /* 0x000fe20000000a00 */
[----:B------:R-:W-:Y:S01]  /*11200*/  ISETP.GT.U32.AND P1, PT, R0, 0x5, PT ;  /* 0x000000050000780c */ /* 0x000fe20003f24070 */
[----:B------:R-:W-:Y:S01]  /*11210*/  UISETP.GE.U32.AND UP0, UPT, UR15, 0x6, UPT ;  /* 0x000000060f00788c */ /* 0x000fe2000bf06070 */
[----:B------:R-:W-:Y:S01]  /*11220*/  BSSY B1, `(.L_x_236) ;  /* 0x0000072000017945 */ /* 0x000fe20003800000 */
[----:B------:R-:W-:-:S02]  /*11230*/  PRMT R12, RZ, 0x7610, R12 ;  /* 0x00007610ff0c7816 */ /* 0x000fc4000000000c */
[----:B------:R-:W-:Y:S02]  /*11240*/  ISETP.LT.U32.AND P1, PT, R5, 0x6, P1 ;  /* 0x000000060500780c */ /* 0x000fe40000f21070 */
[----:B------:R-:W0:Y:S01]  /*11250*/  @P5 S2R R3, SR_CgaCtaId ;  /* 0x0000000000035919 */ /* 0x000e220000008800 */
[----:B------:R-:W-:Y:S02]  /*11260*/  @P5 MOV R2, 0x400 ;  /* 0x0000040000025802 */ /* 0x000fe40000000f00 */
[----:B------:R-:W-:Y:S02]  /*11270*/  PLOP3.LUT P4, PT, PT, PT, UP0, 0x80, 0x0 ;  /* 0x000000000000781c */ /* 0x000fe40003f8f008 */
[----:B0-----:R-:W-:Y:S01]  /*11280*/  @P5 LEA R4, R3, R2, 0x18 ;  /* 0x0000000203045211 */ /* 0x001fe200078ec0ff */
[----:B------:R-:W-:-:S03]  /*11290*/  IMAD.WIDE.U32 R2, R0, -0x55555555, RZ ;  /* 0xaaaaaaab00027825 */ /* 0x000fc600078e00ff */
[----:B------:R0:W-:Y:S02]  /*112a0*/  @P5 SYNCS.ARRIVE.TRANS64.A1T0 RZ, [R4+URZ+0x98], RZ ;  /* 0x000098ff04ff59a7 */ /* 0x0001e4000810003f */
[----:B------:R-:W-:Y:S02]  /*112b0*/  SHF.R.U32.HI R5, RZ, 0x2, R3 ;  /* 0x00000002ff057819 */ /* 0x000fe40000011603 */
[----:B------:R-:W-:Y:S02]  /*112c0*/  SEL R3, RZ, 0x1, !P1 ;  /* 0x00000001ff037807 */ /* 0x000fe40004800000 */
[----:B------:R-:W-:Y:S01]  /*112d0*/  PRMT R2, RZ, 0x7610, R2 ;  /* 0x00007610ff027816 */ /* 0x000fe20000000002 */
[----:B------:R-:W-:Y:S01]  /*112e0*/  IMAD R11, R5, -0x6, R0 ;  /* 0xfffffffa050b7824 */ /* 0x000fe200078e0200 */
[----:B------:R-:W-:Y:S01]  /*112f0*/  LOP3.LUT R8, R8, R3, RZ, 0x3c, !PT ;  /* 0x0000000308087212 */ /* 0x000fe200078e3cff */
[----:B0-----:R-:W-:Y:S02]  /*11300*/  IMAD.MOV.U32 R4, RZ, RZ, -0x1 ;  /* 0xffffffffff047424 */ /* 0x001fe400078e00ff */
[----:B------:R-:W-:Y:S01]  /*11310*/  IMAD.MOV.U32 R3, RZ, RZ, -0x1 ;  /* 0xffffffffff037424 */ /* 0x000fe200078e00ff */
[----:B------:R-:W-:Y:S01]  /*11320*/  @P4 LOP3.LUT R8, R8, 0x1, R5, 0x78, !PT ;  /* 0x0000000108084812 */ /* 0x000fe200078e7805 */
[----:B------:R-:W-:Y:S01]  /*11330*/  IMAD.MOV.U32 R0, RZ, RZ, -0x1 ;  /* 0xffffffffff007424 */ /* 0x000fe200078e00ff */
[----:B---3--:R-:W-:-:S04]  /*11340*/  IADD3 R14, P5, R14, UR22, RZ ;  /* 0x000000160e0e7c10 */ /* 0x008fc8000ffbe0ff */
[----:B--2---:R-:W-:Y:S01]  /*11350*/  IADD3.X R19, R19, UR21, RZ, P5, !PT ;  /* 0x0000001513137c10 */ /* 0x004fe2000affe4ff */
[----:B------:R0:W-:Y:S01]  /*11360*/  STL [R1+0x9c], R14 ;  /* 0x00009c0e01007387 */ /* 0x0001e20000100800 */
[----:B------:R-:W-:-:S03]  /*11370*/  ISETP.GE.U32.AND P1, PT, R14, UR8, PT ;  /* 0x000000080e007c0c */ /* 0x000fc6000bf26070 */
[----:B------:R0:W-:Y:S01]  /*11380*/  STL [R1+0x98], R19 ;  /* 0x0000981301007387 */ /* 0x0001e20000100800 */
[----:B------:R-:W-:-:S03]  /*11390*/  ISETP.GE.U32.AND.EX P1, PT, R19, UR9, PT, P1 ;  /* 0x0000000913007c0c */ /* 0x000fc6000bf26110 */
[----:B------:R0:W-:Y:S04]  /*113a0*/  STL [R1+0x8c], R4 ;  /* 0x00008c0401007387 */ /* 0x0001e80000100800 */
[----:B------:R0:W-:Y:S06]  /*113b0*/  STL [R1+0xa0], R3 ;  /* 0x0000a00301007387 */ /* 0x0001ec0000100800 */
[----:B------:R-:W-:Y:S05]  /*113c0*/  @P1 BRA `(.L_x_237) ;  /* 0x00000004005c1947 */ /* 0x000fea0003800000 */
[----:B------:R-:W-:Y:S01]  /*113d0*/  ULDC.64 UR8, c[0x0][0x728] ;  /* 0x0001ca0000087ab9 */ /* 0x000fe20000000a00 */
[----:B------:R-:W1:Y:S01]  /*113e0*/  S2R R13, SR_CTAID.X ;  /* 0x00000000000d7919 */ /* 0x000e620000002500 */
[----:B------:R-:W-:Y:S01]  /*113f0*/  ISETP.NE.U32.AND P1, PT, RZ, UR8, PT ;  /* 0x00000008ff007c0c */ /* 0x000fe2000bf25070 */
[----:B------:R-:W-:Y:S01]  /*11400*/  ULDC UR10, c[0x0][0x730] ;  /* 0x0001cc00000a7ab9 */ /* 0x000fe20000000800 */
[----:B------:R-:W-:Y:S01]  /*11410*/  IMAD.MOV.U32 R2, RZ, RZ, R14 ;  /* 0x000000ffff027224 */ /* 0x000fe200078e000e */
[----:B------:R-:W2:Y:S01]  /*11420*/  S2R R0, SR_CTAID.Y ;  /* 0x0000000000007919 */ /* 0x000ea20000002600 */
[----:B------:R-:W-:Y:S01]  /*11430*/  ISETP.NE.AND.EX P1, PT, RZ, UR9, PT, P1 ;  /* 0x00000009ff007c0c */ /* 0x000fe2000bf25310 */
[----:B0-----:R-:W-:-:S12]  /*11440*/  IMAD.MOV.U32 R3, RZ, RZ, R19 ;  /* 0x000000ffff037224 */ /* 0x001fd800078e0013 */
[----:B------:R-:W-:Y:S05]  /*11450*/  @!P1 BRA `(.L_x_238) ;  /* 0x0000000000289947 */ /* 0x000fea0003800000 */
[----:B------:R-:W-:Y:S02]  /*11460*/  ULDC UR7, c[0x0][0x734] ;  /* 0x0001cd0000077ab9 */ /* 0x000fe40000000800 */
[----:B------:R-:W-:-:S04]  /*11470*/  IADD3 R7, P1, R14, UR7, RZ ;  /* 0x000000070e077c10 */ /* 0x000fc8000ff3e0ff */
[----:B------:R-:W-:-:S05]  /*11480*/  IADD3.X R15, RZ, R19, RZ, P1, !PT ;  /* 0x00000013ff0f7210 */ /* 0x000fca0000ffe4ff */
[----:B------:R-:W-:-:S04]  /*11490*/  IMAD.WIDE.U32 R4, R15, UR8, RZ ;  /* 0x000000080f047c25 */ /* 0x000fc8000f8e00ff */
[----:B------:R-:W-:-:S04]  /*114a0*/  IMAD.WIDE.U32 R4, P1, R7, UR9, R4 ;  /* 0x0000000907047c25 */ /* 0x000fc8000f820004 */
[----:B------:R-:W-:-:S04]  /*114b0*/  IMAD.WIDE.U32 R6, R7, UR8, RZ ;  /* 0x0000000807067c25 */ /* 0x000fc8000f8e00ff */
[----:B------:R-:W-:Y:S01]  /*114c0*/  IMAD.X R3, RZ, RZ, RZ, P1 ;  /* 0x000000ffff037224 */ /* 0x000fe200008e06ff */
[----:B------:R-:W-:Y:S01]  /*114d0*/  IADD3 RZ, P1, R7, R4, RZ ;  /* 0x0000000407ff7210 */ /* 0x000fe20007f3e0ff */
[----:B------:R-:W-:-:S04]  /*114e0*/  IMAD.MOV.U32 R2, RZ, RZ, R5 ;  /* 0x000000ffff027224 */ /* 0x000fc800078e0005 */
[----:B------:R-:W-:-:S08]  /*114f0*/  IMAD.WIDE.U32.X R2, R15, UR9, R2, P1 ;  /* 0x000000090f027c25 */ /* 0x000fd000088e0402 */
.L_x_238:
[--C-:B------:R-:W-:Y:S01]  /*11500*/  SHF.R.U64 R6, R2, UR10, R3.reuse ;  /* 0x0000000a02067c19 */ /* 0x100fe20008001203 */
[----:B------:R-:W-:Y:S01]  /*11510*/  ULDC.64 UR8, c[0x0][0x720] ;  /* 0x0001c80000087ab9 */ /* 0x000fe20000000a00 */
[----:B------:R-:W-:Y:S01]  /*11520*/  SHF.R.U32.HI R2, RZ, UR10, R3 ;  /* 0x0000000aff027c19 */ /* 0x000fe20008011603 */
[----:B------:R-:W-:Y:S01]  /*11530*/  IMAD.MOV.U32 R3, RZ, RZ, R19 ;  /* 0x000000ffff037224 */ /* 0x000fe200078e0013 */
[----:B------:R-:W-:Y:S01]  /*11540*/  IADD3 R5, P1, RZ, -R6, RZ ;  /* 0x80000006ff057210 */ /* 0x000fe20007f3e0ff */
[----:B------:R-:W-:Y:S01]  /*11550*/  ULDC UR7, c[0x0][0x150] ;  /* 0x0000540000077ab9 */ /* 0x000fe20000000800 */
[----:B-1----:R-:W-:Y:S01]  /*11560*/  I2FP.F32.U32 R7, R13 ;  /* 0x0000000d00077245 */ /* 0x002fe20000201000 */
[----:B------:R-:W0:Y:S01]  /*11570*/  LDC R18, c[0x0][0x144] ;  /* 0x00005100ff127b82 */ /* 0x000e220000000800 */
[----:B------:R-:W-:Y:S01]  /*11580*/  ULDC.64 UR10, c[0x0][0x740] ;  /* 0x0001d000000a7ab9 */ /* 0x000fe20000000a00 */
[----:B------:R-:W-:Y:S01]  /*11590*/  IMAD.X R2, RZ, RZ, ~R2, P1 ;  /* 0x000000ffff027224 */ /* 0x000fe200008e0e02 */
[----:B------:R-:W-:-:S03]  /*115a0*/  ISETP.NE.U32.AND P1, PT, RZ, UR10, PT ;  /* 0x0000000aff007c0c */ /* 0x000fc6000bf25070 */
[----:B------:R-:W-:Y:S01]  /*115b0*/  IMAD R4, R2, UR8, RZ ;  /* 0x0000000802047c24 */ /* 0x000fe2000f8e02ff */
[----:B------:R-:W-:Y:S01]  /*115c0*/  ISETP.NE.AND.EX P1, PT, RZ, UR11, PT, P1 ;  /* 0x0000000bff007c0c */ /* 0x000fe2000bf25310 */
[----:B------:R-:W-:Y:S01]  /*115d0*/  IMAD.MOV.U32 R2, RZ, RZ, R14 ;  /* 0x000000ffff027224 */ /* 0x000fe200078e000e */
[----:B------:R-:W1:Y:S03]  /*115e0*/  LDC R15, c[0x0][0x148] ;  /* 0x00005200ff0f7b82 */ /* 0x000e660000000800 */
[----:B------:R-:W-:Y:S01]  /*115f0*/  IMAD.WIDE.U32 R2, R5, UR8, R2 ;  /* 0x0000000805027c25 */ /* 0x000fe2000f8e0002 */
[----:B------:R-:W-:-:S03]  /*11600*/  ULDC UR8, c[0x0][0x154] ;  /* 0x0000550000087ab9 */ /* 0x000fc60000000800 */
[----:B------:R-:W-:Y:S02]  /*11610*/  IMAD R5, R5, UR9, R4 ;  /* 0x0000000905057c24 */ /* 0x000fe4000f8e0204 */
[----:B------:R-:W-:Y:S01]  /*11620*/  FMUL R4, R7, UR7 ;  /* 0x0000000707047c20 */ /* 0x000fe20008400000 */
[----:B------:R-:W-:Y:S01]  /*11630*/  ULDC UR7, c[0x0][0x718] ;  /* 0x0001c60000077ab9 */ /* 0x000fe20000000800 */
[----:B------:R-:W-:Y:S01]  /*11640*/  ULDC UR9, c[0x0][0x708] ;  /* 0x0001c20000097ab9 */ /* 0x000fe20000000800 */
[----:B------:R-:W-:-:S03]  /*11650*/  IMAD.IADD R3, R3, 0x1, R5 ;  /* 0x0000000103037824 */ /* 0x000fc600078e0205 */
[----:B------:R-:W3:Y:S02]  /*11660*/  F2I.U32.TRUNC.NTZ R4, R4 ;  /* 0x0000000400047305 */ /* 0x000ee4000020f000 */
[----:B------:R-:W-:Y:S02]  /*11670*/  SHF.R.U64 R7, R2, UR7, R3 ;  /* 0x0000000702077c19 */ /* 0x000fe40008001203 */
[----:B--2---:R-:W-:-:S05]  /*11680*/  I2FP.F32.U32 R2, R0 ;  /* 0x0000000000027245 */ /* 0x004fca0000201000 */
[----:B------:R-:W-:Y:S01]  /*11690*/  FMUL R5, R2, UR8 ;  /* 0x0000000802057c20 */ /* 0x000fe20008400000 */
[----:B------:R-:W-:Y:S01]  /*116a0*/  SHF.R.U32.HI R2, RZ, UR7, R3 ;  /* 0x00000007ff027c19 */ /* 0x000fe20008011603 */
[----:B------:R-:W-:Y:S02]  /*116b0*/  ULDC UR7, c[0x0][0x758] ;  /* 0x0001d60000077ab9 */ /* 0x000fe40000000800 */
[----:B------:R2:W4:Y:S01]  /*116c0*/  F2I.U32.TRUNC.NTZ R17, R5 ;  /* 0x0000000500117305 */ /* 0x000522000020f000 */
[--C-:B------:R-:W-:Y:S02]  /*116d0*/  SHF.R.U64 R16, R7, UR9, R2.reuse ;  /* 0x0000000907107c19 */ /* 0x100fe40008001202 */
[----:B------:R-:W-:Y:S02]  /*116e0*/  SHF.R.U32.HI R3, RZ, UR9, R2 ;  /* 0x00000009ff037c19 */ /* 0x000fe40008011602 */
[----:B---3--:R-:W-:Y:S02]  /*116f0*/  IADD3 R2, -R4, RZ, RZ ;  /* 0x000000ff04027210 */ /* 0x008fe40007ffe1ff */
[----:B------:R-:W-:-:S02]  /*11700*/  SHF.R.U64 R14, R16, UR7, R3 ;  /* 0x00000007100e7c19 */ /* 0x000fc40008001203 */
[----:B------:R-:W-:Y:S01]  /*11710*/  SHF.R.U32.HI R4, RZ, UR7, R3 ;  /* 0x00000007ff047c19 */ /* 0x000fe20008011603 */
[----:B0-----:R-:W-:Y:S02]  /*11720*/  IMAD R19, R18, R2, R13 ;  /* 0x0000000212137224 */ /* 0x001fe400078e020d */
[----:B------:R-:W-:Y:S02]  /*11730*/  IMAD.MOV.U32 R2, RZ, RZ, R14 ;  /* 0x000000ffff027224 */ /* 0x000fe400078e000e */
[----:B------:R-:W-:Y:S01]  /*11740*/  IMAD.MOV.U32 R3, RZ, RZ, R4 ;  /* 0x000000ffff037224 */ /* 0x000fe200078e0004 */
[----:B--2-4-:R-:W-:Y:S06]  /*11750*/  @!P1 BRA `(.L_x_239) ;  /* 0x0000000000289947 */ /* 0x014fec0003800000 */
[----:B------:R-:W-:Y:S02]  /*11760*/  ULDC UR7, c[0x0][0x74c] ;  /* 0x0001d30000077ab9 */ /* 0x000fe40000000800 */
[----:B------:R-:W-:-:S05]  /*11770*/  IADD3 R3, P1, R14, UR7, RZ ;  /* 0x000000070e037c10 */ /* 0x000fca000ff3e0ff */
[----:B------:R-:W-:-:S04]  /*11780*/  IMAD.X R13, RZ, RZ, R4, P1 ;  /* 0x000000ffff0d7224 */ /* 0x000fc800008e0604 */
[----:B------:R-:W-:-:S04]  /*11790*/  IMAD.WIDE.U32 R4, R13, UR10, RZ ;  /* 0x0000000a0d047c25 */ /* 0x000fc8000f8e00ff */
[----:B------:R-:W-:-:S04]  /*117a0*/  IMAD.WIDE.U32 R4, P1, R3, UR11, R4 ;  /* 0x0000000b03047c25 */ /* 0x000fc8000f820004 */
[----:B------:R-:W-:-:S04]  /*117b0*/  IMAD.WIDE.U32 R2, R3, UR10, RZ ;  /* 0x0000000a03027c25 */ /* 0x000fc8000f8e00ff */
[----:B------:R-:W-:Y:S01]  /*117c0*/  IMAD.MOV.U32 R2, RZ, RZ, R5 ;  /* 0x000000ffff027224 */ /* 0x000fe200078e0005 */
[----:B------:R-:W-:Y:S01]  /*117d0*/  IADD3 RZ, P4, R3, R4, RZ ;  /* 0x0000000403ff7210 */ /* 0x000fe20007f9e0ff */
[----:B------:R-:W-:-:S04]  /*117e0*/  IMAD.X R3, RZ, RZ, RZ, P1 ;  /* 0x000000ffff037224 */ /* 0x000fc800008e06ff */
[----:B------:R-:W-:-:S08]  /*117f0*/  IMAD.WIDE.U32.X R2, R13, UR11, R2, P4 ;  /* 0x0000000b0d027c25 */ /* 0x000fd0000a0e0402 */
.L_x_239:
[----:B------:R-:W-:Y:S01]  /*11800*/  ULDC UR7, c[0x0][0x748] ;  /* 0x0001d20000077ab9 */ /* 0x000fe20000000800 */
[----:B------:R-:W-:Y:S01]  /*11810*/  IMAD.MOV R17, RZ, RZ, -R17 ;  /* 0x000000ffff117224 */ /* 0x000fe200078e0a11 */
[----:B------:R-:W-:Y:S01]  /*11820*/  SHF.R.U64 R3, R2, UR7, R3 ;  /* 0x0000000702037c19 */ /* 0x000fe20008001203 */
[----:B------:R-:W-:Y:S01]  /*11830*/  ULDC UR7, c[0x0][0x738] ;  /* 0x0001ce0000077ab9 */ /* 0x000fe20000000800 */
[----:B------:R-:W-:Y:S01]  /*11840*/  LOP3.LUT R16, R16, UR6, RZ, 0xc0, !PT ;  /* 0x0000000610107c12 */ /* 0x000fe2000f8ec0ff */
[----:B-1----:R-:W-:Y:S01]  /*11850*/  @P3 IMAD R19, R15, R17, R0 ;  /* 0x000000110f133224 */ /* 0x002fe200078e0200 */
[C---:B------:R-:W-:Y:S01]  /*11860*/  IADD3 R5, -R3.reuse, RZ, RZ ;  /* 0x000000ff03057210 */ /* 0x040fe20007ffe1ff */
[----:B------:R-:W-:Y:S01]  /*11870*/  ULDC UR8, c[0x0][0x710] ;  /* 0x0001c40000087ab9 */ /* 0x000fe20000000800 */
[----:B------:R-:W-:Y:S02]  /*11880*/  IMAD.MOV.U32 R2, RZ, RZ, 0x1 ;  /* 0x00000001ff027424 */ /* 0x000fe400078e00ff */
[----:B------:R-:W-:Y:S01]  /*11890*/  IMAD R0, R3, UR5, R16 ;  /* 0x0000000503007c24 */ /* 0x000fe2000f8e0210 */
[----:B------:R-:W-:Y:S01]  /*118a0*/  LOP3.LUT R3, R7, UR4, RZ, 0xc0, !PT ;  /* 0x0000000407037c12 */ /* 0x000fe2000f8ec0ff */
[----:B------:R-:W-:Y:S01]  /*118b0*/  IMAD R14, R5, UR7, R14 ;  /* 0x00000007050e7c24 */ /* 0x000fe2000f8e020e */
[----:B------:R-:W-:Y:S01]  /*118c0*/  ULDC UR7, c[0x0][0x700] ;  /* 0x0001c00000077ab9 */ /* 0x000fe20000000800 */
[----:B------:R-:W-:-:S02]  /*118d0*/  IMAD R0, R0, UR8, R19 ;  /* 0x0000000800007c24 */ /* 0x000fc4000f8e0213 */
[----:B------:R-:W-:-:S05]  /*118e0*/  IMAD R3, R14, UR7, R3 ;  /* 0x000000070e037c24 */ /* 0x000fca000f8e0203 */
[----:B------:R-:W-:Y:S02]  /*118f0*/  SEL R4, R3, R0, !P3 ;  /* 0x0000000003047207 */ /* 0x000fe40005800000 */
[----:B------:R-:W-:Y:S01]  /*11900*/  SEL R3, R0, R3, !P3 ;  /* 0x0000000300037207 */ /* 0x000fe20005800000 */
[----:B------:R-:W-:Y:S02]  /*11910*/  IMAD.MOV.U32 R0, RZ, RZ, R6 ;  /* 0x000000ffff007224 */ /* 0x000fe400078e0006 */
[----:B------:R1:W-:Y:S04]  /*11920*/  STL [R1+0xa0], R4 ;  /* 0x0000a00401007387 */ /* 0x0003e80000100800 */
[----:B------:R1:W-:Y:S02]  /*11930*/  STL [R1+0x8c], R3 ;  /* 0x00008c0301007387 */ /* 0x0003e40000100800 */
.L_x_237:
[----:B------:R-:W-:Y:S05]  /*11940*/  BSYNC B1 ;  /* 0x0000000000017941 */ /* 0x000fea0003800000 */
.L_x_236:
[----:B------:R-:W-:-:S13]  /*11950*/  LOP3.LUT P1, RZ, R2, 0xff, RZ, 0xc0, !PT ;  /* 0x000000ff02ff7812 */ /* 0x000fda000782c0ff */
[----:B------:R-:W-:Y:S05]  /*11960*/  @P1 BRA `(.L_x_240) ;  /* 0xfffffff000c81947 */ /* 0x000fea000383ffff */
[----:B------:R-:W-:Y:S05]  /*11970*/  BSYNC B0 ;  /* 0x0000000000007941 */ /* 0x000fea0003800000 */
.L_x_228:
[----:B------:R-:W-:-:S03]  /*11980*/  UMOV UR7, 0xffffffff ;  /* 0xffffffff00077882 */ /* 0x000fc60000000000 */
[----:B------:R-:W-:Y:S05]  /*11990*/  BRA.DIV UR7, `(.L_x_241) ;  /* 0x0000000607807947 */ /* 0x000fea000b800000 */
[----:B------:R-:W-:-:S13]  /*119a0*/  ELECT P0, URZ, PT ;  /* 0x00000000003f782f */ /* 0x000fda0003800000 */
.L_x_259:
[----:B------:R-:W-:Y:S04]  /*119b0*/  BSSY B0, `(.L_x_242) ;  /* 0x000003e000007945 */ /* 0x000fe80003800000 */
[----:B------:R-:W-:Y:S05]  /*119c0*/  @!P0 BRA `(.L_x_243) ;  /* 0x0000000000f08947 */ /* 0x000fea0003800000 */
[----:B------:R-:W-:-:S04]  /*119d0*/  ULOP3.LUT UR7, UR14, 0x2, URZ, 0xfc, !UPT ;  /* 0x000000020e077892 */ /* 0x000fc8000f8efc3f */
[----:B------:R-:W-:-:S06]  /*119e0*/  UISETP.NE.AND UP0, UPT, UR7, 0x3, UPT ;  /* 0x000000030700788c */ /* 0x000fcc000bf05270 */
[----:B------:R-:W-:-:S13]  /*119f0*/  PLOP3.LUT P0, PT, PT, PT, UP0, 0x80, 0x0 ;  /* 0x000000000000781c */ /* 0x000fda0003f0f008 */
[----:B------:R-:W-:Y:S05]  /*11a00*/  @!P0 BRA `(.L_x_244) ;  /* 0x0000000000048947 */ /* 0x000fea0003800000 */
[----:B------:R-:W-:Y:S01]  /*11a10*/  BPT.TRAP 0x1 ;  /* 0x000000040000795c */ /* 0x000fe20000300000 */
.L_x_244:
[----:B01----:R-:W0:Y:S01]  /*11a20*/  S2R R3, SR_CgaCtaId ;  /* 0x0000000000037919 */ /* 0x003e220000008800 */
[----:B------:R-:W-:Y:S02]  /*11a30*/  MOV R0, 0x400 ;  /* 0x0000040000007802 */ /* 0x000fe40000000f00 */
[----:B------:R-:W-:Y:S02]  /*11a40*/  SHF.L.U32 R2, R8, 0x1f, RZ ;  /* 0x0000001f08027819 */ /* 0x000fe400000006ff */
[----:B0-----:R-:W-:-:S05]  /*11a50*/  LEA R0, R3, R0, 0x18 ;  /* 0x0000000003007211 */ /* 0x001fca00078ec0ff */
[----:B------:R-:W-:-:S04]  /*11a60*/  VIADD R0, R0, 0x30 ;  /* 0x0000003000007836 */ /* 0x000fc80000000000 */
[C---:B------:R-:W-:Y:S02]  /*11a70*/  IMAD R5, R11.reuse, 0x8, R0 ;  /* 0x000000080b057824 */ /* 0x040fe400078e0200 */
[----:B------:R-:W-:Y:S02]  /*11a80*/  VIADD R11, R11, 0x1 ;  /* 0x000000010b0b7836 */ /* 0x000fe40000000000 */
[----:B------:R-:W0:Y:S03]  /*11a90*/  SYNCS.PHASECHK.TRANS64.TRYWAIT P0, [R5+URZ], R2 ;  /* 0x00000002050075a7 */ /* 0x000e26000800017f */
[----:B------:R-:W-:-:S04]  /*11aa0*/  ISETP.NE.AND P1, PT, R11, 0x6, PT ;  /* 0x000000060b00780c */ /* 0x000fc80003f25270 */
[----:B------:R-:W-:Y:S02]  /*11ab0*/  SEL R3, RZ, 0x1, P1 ;  /* 0x00000001ff037807 */ /* 0x000fe40000800000 */
[----:B------:R-:W-:Y:S02]  /*11ac0*/  SEL R11, R11, RZ, P1 ;  /* 0x000000ff0b0b7207 */ /* 0x000fe40000800000 */
[----:B------:R-:W-:-:S03]  /*11ad0*/  LOP3.LUT R8, R8, R3, RZ, 0x3c, !PT ;  /* 0x0000000308087212 */ /* 0x000fc600078e3cff */
[----:B------:R-:W-:Y:S01]  /*11ae0*/  IMAD R7, R11, 0x8, R0 ;  /* 0x000000080b077824 */ /* 0x000fe200078e0200 */
[----:B------:R-:W-:Y:S01]  /*11af0*/  SHF.L.U32 R4, R8, 0x1f, RZ ;  /* 0x0000001f08047819 */ /* 0x000fe200000006ff */
[----:B0-----:R-:W-:Y:S06]  /*11b00*/  @!P0 BRA `(.L_x_245) ;  /* 0x0000000400488947 */ /* 0x001fec0003800000 */
.L_x_260:
[----:B------:R-:W1:Y:S01]  /*11b10*/  SYNCS.PHASECHK.TRANS64.TRYWAIT P0, [R7+URZ], R4 ;  /* 0x00000004070075a7 */ /* 0x000e62000800017f */
[----:B0-----:R-:W-:-:S04]  /*11b20*/  IADD3 R2, R11, 0x1, RZ ;  /* 0x000000010b027810 */ /* 0x001fc80007ffe0ff */
[----:B------:R-:W-:-:S04]  /*11b30*/  ISETP.NE.AND P1, PT, R2, 0x6, PT ;  /* 0x000000060200780c */ /* 0x000fc80003f25270 */
[----:B------:R-:W-:Y:S02]  /*11b40*/  SEL R3, RZ, 0x1, P1 ;  /* 0x00000001ff037807 */ /* 0x000fe40000800000 */
[----:B------:R-:W-:Y:S02]  /*11b50*/  SEL R9, R2, RZ, P1 ;  /* 0x000000ff02097207 */ /* 0x000fe40000800000 */
[----:B------:R-:W-:-:S03]  /*11b60*/  LOP3.LUT R8, R8, R3, RZ, 0x3c, !PT ;  /* 0x0000000308087212 */ /* 0x000fc600078e3cff */
[----:B------:R-:W-:Y:S01]  /*11b70*/  IMAD R6, R9, 0x8, R0 ;  /* 0x0000000809067824 */ /* 0x000fe200078e0200 */
[----:B------:R-:W-:Y:S01]  /*11b80*/  SHF.L.U32 R5, R8, 0x1f, RZ ;  /* 0x0000001f08057819 */ /* 0x000fe200000006ff */
[----:B-1----:R-:W-:Y:S06]  /*11b90*/  @!P0 BRA `(.L_x_246) ;  /* 0x0000000400388947 */ /* 0x002fec0003800000 */
.L_x_261:
[----:B------:R-:W1:Y:S01]  /*11ba0*/  SYNCS.PHASECHK.TRANS64.TRYWAIT P0, [R6+URZ], R5 ;  /* 0x00000005060075a7 */ /* 0x000e62000800017f */
[----:B------:R-:W-:-:S05]  /*11bb0*/  VIADD R2, R9, 0x1 ;  /* 0x0000000109027836 */ /* 0x000fca0000000000 */
[----:B------:R-:W-:-:S04]  /*11bc0*/  ISETP.NE.AND P1, PT, R2, 0x6, PT ;  /* 0x000000060200780c */ /* 0x000fc80003f25270 */
[----:B------:R-:W-:Y:S02]  /*11bd0*/  SEL R3, RZ, 0x1, P1 ;  /* 0x00000001ff037807 */ /* 0x000fe40000800000 */
[----:B0-----:R-:W-:Y:S02]  /*11be0*/  SEL R7, R2, RZ, P1 ;  /* 0x000000ff02077207 */ /* 0x001fe40000800000 */
[----:B------:R-:W-:-:S03]  /*11bf0*/  LOP3.LUT R8, R8, R3, RZ, 0x3c, !PT ;  /* 0x0000000308087212 */ /* 0x000fc600078e3cff */
[----:B------:R-:W-:Y:S01]  /*11c00*/  IMAD R9, R7, 0x8, R0 ;  /* 0x0000000807097824 */ /* 0x000fe200078e0200 */
[----:B------:R-:W-:Y:S01]  /*11c10*/  SHF.L.U32 R4, R8, 0x1f, RZ ;  /* 0x0000001f08047819 */ /* 0x000fe200000006ff */
[----:B-1----:R-:W-:Y:S06]  /*11c20*/  @!P0 BRA `(.L_x_247) ;  /* 0x0000000400288947 */ /* 0x002fec0003800000 */
.L_x_262:
[----:B------:R-:W1:Y:S01]  /*11c30*/  SYNCS.PHASECHK.TRANS64.TRYWAIT P0, [R9+URZ], R4 ;  /* 0x00000004090075a7 */ /* 0x000e62000800017f */
[----:B------:R-:W-:-:S05]  /*11c40*/  VIADD R2, R7, 0x1 ;  /* 0x0000000107027836 */ /* 0x000fca0000000000 */
[----:B------:R-:W-:-:S04]  /*11c50*/  ISETP.NE.AND P1, PT, R2, 0x6, PT ;  /* 0x000000060200780c */ /* 0x000fc80003f25270 */
[----:B------:R-:W-:Y:S02]  /*11c60*/  SEL R3, RZ, 0x1, P1 ;  /* 0x00000001ff037807 */ /* 0x000fe40000800000 */
[----:B------:R-:W-:Y:S02]  /*11c70*/  SEL R7, R2, RZ, P1 ;  /* 0x000000ff02077207 */ /* 0x000fe40000800000 */
[----:B------:R-:W-:-:S03]  /*11c80*/  LOP3.LUT R11, R8, R3, RZ, 0x3c, !PT ;  /* 0x00000003080b7212 */ /* 0x000fc600078e3cff */
[----:B0-----:R-:W-:Y:S01]  /*11c90*/  IMAD R6, R7, 0x8, R0 ;  /* 0x0000000807067824 */ /* 0x001fe200078e0200 */
[----:B------:R-:W-:Y:S01]  /*11ca0*/  SHF.L.U32 R5, R11, 0x1f, RZ ;  /* 0x0000001f0b057819 */ /* 0x000fe200000006ff */
[----:B-1----:R-:W-:Y:S06]  /*11cb0*/  @!P0 BRA `(.L_x_248) ;  /* 0x0000000400188947 */ /* 0x002fec0003800000 */
.L_x_263:
[----:B------:R-:W1:Y:S01]  /*11cc0*/  SYNCS.PHASECHK.TRANS64.TRYWAIT P0, [R6+URZ], R5 ;  /* 0x00000005060075a7 */ /* 0x000e62000800017f */
[----:B------:R-:W-:-:S05]  /*11cd0*/  VIADD R2, R7, 0x1 ;  /* 0x0000000107027836 */ /* 0x000fca0000000000 */
[----:B------:R-:W-:-:S04]  /*11ce0*/  ISETP.NE.AND P1, PT, R2, 0x6, PT ;  /* 0x000000060200780c */ /* 0x000fc80003f25270 */
[----:B0-----:R-:W-:Y:S02]  /*11cf0*/  SEL R4, RZ, 0x1, P1 ;  /* 0x00000001ff047807 */ /* 0x001fe40000800000 */
[----:B------:R-:W-:Y:S02]  /*11d00*/  SEL R3, R2, RZ, P1 ;  /* 0x000000ff02037207 */ /* 0x000fe40000800000 */
[----:B------:R-:W-:Y:S01]  /*11d10*/  LOP3.LUT R4, R11, R4, RZ, 0x3c, !PT ;  /* 0x000000040b047212 */ /* 0x000fe200078e3cff */
[----:B-1----:R-:W-:Y:S06]  /*11d20*/  @!P0 BRA `(.L_x_249) ;  /* 0x0000000400108947 */ /* 0x002fec0003800000 */
.L_x_264:
[----:B------:R-:W-:Y:S02]  /*11d30*/  LEA R3, R3, R0, 0x3 ;  /* 0x0000000003037211 */ /* 0x000fe400078e18ff */
[----:B------:R-:W-:-:S07]  /*11d40*/  SHF.L.U32 R0, R4, 0x1f, RZ ;  /* 0x0000001f04007819 */ /* 0x000fce00000006ff */
.L_x_250:
[----:B-1----:R1:W2:Y:S02]  /*11d50*/  SYNCS.PHASECHK.TRANS64.TRYWAIT P0, [R3+URZ], R0 ;  /* 0x00000000030075a7 */ /* 0x0022a4000800017f */
[----:B--2---:R-:W-:Y:S05]  /*11d60*/  @!P0 NANOSLEEP.SYNCS 0x989680 ;  /* 0x009896800000895d */ /* 0x004fea0003900000 */
[----:B------:R-:W2:Y:S02]  /*11d70*/  @!P0 SYNCS.PHASECHK.TRANS64 P0, [R3+URZ], R0 ;  /* 0x00000000030085a7 */ /* 0x000ea4000800007f */
[----:B--2---:R-:W-:Y:S05]  /*11d80*/  @!P0 BRA `(.L_x_250) ;  /* 0xfffffffc00f08947 */ /* 0x004fea000383ffff */
.L_x_243:
[----:B------:R-:W-:Y:S05]  /*11d90*/  BSYNC B0 ;  /* 0x0000000000007941 */ /* 0x000fea0003800000 */
.L_x_242:
[----:B------:R-:W-:Y:S05]  /*11da0*/  EXIT ;  /* 0x000000000000794d */ /* 0x000fea0003800000 */
.L_x_19:
[----:B--2---:R-:W-:-:S04]  /*11db0*/  IMAD.U32 R4, RZ, RZ, UR16 ;  /* 0x00000010ff047e24 */ /* 0x004fc8000f8e00ff */
[----:B------:R2:W3:Y:S03]  /*11dc0*/  SYNCS.PHASECHK.TRANS64.TRYWAIT P0, [R4+URZ+-0x8], R3 ;  /* 0xfffff803040075a7 */ /* 0x0004e6000800017f */
[----:B---3--:R-:W-:Y:S05]  /*11dd0*/  @!P0 NANOSLEEP.SYNCS 0x989680 ;  /* 0x009896800000895d */ /* 0x008fea0003900000 */
[----:B------:R-:W3:Y:S02]  /*11de0*/  @!P0 SYNCS.PHASECHK.TRANS64 P0, [R4+URZ+-0x8], R3 ;  /* 0xfffff803040085a7 */ /* 0x000ee4000800007f */
[----:B---3--:R-:W-:Y:S05]  /*11df0*/  @!P0 BRA `(.L_x_19) ;  /* 0xfffffffc00ec8947 */ /* 0x008fea000383ffff */
[----:B------:R-:W-:Y:S05]  /*11e00*/  BRA `(.L_x_251) ;  /* 0xfffffef800c87947 */ /* 0x000fea000383ffff */
.L_x_24:
[----:B-1----:R-:W-:-:S04]  /*11e10*/  IMAD.U32 R153, RZ, RZ, UR8 ;  /* 0x00000008ff997e24 */ /* 0x002fc8000f8e00ff */
[----:B------:R1:W2:Y:S03]  /*11e20*/  SYNCS.PHASECHK.TRANS64.TRYWAIT P0, [R153+URZ], R152 ;  /* 0x00000098990075a7 */ /* 0x0002a6000800017f */
[----:B--2---:R-:W-:Y:S05]  /*11e30*/  @!P0 NANOSLEEP.SYNCS 0x989680 ;  /* 0x009896800000895d */ /* 0x004fea0003900000 */
[----:B------:R-:W2:Y:S02]  /*11e40*/  @!P0 SYNCS.PHASECHK.TRANS64 P0, [R153+URZ], R152 ;  /* 0x00000098990085a7 */ /* 0x000ea4000800007f */
[----:B--2---:R-:W-:Y:S05]  /*11e50*/  @!P0 BRA `(.L_x_24) ;  /* 0xfffffffc00ec8947 */ /* 0x004fea000383ffff */
[----:B------:R-:W-:Y:S05]  /*11e60*/  BRA `(.L_x_23) ;  /* 0xffffff0400547947 */ /* 0x000fea000383ffff */
.L_x_30:
[----:B--2---:R-:W-:-:S04]  /*11e70*/  IMAD.U32 R27, RZ, RZ, UR16 ;  /* 0x00000010ff1b7e24 */ /* 0x004fc8000f8e00ff */
[----:B------:R2:W3:Y:S03]  /*11e80*/  SYNCS.PHASECHK.TRANS64.TRYWAIT P0, [R27+URZ+0x8], R24 ;  /* 0x000008181b0075a7 */ /* 0x0004e6000800017f */
[----:B---3--:R-:W-:Y:S05]  /*11e90*/  @!P0 NANOSLEEP.SYNCS 0x989680 ;  /* 0x009896800000895d */ /* 0x008fea0003900000 */
[----:B------:R-:W3:Y:S02]  /*11ea0*/  @!P0 SYNCS.PHASECHK.TRANS64 P0, [R27+URZ+0x8], R24 ;  /* 0x000008181b0085a7 */ /* 0x000ee4000800007f */
[----:B---3--:R-:W-:Y:S05]  /*11eb0*/  @!P0 BRA `(.L_x_30) ;  /* 0xfffffffc00ec8947 */ /* 0x008fea000383ffff */
[----:B------:R-:W-:Y:S05]  /*11ec0*/  BRA `(.L_x_252) ;  /* 0xffffff2c00447947 */ /* 0x000fea000383ffff */
.L_x_229:
[----:B------:R-:W-:Y:S01]  /*11ed0*/  BSSY B1, `(.L_x_253) ;  /* 0x0000006000017945 */ /* 0x000fe20003800000 */
[----:B------:R-:W-:-:S07]  /*11ee0*/  IMAD.MOV.U32 R2, RZ, RZ, -0x1 ;  /* 0xffffffffff027424 */ /* 0x000fce00078e00ff */
[----:B------:R-:W-:Y:S05]  /*11ef0*/  WARPSYNC.COLLECTIVE R2, `(.L_x_254) ;  /* 0x00000000020c7348 */ /* 0x000fea0003c00000 */
[----:B------:R-:W-:Y:S02]  /*11f00*/  ELECT P1, UR62, PT ;  /* 0x00000000003e782f */ /* 0x000fe40003820000 */
[----:B------:R-:W-:Y:S01]  /*11f10*/  MOV R2, UR62 ;  /* 0x0000003e00027c02 */ /* 0x000fe20008000f00 */
[----:B------:R-:W-:Y:S10]  /*11f20*/  ENDCOLLECTIVE ;  /* 0x000000000000791b */ /* 0x000ff40003800000 */
.L_x_254:
[----:B------:R-:W-:Y:S05]  /*11f30*/  BSYNC B1 ;  /* 0x0000000000017941 */ /* 0x000fea0003800000 */
.L_x_253:
[----:B------:R-:W-:Y:S05]  /*11f40*/  BRA `(.L_x_255) ;  /* 0xffffffec005c7947 */ /* 0x000fea000383ffff */
.L_x_232:
[----:B0-----:R0:W1:Y:S02]  /*11f50*/  SYNCS.PHASECHK.TRANS64.TRYWAIT P1, [R14+URZ+0x30], R3 ;  /* 0x000030030e0075a7 */ /* 0x001064000802017f */
[----:B-1----:R-:W-:Y:S05]  /*11f60*/  @!P1 NANOSLEEP.SYNCS 0x989680 ;  /* 0x009896800000995d */ /* 0x002fea0003900000 */
[----:B------:R-:W1:Y:S02]  /*11f70*/  @!P1 SYNCS.PHASECHK.TRANS64 P1, [R14+URZ+0x30], R3 ;  /* 0x000030030e0095a7 */ /* 0x000e64000802007f */
[----:B-1----:R-:W-:Y:S05]  /*11f80*/  @!P1 BRA `(.L_x_232) ;  /* 0xfffffffc00f09947 */ /* 0x002fea000383ffff */
[----:B------:R-:W-:Y:S05]  /*11f90*/  BRA `(.L_x_256) ;  /* 0xffffffec00a07947 */ /* 0x000fea000383ffff */
.L_x_241:
[----:B------:R-:W-:Y:S01]  /*11fa0*/  BSSY B0, `(.L_x_257) ;  /* 0x0000006000007945 */ /* 0x000fe20003800000 */
[----:B------:R-:W-:-:S07]  /*11fb0*/  IMAD.MOV.U32 R2, RZ, RZ, -0x1 ;  /* 0xffffffffff027424 */ /* 0x000fce00078e00ff */
[----:B01----:R-:W-:Y:S05]  /*11fc0*/  WARPSYNC.COLLECTIVE R2, `(.L_x_258) ;  /* 0x00000000020c7348 */ /* 0x003fea0003c00000 */
[----:B------:R-:W-:Y:S02]  /*11fd0*/  ELECT P1, UR62, PT ;  /* 0x00000000003e782f */ /* 0x000fe40003820000 */
[----:B------:R-:W-:Y:S01]  /*11fe0*/  MOV R2, UR62 ;  /* 0x0000003e00027c02 */ /* 0x000fe20008000f00 */
[----:B01----:R-:W-:Y:S10]  /*11ff0*/  ENDCOLLECTIVE ;  /* 0x000000000000791b */ /* 0x003ff40003800000 */
.L_x_258:
[----:B------:R-:W-:Y:S05]  /*12000*/  BSYNC B0 ;  /* 0x0000000000007941 */ /* 0x000fea0003800000 */
.L_x_257:
[----:B------:R-:W-:Y:S01]  /*12010*/  PLOP3.LUT P0, PT, P1, PT, PT, 0x80, 0x0 ;  /* 0x000000000000781c */ /* 0x000fe20000f0f070 */
[----:B------:R-:W-:-:S12]  /*12020*/  BRA `(.L_x_259) ;  /* 0xfffffff800607947 */ /* 0x000fd8000383ffff */
.L_x_245:
[----:B0-----:R0:W1:Y:S02]  /*12030*/  SYNCS.PHASECHK.TRANS64.TRYWAIT P0, [R5+URZ], R2 ;  /* 0x00000002050075a7 */ /* 0x001064000800017f */
[----:B-1----:R-:W-:Y:S05]  /*12040*/  @!P0 NANOSLEEP.SYNCS 0x989680 ;  /* 0x009896800000895d */ /* 0x002fea0003900000 */
[----:B------:R-:W1:Y:S02]  /*12050*/  @!P0 SYNCS.PHASECHK.TRANS64 P0, [R5+URZ], R2 ;  /* 0x00000002050085a7 */ /* 0x000e64000800007f */
[----:B-1----:R-:W-:Y:S05]  /*12060*/  @!P0 BRA `(.L_x_245) ;  /* 0xfffffffc00f08947 */ /* 0x002fea000383ffff */
[----:B------:R-:W-:Y:S05]  /*12070*/  BRA `(.L_x_260) ;  /* 0xfffffff800a47947 */ /* 0x000fea000383ffff */
.L_x_246:
[----:B0-----:R0:W1:Y:S02]  /*12080*/  SYNCS.PHASECHK.TRANS64.TRYWAIT P0, [R7+URZ], R4 ;  /* 0x00000004070075a7 */ /* 0x001064000800017f */
[----:B-1----:R-:W-:Y:S05]  /*12090*/  @!P0 NANOSLEEP.SYNCS 0x989680 ;  /* 0x009896800000895d */ /* 0x002fea0003900000 */
[----:B------:R-:W1:Y:S02]  /*120a0*/  @!P0 SYNCS.PHASECHK.TRANS64 P0, [R7+URZ], R4 ;  /* 0x00000004070085a7 */ /* 0x000e64000800007f */
[----:B-1----:R-:W-:Y:S05]  /*120b0*/  @!P0 BRA `(.L_x_246) ;  /* 0xfffffffc00f08947 */ /* 0x002fea000383ffff */
[----:B------:R-:W-:Y:S05]  /*120c0*/  BRA `(.L_x_261) ;  /* 0xfffffff800b47947 */ /* 0x000fea000383ffff */
.L_x_247:
[----:B0-----:R0:W1:Y:S02]  /*120d0*/  SYNCS.PHASECHK.TRANS64.TRYWAIT P0, [R6+URZ], R5 ;  /* 0x00000005060075a7 */ /* 0x001064000800017f */
[----:B-1----:R-:W-:Y:S05]  /*120e0*/  @!P0 NANOSLEEP.SYNCS 0x989680 ;  /* 0x009896800000895d */ /* 0x002fea0003900000 */
[----:B------:R-:W1:Y:S02]  /*120f0*/  @!P0 SYNCS.PHASECHK.TRANS64 P0, [R6+URZ], R5 ;  /* 0x00000005060085a7 */ /* 0x000e64000800007f */
[----:B-1----:R-:W-:Y:S05]  /*12100*/  @!P0 BRA `(.L_x_247) ;  /* 0xfffffffc00f08947 */ /* 0x002fea000383ffff */
[----:B------:R-:W-:Y:S05]  /*12110*/  BRA `(.L_x_262) ;  /* 0xfffffff800c47947 */ /* 0x000fea000383ffff */
.L_x_248:
[----:B0-----:R0:W1:Y:S02]  /*12120*/  SYNCS.PHASECHK.TRANS64.TRYWAIT P0, [R9+URZ], R4 ;  /* 0x00000004090075a7 */ /* 0x001064000800017f */
[----:B-1----:R-:W-:Y:S05]  /*12130*/  @!P0 NANOSLEEP.SYNCS 0x989680 ;  /* 0x009896800000895d */ /* 0x002fea0003900000 */
[----:B------:R-:W1:Y:S02]  /*12140*/  @!P0 SYNCS.PHASECHK.TRANS64 P0, [R9+URZ], R4 ;  /* 0x00000004090085a7 */ /* 0x000e64000800007f */
[----:B-1----:R-:W-:Y:S05]  /*12150*/  @!P0 BRA `(.L_x_248) ;  /* 0xfffffffc00f08947 */ /* 0x002fea000383ffff */
[----:B------:R-:W-:Y:S05]  /*12160*/  BRA `(.L_x_263) ;  /* 0xfffffff800d47947 */ /* 0x000fea000383ffff */
.L_x_249:
[----:B0-----:R0:W1:Y:S02]  /*12170*/  SYNCS.PHASECHK.TRANS64.TRYWAIT P0, [R6+URZ], R5 ;  /* 0x00000005060075a7 */ /* 0x001064000800017f */
[----:B-1----:R-:W-:Y:S05]  /*12180*/  @!P0 NANOSLEEP.SYNCS 0x989680 ;  /* 0x009896800000895d */ /* 0x002fea0003900000 */
[----:B------:R-:W1:Y:S02]  /*12190*/  @!P0 SYNCS.PHASECHK.TRANS64 P0, [R6+URZ], R5 ;  /* 0x00000005060085a7 */ /* 0x000e64000800007f */
[----:B-1----:R-:W-:Y:S05]  /*121a0*/  @!P0 BRA `(.L_x_249) ;  /* 0xfffffffc00f08947 */ /* 0x002fea000383ffff */
[----:B------:R-:W-:Y:S05]  /*121b0*/  BRA `(.L_x_264) ;  /* 0xfffffff800dc7947 */ /* 0x000fea000383ffff */
.L_x_265:
[----:B------:R-:W-:-:S00]  /*121c0*/  BRA `(.L_x_265) ;  /* 0xfffffffc00fc7947 */ /* 0x000fc0000383ffff */
[----:B------:R-:W-:-:S00]  /*121d0*/  NOP ;  /* 0x0000000000007918 */ /* 0x000fc00000000000 */
        /* <DEDUP_REMOVED lines=10> */
.L_x_266:


//--------------------- .nv.shared._ZN7cutlass13device_kernelINS_4gemm6kernel13GemmUniversalIN4cute5tupleIJiiiiEEENS1_10collective13CollectiveMmaINS1_43MainloopSm90TmaGmmaWarpSpecializedSparseFP8ILi6ENS5_IJNS4_1CILi2EEENSA_ILi1EEESC_EEENS1_32KernelTmaWarpSpecializedPingpongEEENS5_IJNSA_ILi64EEENSA_ILi256EEENSA_ILi128EEEEEENS_12float_e4m3_tENS5_IJNS4_6LayoutINS5_IJiNS5_IJSB_iEEEiEEENS5_IJlNS5_IJSC_SB_EEElEEEEENSL_INS5_IJNS5_IJSG_iEEENS5_IJSI_iEEEiEEENS5_IJNS5_IJSI_NSA_ILi8192EEEEEENS5_IJSC_lEEElEEEEEEEESK_NS5_IJlSC_lEEENS4_8TiledMMAINS4_8MMA_AtomIJNS4_4SM904GMMA6SPARSE32GMMA_64x256x64_F32E4M3E4M3_SS_TNILNS14_7ScaleInE1ELS17_1ELNS14_9SparseSelE0EEEEEENSL_INS5_IJSC_SC_SC_EEENS5_IJNSA_ILi0EEES1C_S1C_EEEEENS5_IJNS4_10UnderscoreES1F_S1F_EEEEENS4_13SM90_TMA_LOADENS4_14ComposedLayoutINS4_7SwizzleILi2ELi4ELi3EEENS4_25smem_sparse_ptr_flag_bitsILi2ELi8EEENSL_INS5_IJNS5_IJSC_NSA_ILi8EEEEEENS5_IJSB_SG_EEEEEENS5_IJNS5_IJS1C_SI_EEESO_EEEEEEEvNS4_8identityENS4_23SM90_TMA_LOAD_MULTICASTENS1J_INS1K_ILi3ELi4ELi3EEENS4_18smem_ptr_flag_bitsILi8EEENSL_INS5_IJS1O_SI_EEENS5_IJSI_SC_EEEEEEEvS1W_EENS_8epilogue10collective6detail29Sm90TmaWarpSpecializedAdapterINS27_15DefaultEpilogueIfNS5_IJSC_llEEES2B_NS26_6thread17LinearCombinationIfLi1EffLNS2C_9ScaleType4KindE0ELNS_15FloatRoundStyleE2EfEENS1_15EpilogueDefaultEEEEEvvEEEEvNT_6ParamsE --------------------------
	.section	.nv.shared._ZN7cutlass13device_kernelINS_4gemm6kernel13GemmUniversalIN4cute5tupleIJiiiiEEENS1_10collective13CollectiveMmaINS1_43MainloopSm90TmaGmmaWarpSpecializedSparseFP8ILi6ENS5_IJNS4_1CILi2EEENSA_ILi1EEESC_EEENS1_32KernelTmaWarpSpecializedPingpongEEENS5_IJNSA_ILi64EEENSA_ILi256EEENSA_ILi128EEEEEENS_12float_e4m3_tENS5_IJNS4_6LayoutINS5_IJiNS5_IJSB_iEEEiEEENS5_IJlNS5_IJSC_SB_EEElEEEEENSL_INS5_IJNS5_IJSG_iEEENS5_IJSI_iEEEiEEENS5_IJNS5_IJSI_NSA_ILi8192EEEEEENS5_IJSC_lEEElEEEEEEEESK_NS5_IJlSC_lEEENS4_8TiledMMAINS4_8MMA_AtomIJNS4_4SM904GMMA6SPARSE32GMMA_64x256x64_F32E4M3E4M3_SS_TNILNS14_7ScaleInE1ELS17_1ELNS14_9SparseSelE0EEEEEENSL_INS5_IJSC_SC_SC_EEENS5_IJNSA_ILi0EEES1C_S1C_EEEEENS5_IJNS4_10UnderscoreES1F_S1F_EEEEENS4_13SM90_TMA_LOADENS4_14ComposedLayoutINS4_7SwizzleILi2ELi4ELi3EEENS4_25smem_sparse_ptr_flag_bitsILi2ELi8EEENSL_INS5_IJNS5_IJSC_NSA_ILi8EEEEEENS5_IJSB_SG_EEEEEENS5_IJNS5_IJS1C_SI_EEESO_EEEEEEEvNS4_8identityENS4_23SM90_TMA_LOAD_MULTICASTENS1J_INS1K_ILi3ELi4ELi3EEENS4_18smem_ptr_flag_bitsILi8EEENSL_INS5_IJS1O_SI_EEENS5_IJSI_SC_EEEEEEEvS1W_EENS_8epilogue10collective6detail29Sm90TmaWarpSpecializedAdapterINS27_15DefaultEpilogueIfNS5_IJSC_llEEES2B_NS26_6thread17LinearCombinationIfLi1EffLNS2C_9ScaleType4KindE0ELNS_15FloatRoundStyleE2EfEENS1_15EpilogueDefaultEEEEEvvEEEEvNT_6ParamsE,"aw",@nobits
	.sectionflags	@""
	.align	16
	.zero		1024


//--------------------- .nv.shared.reserved.0     --------------------------
	.section	.nv.shared.reserved.0,"aw",@nobits
	.weak		__nv_reservedSMEM_offset_0_alias
	.size		__nv_reservedSMEM_offset_0_alias, 0, 0
	.other		__nv_reservedSMEM_offset_0_alias,@"STO_CUDA_RESERVED_SHARED STV_DEFAULT"
__nv_reservedSMEM_offset_0_alias:
	.zero		0


//--------------------- .nv.global                --------------------------
	.section	.nv.global,"aw",@nobits
.nv.global:
	.type		_ZN39_INTERNAL_cff0f2bd_4_k_cu_7fe1128d_33284cute1_E,@object
	.size		_ZN39_INTERNAL_cff0f2bd_4_k_cu_7fe1128d_33284cute1_E,(_ZN39_INTERNAL_cff0f2bd_4_k_cu_7fe1128d_33284cuda3std3__45__cpo6cbeginE - _ZN39_INTERNAL_cff0f2bd_4_k_cu_7fe1128d_33284cute1_E)
_ZN39_INTERNAL_cff0f2bd_4_k_cu_7fe1128d_33284cute1_E:
	.zero		1
	.type		_ZN39_INTERNAL_cff0f2bd_4_k_cu_7fe1128d_33284cuda3std3__45__cpo6cbeginE,@object
	.size		_ZN39_INTERNAL_cff0f2bd_4_k_cu_7fe1128d_33284cuda3std3__45__cpo6cbeginE,(_ZN39_INTERNAL_cff0f2bd_4_k_cu_7fe1128d_33284cuda3std3__48in_placeE - _ZN39_INTERNAL_cff0f2bd_4_k_cu_7fe1128d_33284cuda3std3__45__cpo6cbeginE)
_ZN39_INTERNAL_cff0f2bd_4_k_cu_7fe1128d_33284cuda3std3__45__cpo6cbeginE:
	.zero		1
	.type		_ZN39_INTERNAL_cff0f2bd_4_k_cu_7fe1128d_33284cuda3std3__48in_placeE,@object
	.size		_ZN39_INTERNAL_cff0f2bd_4_k_cu_7fe1128d_33284cuda3std3__48in_placeE,(_ZN39_INTERNAL_cff0f2bd_4_k_cu_7fe1128d_33284cuda3std6ranges3__45__cpo9iter_moveE - _ZN39_INTERNAL_cff0f2bd_4_k_cu_7fe1128d_33284cuda3std3__48in_placeE)
_ZN39_INTERNAL_cff0f2bd_4_k_cu_7fe1128d_33284cuda3std3__48in_placeE:
	.zero		1
	.type		_ZN39_INTERNAL_cff0f2bd_4_k_cu_7fe1128d_33284cuda3std6ranges3__45__cpo9iter_moveE,@object
	.size		_ZN39_INTERNAL_cff0f2bd_4_k_cu_7fe1128d_33284cuda3std6ranges3__45__cpo9iter_moveE,(_ZN39_INTERNAL_cff0f2bd_4_k_cu_7fe1128d_33284cuda3std3__45__cpo5beginE - _ZN39_INTERNAL_cff0f2bd_4_k_cu_7fe1128d_33284cuda3std6ranges3__45__cpo9iter_moveE)
_ZN39_INTERNAL_cff0f2bd_4_k_cu_7fe1128d_33284cuda3std6ranges3__45__cpo9iter_moveE:
	.zero		1
	.type		_ZN39_INTERNAL_cff0f2bd_4_k_cu_7fe1128d_33284cuda3std3__45__cpo5beginE,@object
	.size		_ZN39_INTERNAL_cff0f2bd_4_k_cu_7fe1128d_33284cuda3std3__45__cpo5beginE,(_ZN39_INTERNAL_cff0f2bd_4_k_cu_7fe1128d_33284cuda3std3__441_GLOBAL__N__cff0f2bd_4_k_cu_7fe1128d_33286ignoreE - _ZN39_INTERNAL_cff0f2bd_4_k_cu_7fe1128d_33284cuda3std3__45__cpo5beginE)
_ZN39_INTERNAL_cff0f2bd_4_k_cu_7fe1128d_33284cuda3std3__45__cpo5beginE:
	.zero		1
	.type		_ZN39_INTERNAL_cff0f2bd_4_k_cu_7fe1128d_33284cuda3std3__441_GLOBAL__N__cff0f2bd_4_k_cu_7fe1128d_33286ignoreE,@object
	.size		_ZN39_INTERNAL_cff0f2bd_4_k_cu_7fe1128d_33284cuda3std3__441_GLOBAL__N__cff0f2bd_4_k_cu_7fe1128d_33286ignoreE,(_ZN39_INTERNAL_cff0f2bd_4_k_cu_7fe1128d_33284cute7productE - _ZN39_INTERNAL_cff0f2bd_4_k_cu_7fe1128d_33284cuda3std3__441_GLOBAL__N__cff0f2bd_4_k_cu_7fe1128d_33286ignoreE)
_ZN39_INTERNAL_cff0f2bd_4_k_cu_7fe1128d_33284cuda3std3__441_GLOBAL__N__cff0f2bd_4_k_cu_7fe1128d_33286ignoreE:
	.zero		1
	.type		_ZN39_INTERNAL_cff0f2bd_4_k_cu_7fe1128d_33284cute7productE,@object
	.size		_ZN39_INTERNAL_cff0f2bd_4_k_cu_7fe1128d_33284cute7productE,(_ZN39_INTERNAL_cff0f2bd_4_k_cu_7fe1128d_33284cuda3std3__45__cpo3endE - _ZN39_INTERNAL_cff0f2bd_4_k_cu_7fe1128d_33284cute7productE)
_ZN39_INTERNAL_cff0f2bd_4_k_cu_7fe1128d_33284cute7productE:
	.zero		1
	.type		_ZN39_INTERNAL_cff0f2bd_4_k_cu_7fe1128d_33284cuda3std3__45__cpo3endE,@object
	.size		_ZN39_INTERNAL_cff0f2bd_4_k_cu_7fe1128d_33284cuda3std3__45__cpo3endE,(_ZN39_INTERNAL_cff0f2bd_4_k_cu_7fe1128d_33284cuda3std3__419piecewise_constructE - _ZN39_INTERNAL_cff0f2bd_4_k_cu_7fe1128d_33284cuda3std3__45__cpo3endE)
_ZN39_INTERNAL_cff0f2bd_4_k_cu_7fe1128d_33284cuda3std3__45__cpo3endE:
	.zero		1
	.type		_ZN39_INTERNAL_cff0f2bd_4_k_cu_7fe1128d_33284cuda3std3__419piecewise_constructE,@object
	.size		_ZN39_INTERNAL_cff0f2bd_4_k_cu_7fe1128d_33284cuda3std3__419piecewise_constructE,(_ZN39_INTERNAL_cff0f2bd_4_k_cu_7fe1128d_33284cuda3std3__45__cpo4cendE - _ZN39_INTERNAL_cff0f2bd_4_k_cu_7fe1128d_33284cuda3std3__419piecewise_constructE)
_ZN39_INTERNAL_cff0f2bd_4_k_cu_7fe1128d_33284cuda3std3__419piecewise_constructE:
	.zero		1
	.type		_ZN39_INTERNAL_cff0f2bd_4_k_cu_7fe1128d_33284cuda3std3__45__cpo4cendE,@object
	.size		_ZN39_INTERNAL_cff0f2bd_4_k_cu_7fe1128d_33284cuda3std3__45__cpo4cendE,(_ZN39_INTERNAL_cff0f2bd_4_k_cu_7fe1128d_33284cuda3std6ranges3__45__cpo4swapE - _ZN39_INTERNAL_cff0f2bd_4_k_cu_7fe1128d_33284cuda3std3__45__cpo4cendE)
_ZN39_INTERNAL_cff0f2bd_4_k_cu_7fe1128d_33284cuda3std3__45__cpo4cendE:
	.zero		1
	.type		_ZN39_INTERNAL_cff0f2bd_4_k_cu_7fe1128d_33284cuda3std6ranges3__45__cpo4swapE,@object
	.size		_ZN39_INTERNAL_cff0f2bd_4_k_cu_7fe1128d_33284cuda3std6ranges3__45__cpo4swapE,(.L_7 - _ZN39_INTERNAL_cff0f2bd_4_k_cu_7fe1128d_33284cuda3std6ranges3__45__cpo4swapE)
_ZN39_INTERNAL_cff0f2bd_4_k_cu_7fe1128d_33284cuda3std6ranges3__45__cpo4swapE:
	.zero		1
.L_7:


//--------------------- .nv.constant0._ZN7cutlass13device_kernelINS_4gemm6kernel13GemmUniversalIN4cute5tupleIJiiiiEEENS1_10collective13CollectiveMmaINS1_43MainloopSm90TmaGmmaWarpSpecializedSparseFP8ILi6ENS5_IJNS4_1CILi2EEENSA_ILi1EEESC_EEENS1_32KernelTmaWarpSpecializedPingpongEEENS5_IJNSA_ILi64EEENSA_ILi256EEENSA_ILi128EEEEEENS_12float_e4m3_tENS5_IJNS4_6LayoutINS5_IJiNS5_IJSB_iEEEiEEENS5_IJlNS5_IJSC_SB_EEElEEEEENSL_INS5_IJNS5_IJSG_iEEENS5_IJSI_iEEEiEEENS5_IJNS5_IJSI_NSA_ILi8192EEEEEENS5_IJSC_lEEElEEEEEEEESK_NS5_IJlSC_lEEENS4_8TiledMMAINS4_8MMA_AtomIJNS4_4SM904GMMA6SPARSE32GMMA_64x256x64_F32E4M3E4M3_SS_TNILNS14_7ScaleInE1ELS17_1ELNS14_9SparseSelE0EEEEEENSL_INS5_IJSC_SC_SC_EEENS5_IJNSA_ILi0EEES1C_S1C_EEEEENS5_IJNS4_10UnderscoreES1F_S1F_EEEEENS4_13SM90_TMA_LOADENS4_14ComposedLayoutINS4_7SwizzleILi2ELi4ELi3EEENS4_25smem_sparse_ptr_flag_bitsILi2ELi8EEENSL_INS5_IJNS5_IJSC_NSA_ILi8EEEEEENS5_IJSB_SG_EEEEEENS5_IJNS5_IJS1C_SI_EEESO_EEEEEEEvNS4_8identityENS4_23SM90_TMA_LOAD_MULTICASTENS1J_INS1K_ILi3ELi4ELi3EEENS4_18smem_ptr_flag_bitsILi8EEENSL_INS5_IJS1O_SI_EEENS5_IJSI_SC_EEEEEEEvS1W_EENS_8epilogue10collective6detail29Sm90TmaWarpSpecializedAdapterINS27_15DefaultEpilogueIfNS5_IJSC_llEEES2B_NS26_6thread17LinearCombinationIfLi1EffLNS2C_9ScaleType4KindE0ELNS_15FloatRoundStyleE2EfEENS1_15EpilogueDefaultEEEEEvvEEEEvNT_6ParamsE --------------------------
	.section	.nv.constant0._ZN7cutlass13device_kernelINS_4gemm6kernel13GemmUniversalIN4cute5tupleIJiiiiEEENS1_10collective13CollectiveMmaINS1_43MainloopSm90TmaGmmaWarpSpecializedSparseFP8ILi6ENS5_IJNS4_1CILi2EEENSA_ILi1EEESC_EEENS1_32KernelTmaWarpSpecializedPingpongEEENS5_IJNSA_ILi64EEENSA_ILi256EEENSA_ILi128EEEEEENS_12float_e4m3_tENS5_IJNS4_6LayoutINS5_IJiNS5_IJSB_iEEEiEEENS5_IJlNS5_IJSC_SB_EEElEEEEENSL_INS5_IJNS5_IJSG_iEEENS5_IJSI_iEEEiEEENS5_IJNS5_IJSI_NSA_ILi8192EEEEEENS5_IJSC_lEEElEEEEEEEESK_NS5_IJlSC_lEEENS4_8TiledMMAINS4_8MMA_AtomIJNS4_4SM904GMMA6SPARSE32GMMA_64x256x64_F32E4M3E4M3_SS_TNILNS14_7ScaleInE1ELS17_1ELNS14_9SparseSelE0EEEEEENSL_INS5_IJSC_SC_SC_EEENS5_IJNSA_ILi0EEES1C_S1C_EEEEENS5_IJNS4_10UnderscoreES1F_S1F_EEEEENS4_13SM90_TMA_LOADENS4_14ComposedLayoutINS4_7SwizzleILi2ELi4ELi3EEENS4_25smem_sparse_ptr_flag_bitsILi2ELi8EEENSL_INS5_IJNS5_IJSC_NSA_ILi8EEEEEENS5_IJSB_SG_EEEEEENS5_IJNS5_IJS1C_SI_EEESO_EEEEEEEvNS4_8identityENS4_23SM90_TMA_LOAD_MULTICASTENS1J_INS1K_ILi3ELi4ELi3EEENS4_18smem_ptr_flag_bitsILi8EEENSL_INS5_IJS1O_SI_EEENS5_IJSI_SC_EEEEEEEvS1W_EENS_8epilogue10collective6detail29Sm90TmaWarpSpecializedAdapterINS27_15DefaultEpilogueIfNS5_IJSC_llEEES2B_NS26_6thread17LinearCombinationIfLi1EffLNS2C_9ScaleType4KindE0ELNS_15FloatRoundStyleE2EfEENS1_15EpilogueDefaultEEEEEvvEEEEvNT_6ParamsE,"a",@progbits
	.sectionflags	@""
	.align	4
.nv.constant0._ZN7cutlass13device_kernelINS_4gemm6kernel13GemmUniversalIN4cute5tupleIJiiiiEEENS1_10collective13CollectiveMmaINS1_43MainloopSm90TmaGmmaWarpSpecializedSparseFP8ILi6ENS5_IJNS4_1CILi2EEENSA_ILi1EEESC_EEENS1_32KernelTmaWarpSpecializedPingpongEEENS5_IJNSA_ILi64EEENSA_ILi256EEENSA_ILi128EEEEEENS_12float_e4m3_tENS5_IJNS4_6LayoutINS5_IJiNS5_IJSB_iEEEiEEENS5_IJlNS5_IJSC_SB_EEElEEEEENSL_INS5_IJNS5_IJSG_iEEENS5_IJSI_iEEEiEEENS5_IJNS5_IJSI_NSA_ILi8192EEEEEENS5_IJSC_lEEElEEEEEEEESK_NS5_IJlSC_lEEENS4_8TiledMMAINS4_8MMA_AtomIJNS4_4SM904GMMA6SPARSE32GMMA_64x256x64_F32E4M3E4M3_SS_TNILNS14_7ScaleInE1ELS17_1ELNS14_9SparseSelE0EEEEEENSL_INS5_IJSC_SC_SC_EEENS5_IJNSA_ILi0EEES1C_S1C_EEEEENS5_IJNS4_10UnderscoreES1F_S1F_EEEEENS4_13SM90_TMA_LOADENS4_14ComposedLayoutINS4_7SwizzleILi2ELi4ELi3EEENS4_25smem_sparse_ptr_flag_bitsILi2ELi8EEENSL_INS5_IJNS5_IJSC_NSA_ILi8EEEEEENS5_IJSB_SG_EEEEEENS5_IJNS5_IJS1C_SI_EEESO_EEEEEEEvNS4_8identityENS4_23SM90_TMA_LOAD_MULTICASTENS1J_INS1K_ILi3ELi4ELi3EEENS4_18smem_ptr_flag_bitsILi8EEENSL_INS5_IJS1O_SI_EEENS5_IJSI_SC_EEEEEEEvS1W_EENS_8epilogue10collective6detail29Sm90TmaWarpSpecializedAdapterINS27_15DefaultEpilogueIfNS5_IJSC_llEEES2B_NS26_6thread17LinearCombinationIfLi1EffLNS2C_9ScaleType4KindE0ELNS_15FloatRoundStyleE2EfEENS1_15EpilogueDefaultEEEEEvvEEEEvNT_6ParamsE:
	.zero		1920


//--------------------- SYMBOLS --------------------------

	.type		.nv.reservedSmem.offset0,@object
	.size		.nv.reservedSmem.offset0,0x4
